def matmul_kernel(
    a_ptr,
    b_ptr,
    c_ptr,
    M,
    N,
    K,
    stride_am,
    stride_ak,
    stride_bk,
    stride_bn,
    stride_cm,
    stride_cn,
    BLOCK_M: tl.constexpr,
    BLOCK_N: tl.constexpr,
    BLOCK_K: tl.constexpr,
    GROUP_M: tl.constexpr,
):
    pid = tl.program_id(axis=0)
    num_pid_m = tl.cdiv(M, BLOCK_M)
    num_pid_n = tl.cdiv(N, BLOCK_N)
    num_pid_in_group = GROUP_M * num_pid_n
    group_id = pid // num_pid_in_group
    first_pid_m = group_id * GROUP_M
    group_size_m = min(num_pid_m - first_pid_m, GROUP_M)
    pid_m = first_pid_m + ((pid % num_pid_in_group) % group_size_m)
    pid_n = (pid % num_pid_in_group) // group_size_m

    offs_am = (pid_m * BLOCK_M + tl.arange(0, BLOCK_M)) % M
    offs_bn = (pid_n * BLOCK_N + tl.arange(0, BLOCK_N)) % N
    offs_k = tl.arange(0, BLOCK_K)
    a_ptrs = a_ptr + offs_am[:, None] * stride_am + offs_k[None, :] * stride_ak
    b_ptrs = b_ptr + offs_k[:, None] * stride_bk + offs_bn[None, :] * stride_bn

    acc = tl.zeros((BLOCK_M, BLOCK_N), dtype=tl.float32)
    for kk in range(0, tl.cdiv(K, BLOCK_K)):
        a = tl.load(a_ptrs, mask=offs_k[None, :] < K - kk * BLOCK_K, other=0.0)
        b = tl.load(b_ptrs, mask=offs_k[:, None] < K - kk * BLOCK_K, other=0.0)
        acc = tl.dot(a, b, acc)
        a_ptrs += BLOCK_K * stride_ak
        b_ptrs += BLOCK_K * stride_bk

    c = acc.to(c_ptr.dtype.element_ty)
    offs_cm = pid_m * BLOCK_M + tl.arange(0, BLOCK_M)
    offs_cn = pid_n * BLOCK_N + tl.arange(0, BLOCK_N)
    c_ptrs = c_ptr + offs_cm[:, None] * stride_cm + offs_cn[None, :] * stride_cn
    mask = (offs_cm[:, None] < M) & (offs_cn[None, :] < N)
    tl.store(c_ptrs, c, mask=mask)

# config = {"BLOCK_K": 128, "BLOCK_M": 256, "BLOCK_N": 128, "GROUP_M": 8, "arch": "sm_90", "dtype": "fp32", "num_ctas": 1, "num_stages": 4, "num_warps": 4}
# arch = sm_90


// ===== COMPILED SASS (sm_90a) =====

	.target	sm_90a

	.elftype	@"ET_EXEC"


//--------------------- .note.nv.tkinfo           --------------------------
	.section	.note.nv.tkinfo,"",@"SHT_NOTE"
	.sectionflags	@"SHF_NOTE_NV_TKINFO"
	.tkinfo
        /*0018*/ 	.word	0x00000002
        /*0030*/ 	.string	""
        /*0030*/ 	.string	"ptxas"
        /*0030*/ 	.string	"Cuda compilation tools, release 13.0, V13.0.88"
        /*0030*/ 	.string	"Build cuda_13.0.r13.0/compiler.36424714_0"
        /*0030*/ 	.string	"-v  -suppress-debug-info  -lineinfo  -arch sm_90a "



//--------------------- .note.nv.cuinfo           --------------------------
	.section	.note.nv.cuinfo,"",@"SHT_NOTE"
	.sectionflags	@"SHF_NOTE_NV_CUINFO"
        /*0018*/ 	.short	0x0002
        /*001a*/ 	.short	0x005a
        /*001c*/ 	.short	0x0082
	.zero		2


//--------------------- .nv.info                  --------------------------
	.section	.nv.info,"",@"SHT_CUDA_INFO"
	.align	4


	//----- nvinfo : EIATTR_REGCOUNT
	.align		4
        /*0000*/ 	.byte	0x04, 0x2f
        /*0002*/ 	.short	(.L_1 - .L_0)
	.align		4
.L_0:
        /*0004*/ 	.word	index@(matmul_kernel)
        /*0008*/ 	.word	0x000000ff


	//----- nvinfo : EIATTR_FRAME_SIZE
	.align		4
.L_1:
        /*000c*/ 	.byte	0x04, 0x11
        /*000e*/ 	.short	(.L_3 - .L_2)
	.align		4
.L_2:
        /*0010*/ 	.word	index@(matmul_kernel)
        /*0014*/ 	.word	0x000011b8


	//----- nvinfo : EIATTR_MIN_STACK_SIZE
	.align		4
.L_3:
        /*0018*/ 	.byte	0x04, 0x12
        /*001a*/ 	.short	(.L_5 - .L_4)
	.align		4
.L_4:
        /*001c*/ 	.word	index@(matmul_kernel)
        /*0020*/ 	.word	0x000011b8
.L_5:


//--------------------- .nv.compat                --------------------------
	.section	.nv.compat,"",@"SHT_CUDA_COMPAT_INFO"
	.align	4
        /*0000*/ 	.byte	0x02, 0x09, 0x01, 0x00, 0x02, 0x02, 0x04, 0x00, 0x02, 0x05, 0x05, 0x00, 0x03, 0x07, 0x01, 0x01
        /*0010*/ 	.byte	0x02, 0x03, 0x00, 0x00, 0x02, 0x06, 0x01, 0x00, 0x04, 0x0b, 0x08, 0x00, 0x00, 0x00, 0x00, 0x00
        /*0020*/ 	.byte	0x00, 0x00, 0x00, 0x00


//--------------------- .nv.info.matmul_kernel    --------------------------
	.section	.nv.info.matmul_kernel,"",@"SHT_CUDA_INFO"
	.sectionflags	@""
	.align	4


	//----- nvinfo : EIATTR_CUDA_API_VERSION
	.align		4
        /*0000*/ 	.byte	0x04, 0x37
        /*0002*/ 	.short	(.L_7 - .L_6)
.L_6:
        /*0004*/ 	.word	0x00000082


	//----- nvinfo : EIATTR_KPARAM_INFO
	.align		4
.L_7:
        /*0008*/ 	.byte	0x04, 0x17
        /*000a*/ 	.short	(.L_9 - .L_8)
.L_8:
        /*000c*/ 	.word	0x00000000
        /*0010*/ 	.short	0x000d
        /*0012*/ 	.short	0x0048
        /*0014*/ 	.byte	0x00, 0xf4, 0x21, 0x00


	//----- nvinfo : EIATTR_KPARAM_INFO
	.align		4
.L_9:
        /*0018*/ 	.byte	0x04, 0x17
        /*001a*/ 	.short	(.L_11 - .L_10)
.L_10:
        /*001c*/ 	.word	0x00000000
        /*0020*/ 	.short	0x000c
        /*0022*/ 	.short	0x0040
        /*0024*/ 	.byte	0x00, 0xf4, 0x21, 0x00


	//----- nvinfo : EIATTR_KPARAM_INFO
	.align		4
.L_11:
        /*0028*/ 	.byte	0x04, 0x17
        /*002a*/ 	.short	(.L_13 - .L_12)
.L_12:
        /*002c*/ 	.word	0x00000000
        /*0030*/ 	.short	0x000b
        /*0032*/ 	.short	0x0038
        /*0034*/ 	.byte	0x00, 0xf0, 0x11, 0x00


	//----- nvinfo : EIATTR_KPARAM_INFO
	.align		4
.L_13:
        /*0038*/ 	.byte	0x04, 0x17
        /*003a*/ 	.short	(.L_15 - .L_14)
.L_14:
        /*003c*/ 	.word	0x00000000
        /*0040*/ 	.short	0x000a
        /*0042*/ 	.short	0x0034
        /*0044*/ 	.byte	0x00, 0xf0, 0x11, 0x00


	//----- nvinfo : EIATTR_KPARAM_INFO
	.align		4
.L_15:
        /*0048*/ 	.byte	0x04, 0x17
        /*004a*/ 	.short	(.L_17 - .L_16)
.L_16:
        /*004c*/ 	.word	0x00000000
        /*0050*/ 	.short	0x0009
        /*0052*/ 	.short	0x0030
        /*0054*/ 	.byte	0x00, 0xf0, 0x11, 0x00


	//----- nvinfo : EIATTR_KPARAM_INFO
	.align		4
.L_17:
        /*0058*/ 	.byte	0x04, 0x17
        /*005a*/ 	.short	(.L_19 - .L_18)
.L_18:
        /*005c*/ 	.word	0x00000000
        /*0060*/ 	.short	0x0008
        /*0062*/ 	.short	0x002c
        /*0064*/ 	.byte	0x00, 0xf0, 0x11, 0x00


	//----- nvinfo : EIATTR_KPARAM_INFO
	.align		4
.L_19:
        /*0068*/ 	.byte	0x04, 0x17
        /*006a*/ 	.short	(.L_21 - .L_20)
.L_20:
        /*006c*/ 	.word	0x00000000
        /*0070*/ 	.short	0x0007
        /*0072*/ 	.short	0x0028
        /*0074*/ 	.byte	0x00, 0xf0, 0x11, 0x00


	//----- nvinfo : EIATTR_KPARAM_INFO
	.align		4
.L_21:
        /*0078*/ 	.byte	0x04, 0x17
        /*007a*/ 	.short	(.L_23 - .L_22)
.L_22:
        /*007c*/ 	.word	0x00000000
        /*0080*/ 	.short	0x0006
        /*0082*/ 	.short	0x0024
        /*0084*/ 	.byte	0x00, 0xf0, 0x11, 0x00


	//----- nvinfo : EIATTR_KPARAM_INFO
	.align		4
.L_23:
        /*0088*/ 	.byte	0x04, 0x17
        /*008a*/ 	.short	(.L_25 - .L_24)
.L_24:
        /*008c*/ 	.word	0x00000000
        /*0090*/ 	.short	0x0005
        /*0092*/ 	.short	0x0020
        /*0094*/ 	.byte	0x00, 0xf0, 0x11, 0x00


	//----- nvinfo : EIATTR_KPARAM_INFO
	.align		4
.L_25:
        /*0098*/ 	.byte	0x04, 0x17
        /*009a*/ 	.short	(.L_27 - .L_26)
.L_26:
        /*009c*/ 	.word	0x00000000
        /*00a0*/ 	.short	0x0004
        /*00a2*/ 	.short	0x001c
        /*00a4*/ 	.byte	0x00, 0xf0, 0x11, 0x00


	//----- nvinfo : EIATTR_KPARAM_INFO
	.align		4
.L_27:
        /*00a8*/ 	.byte	0x04, 0x17
        /*00aa*/ 	.short	(.L_29 - .L_28)
.L_28:
        /*00ac*/ 	.word	0x00000000
        /*00b0*/ 	.short	0x0003
        /*00b2*/ 	.short	0x0018
        /*00b4*/ 	.byte	0x00, 0xf0, 0x11, 0x00


	//----- nvinfo : EIATTR_KPARAM_INFO
	.align		4
.L_29:
        /*00b8*/ 	.byte	0x04, 0x17
        /*00ba*/ 	.short	(.L_31 - .L_30)
.L_30:
        /*00bc*/ 	.word	0x00000000
        /*00c0*/ 	.short	0x0002
        /*00c2*/ 	.short	0x0010
        /*00c4*/ 	.byte	0x00, 0xf4, 0x21, 0x00


	//----- nvinfo : EIATTR_KPARAM_INFO
	.align		4
.L_31:
        /*00c8*/ 	.byte	0x04, 0x17
        /*00ca*/ 	.short	(.L_33 - .L_32)
.L_32:
        /*00cc*/ 	.word	0x00000000
        /*00d0*/ 	.short	0x0001
        /*00d2*/ 	.short	0x0008
        /*00d4*/ 	.byte	0x00, 0xf4, 0x21, 0x00


	//----- nvinfo : EIATTR_KPARAM_INFO
	.align		4
.L_33:
        /*00d8*/ 	.byte	0x04, 0x17
        /*00da*/ 	.short	(.L_35 - .L_34)
.L_34:
        /*00dc*/ 	.word	0x00000000
        /*00e0*/ 	.short	0x0000
        /*00e2*/ 	.short	0x0000
        /*00e4*/ 	.byte	0x00, 0xf4, 0x21, 0x00


	//----- nvinfo : EIATTR_SPARSE_MMA_MASK
	.align		4
.L_35:
        /*00e8*/ 	.byte	0x03, 0x50
        /*00ea*/ 	.short	0x0000


	//----- nvinfo : EIATTR_MAXREG_COUNT
	.align		4
        /*00ec*/ 	.byte	0x03, 0x1b
        /*00ee*/ 	.short	0x00ff


	//----- nvinfo : EIATTR_NUM_BARRIERS
	.align		4
        /*00f0*/ 	.byte	0x02, 0x4c
        /*00f2*/ 	.byte	0x01
	.zero		1


	//----- nvinfo : EIATTR_ANNOTATIONS
	.align		4
        /*00f4*/ 	.byte	0x04, 0x55
        /*00f6*/ 	.short	(.L_37 - .L_36)


	//   ....[0]....
.L_36:
        /*00f8*/ 	.word	0x00000001
        /*00fc*/ 	.byte	0xa0, 0x01, 0x00, 0x00, 0x01, 0x00, 0x00, 0x00, 0x80, 0x75, 0x00, 0x00, 0x01, 0x00, 0x00, 0x00
        /* <DEDUP_REMOVED lines=2269> */
        /*8edc*/ 	.byte	0x90, 0x7f, 0x03, 0x00


	//----- nvinfo : EIATTR_MERCURY_ISA_VERSION
	.align		4
.L_37:
        /*8ee0*/ 	.byte	0x03, 0x5f
        /*8ee2*/ 	.short	0x0101


	//----- nvinfo : EIATTR_EXIT_INSTR_OFFSETS
	.align		4
        /*8ee4*/ 	.byte	0x04, 0x1c
        /*8ee6*/ 	.short	(.L_39 - .L_38)


	//   ....[0]....
.L_38:
        /*8ee8*/ 	.word	0x0003d6c0


	//   ....[1]....
        /*8eec*/ 	.word	0x0003d6e0


	//----- nvinfo : EIATTR_REQNTID
	.align		4
.L_39:
        /*8ef0*/ 	.byte	0x04, 0x10
        /*8ef2*/ 	.short	(.L_41 - .L_40)
.L_40:
        /*8ef4*/ 	.word	0x00000080
        /*8ef8*/ 	.word	0x00000001
        /*8efc*/ 	.word	0x00000001


	//----- nvinfo : EIATTR_CBANK_PARAM_SIZE
	.align		4
.L_41:
        /*8f00*/ 	.byte	0x03, 0x19
        /*8f02*/ 	.short	0x0050


	//----- nvinfo : EIATTR_PARAM_CBANK
	.align		4
        /*8f04*/ 	.byte	0x04, 0x0a
        /*8f06*/ 	.short	(.L_43 - .L_42)
	.align		4
.L_42:
        /*8f08*/ 	.word	index@(.nv.constant0.matmul_kernel)
        /*8f0c*/ 	.short	0x0210
        /*8f0e*/ 	.short	0x0050


	//----- nvinfo : EIATTR_SW_WAR
	.align		4
.L_43:
        /*8f10*/ 	.byte	0x04, 0x36
        /*8f12*/ 	.short	(.L_45 - .L_44)
.L_44:
        /*8f14*/ 	.word	0x00000008
.L_45:


//--------------------- .nv.callgraph             --------------------------
	.section	.nv.callgraph,"",@"SHT_CUDA_CALLGRAPH"
	.align	4
	.sectionentsize	8
	.align		4
        /*0000*/ 	.word	0x00000000
	.align		4
        /*0004*/ 	.word	0xffffffff
	.align		4
        /*0008*/ 	.word	0x00000000
	.align		4
        /*000c*/ 	.word	0xfffffffe
	.align		4
        /*0010*/ 	.word	0x00000000
	.align		4
        /*0014*/ 	.word	0xfffffffd
	.align		4
        /*0018*/ 	.word	0x00000000
	.align		4
        /*001c*/ 	.word	0xfffffffc


//--------------------- .text.matmul_kernel       --------------------------
	.section	.text.matmul_kernel,"ax",@progbits
	.align	128
        .global         matmul_kernel
        .type           matmul_kernel,@function
        .size           matmul_kernel,(.L_x_3 - matmul_kernel)
        .other          matmul_kernel,@"STO_CUDA_ENTRY STV_DEFAULT"
matmul_kernel:
.text.matmul_kernel:
[----:B------:R-:W1:Y:S08]  /*0000*/  LDC R1, c[0x0][0x28] ;  /* 0x00000a00ff017b82 */ /* 0x000e700000000800 */
[----:B------:R-:W2:Y:S01]  /*0010*/  LDC.64 R2, c[0x0][0x228] ;  /* 0x00008a00ff027b82 */ /* 0x000ea20000000a00 */
[----:B-1----:R-:W-:Y:S01]  /*0020*/  VIADD R1, R1, 0xffffee48 ;  /* 0xffffee4801017836 */ /* 0x002fe20000000000 */
[----:B------:R-:W1:Y:S01]  /*0030*/  S2R R5, SR_CTAID.X ;  /* 0x0000000000057919 */ /* 0x000e620000002500 */
[----:B------:R-:W-:Y:S01]  /*0040*/  ULDC.64 UR4, c[0x0][0x218] ;  /* 0x0000860000047ab9 */ /* 0x000fe20000000a00 */
[----:B------:R-:W-:Y:S01]  /*0050*/  ULDC UR34, c[0x0][0x240] ;  /* 0x0000900000227ab9 */ /* 0x000fe20000000800 */
[----:B------:R-:W-:Y:S01]  /*0060*/  ULDC UR32, c[0x0][0x240] ;  /* 0x0000900000207ab9 */ /* 0x000fe20000000800 */
[----:B------:R-:W3:Y:S01]  /*0070*/  S2R R200, SR_TID.X ;  /* 0x0000000000c87919 */ /* 0x000ee20000002100 */
[----:B------:R-:W-:Y:S01]  /*0080*/  ULDC UR35, c[0x0][0x240] ;  /* 0x0000900000237ab9 */ /* 0x000fe20000000800 */
        /* <DEDUP_REMOVED lines=16> */
[----:B--2---:R-:W-:Y:S01]  /*0190*/  IMAD.MOV.U32 R55, RZ, RZ, R3 ;  /* 0x000000ffff377224 */ /* 0x004fe200078e0003 */
[----:B------:R2:W-:Y:S01]  /*01a0*/  STL.64 [R1+0xc40], R2 ;  /* 0x000c400201007387 */ /* 0x0005e20000100a00 */
[----:B------:R-:W-:Y:S01]  /*01b0*/  IMAD.MOV.U32 R57, RZ, RZ, R2 ;  /* 0x000000ffff397224 */ /* 0x000fe200078e0002 */
[----:B------:R-:W-:Y:S01]  /*01c0*/  ULDC UR51, c[0x0][0x240] ;  /* 0x0000900000337ab9 */ /* 0x000fe20000000800 */
[----:B------:R-:W-:Y:S01]  /*01d0*/  VIADD R0, R55, 0x7f ;  /* 0x0000007f37007836 */ /* 0x000fe20000000000 */
[----:B------:R-:W-:Y:S01]  /*01e0*/  LOP3.LUT R185, RZ, R55, RZ, 0x33, !PT ;  /* 0x00000037ffb97212 */ /* 0x000fe200078e33ff */
[----:B------:R-:W-:Y:S01]  /*01f0*/  ULDC UR52, c[0x0][0x240] ;  /* 0x0000900000347ab9 */ /* 0x000fe20000000800 */
[----:B------:R-:W-:Y:S01]  /*0200*/  ULDC UR54, c[0x0][0x240] ;  /* 0x0000900000367ab9 */ /* 0x000fe20000000800 */
[----:B------:R-:W-:Y:S01]  /*0210*/  ULDC UR55, c[0x0][0x240] ;  /* 0x0000900000377ab9 */ /* 0x000fe20000000800 */
[----:B------:R-:W-:Y:S01]  /*0220*/  ULDC UR56, c[0x0][0x240] ;  /* 0x0000900000387ab9 */ /* 0x000fe20000000800 */
[----:B-1----:R-:W-:Y:S01]  /*0230*/  IABS R8, R5 ;  /* 0x0000000500087213 */ /* 0x002fe20000000000 */
[----:B------:R-:W-:Y:S01]  /*0240*/  ULDC UR60, c[0x0][0x240] ;  /* 0x00009000003c7ab9 */ /* 0x000fe20000000800 */
[----:B------:R-:W-:Y:S01]  /*0250*/  ULDC UR57, c[0x0][0x240] ;  /* 0x0000900000397ab9 */ /* 0x000fe20000000800 */
[----:B--2---:R-:W-:Y:S01]  /*0260*/  SHF.R.S32.HI R3, RZ, 0x1f, R0 ;  /* 0x0000001fff037819 */ /* 0x004fe20000011400 */
[----:B------:R-:W-:Y:S01]  /*0270*/  ULDC UR58, c[0x0][0x240] ;  /* 0x00009000003a7ab9 */ /* 0x000fe20000000800 */
[----:B---3--:R-:W-:Y:S01]  /*0280*/  LOP3.LUT R59, R200, 0x7f, RZ, 0xc0, !PT ;  /* 0x0000007fc83b7812 */ /* 0x008fe200078ec0ff */
[----:B------:R-:W-:Y:S01]  /*0290*/  ULDC UR59, c[0x0][0x240] ;  /* 0x00009000003b7ab9 */ /* 0x000fe20000000800 */
[----:B------:R-:W-:Y:S01]  /*02a0*/  LEA.HI R3, R3, R0, RZ, 0x7 ;  /* 0x0000000003037211 */ /* 0x000fe200078f38ff */
[----:B------:R-:W-:Y:S01]  /*02b0*/  ULDC UR61, c[0x0][0x240] ;  /* 0x00009000003d7ab9 */ /* 0x000fe20000000800 */
[----:B------:R-:W-:Y:S01]  /*02c0*/  ULDC UR9, c[0x0][0x240] ;  /* 0x0000900000097ab9 */ /* 0x000fe20000000800 */
[----:B------:R-:W-:Y:S01]  /*02d0*/  ULDC UR6, c[0x0][0x240] ;  /* 0x0000900000067ab9 */ /* 0x000fe20000000800 */
[----:B------:R-:W-:Y:S01]  /*02e0*/  SHF.R.S32.HI R3, RZ, 0x7, R3 ;  /* 0x00000007ff037819 */ /* 0x000fe20000011403 */
[----:B------:R-:W-:Y:S01]  /*02f0*/  ULDC UR7, c[0x0][0x240] ;  /* 0x0000900000077ab9 */ /* 0x000fe20000000800 */
[----:B------:R-:W-:Y:S01]  /*0300*/  ULDC UR8, c[0x0][0x240] ;  /* 0x0000900000087ab9 */ /* 0x000fe20000000800 */
[----:B------:R-:W-:Y:S01]  /*0310*/  ULDC UR10, c[0x0][0x240] ;  /* 0x00009000000a7ab9 */ /* 0x000fe20000000800 */
[----:B------:R-:W-:Y:S01]  /*0320*/  SHF.L.U32 R4, R3, 0x3, RZ ;  /* 0x0000000303047819 */ /* 0x000fe200000006ff */
[----:B------:R-:W-:Y:S01]  /*0330*/  ULDC UR11, c[0x0][0x240] ;  /* 0x00009000000b7ab9 */ /* 0x000fe20000000800 */
[----:B------:R-:W-:Y:S01]  /*0340*/  ULDC UR12, c[0x0][0x240] ;  /* 0x00009000000c7ab9 */ /* 0x000fe20000000800 */
[----:B------:R-:W-:Y:S01]  /*0350*/  ULDC UR16, c[0x0][0x240] ;  /* 0x0000900000107ab9 */ /* 0x000fe20000000800 */
[-C--:B------:R-:W-:Y:S01]  /*0360*/  IABS R7, R4.reuse ;  /* 0x0000000400077213 */ /* 0x080fe20000000000 */
[----:B------:R-:W-:Y:S01]  /*0370*/  ULDC UR13, c[0x0][0x240] ;  /* 0x00009000000d7ab9 */ /* 0x000fe20000000800 */
[----:B------:R-:W-:Y:S01]  /*0380*/  IABS R10, R4 ;  /* 0x00000004000a7213 */ /* 0x000fe20000000000 */
[----:B------:R-:W-:Y:S01]  /*0390*/  ULDC UR14, c[0x0][0x240] ;  /* 0x00009000000e7ab9 */ /* 0x000fe20000000800 */
[----:B------:R-:W1:Y:S01]  /*03a0*/  I2F.RP R0, R7 ;  /* 0x0000000700007306 */ /* 0x000e620000209400 */
        /* <DEDUP_REMOVED lines=14> */
[----:B-1----:R-:W1:Y:S01]  /*0490*/  MUFU.RCP R0, R0 ;  /* 0x0000000000007308 */ /* 0x002e620000001000 */
[----:B------:R-:W-:Y:S01]  /*04a0*/  ULDC UR29, c[0x0][0x240] ;  /* 0x00009000001d7ab9 */ /* 0x000fe20000000800 */
[----:B------:R-:W-:Y:S01]  /*04b0*/  ULDC UR31, c[0x0][0x240] ;  /* 0x00009000001f7ab9 */ /* 0x000fe20000000800 */
[----:B------:R-:W-:Y:S01]  /*04c0*/  ULDC UR33, c[0x0][0x240] ;  /* 0x0000900000217ab9 */ /* 0x000fe20000000800 */
[----:B-1----:R-:W-:Y:S01]  /*04d0*/  VIADD R2, R0, 0xffffffe ;  /* 0x0ffffffe00027836 */ /* 0x002fe20000000000 */
[----:B------:R-:W-:-:S02]  /*04e0*/  IADD3 R0, RZ, -R10, RZ ;  /* 0x8000000aff007210 */ /* 0x000fc40007ffe0ff */
[----:B------:R-:W-:Y:S01]  /*04f0*/  IABS R10, R57 ;  /* 0x00000039000a7213 */ /* 0x000fe20000000000 */
[----:B------:R1:W2:Y:S02]  /*0500*/  F2I.FTZ.U32.TRUNC.NTZ R3, R2 ;  /* 0x0000000200037305 */ /* 0x0002a4000021f000 */
[----:B-1----:R-:W-:Y:S02]  /*0510*/  IMAD.MOV.U32 R2, RZ, RZ, RZ ;  /* 0x000000ffff027224 */ /* 0x002fe400078e00ff */
[----:B--2---:R-:W-:-:S04]  /*0520*/  IMAD.MOV R6, RZ, RZ, -R3 ;  /* 0x000000ffff067224 */ /* 0x004fc800078e0a03 */
[----:B------:R-:W-:Y:S02]  /*0530*/  IMAD R9, R6, R7, RZ ;  /* 0x0000000706097224 */ /* 0x000fe400078e02ff */
[----:B------:R-:W-:Y:S02]  /*0540*/  IMAD.MOV.U32 R6, RZ, RZ, R8 ;  /* 0x000000ffff067224 */ /* 0x000fe400078e0008 */
[----:B------:R-:W-:-:S06]  /*0550*/  IMAD.HI.U32 R3, R3, R9, R2 ;  /* 0x0000000903037227 */ /* 0x000fcc00078e0002 */
[----:B------:R-:W-:-:S04]  /*0560*/  IMAD.HI.U32 R3, R3, R6, RZ ;  /* 0x0000000603037227 */ /* 0x000fc800078e00ff */
[----:B------:R-:W-:-:S05]  /*0570*/  IMAD R0, R3, R0, R6 ;  /* 0x0000000003007224 */ /* 0x000fca00078e0206 */
[----:B------:R-:W-:-:S13]  /*0580*/  ISETP.GT.U32.AND P1, PT, R7, R0, PT ;  /* 0x000000000700720c */ /* 0x000fda0003f24070 */
[----:B------:R-:W-:Y:S02]  /*0590*/  @!P1 IMAD.IADD R0, R0, 0x1, -R7 ;  /* 0x0000000100009824 */ /* 0x000fe400078e0a07 */
[----:B------:R-:W-:Y:S01]  /*05a0*/  @!P1 VIADD R3, R3, 0x1 ;  /* 0x0000000103039836 */ /* 0x000fe20000000000 */
[----:B------:R-:W-:Y:S02]  /*05b0*/  ISETP.NE.AND P1, PT, R4, RZ, PT ;  /* 0x000000ff0400720c */ /* 0x000fe40003f25270 */
[----:B------:R-:W-:Y:S02]  /*05c0*/  ISETP.GE.U32.AND P0, PT, R0, R7, PT ;  /* 0x000000070000720c */ /* 0x000fe40003f06070 */
[----:B------:R-:W-:-:S04]  /*05d0*/  LOP3.LUT R0, R5, R4, RZ, 0x3c, !PT ;  /* 0x0000000405007212 */ /* 0x000fc800078e3cff */
[----:B------:R-:W-:Y:S02]  /*05e0*/  ISETP.GE.AND P2, PT, R0, RZ, PT ;  /* 0x000000ff0000720c */ /* 0x000fe40003f46270 */
[----:B------:R-:W-:-:S05]  /*05f0*/  IADD3 R0, R57, 0xff, RZ ;  /* 0x000000ff39007810 */ /* 0x000fca0007ffe0ff */
[----:B------:R-:W-:-:S04]  /*0600*/  @P0 VIADD R3, R3, 0x1 ;  /* 0x0000000103030836 */ /* 0x000fc80000000000 */
[----:B------:R-:W-:Y:S01]  /*0610*/  IMAD.MOV.U32 R2, RZ, RZ, R3 ;  /* 0x000000ffff027224 */ /* 0x000fe200078e0003 */
[----:B------:R-:W-:-:S03]  /*0620*/  SHF.R.S32.HI R3, RZ, 0x1f, R0 ;  /* 0x0000001fff037819 */ /* 0x000fc60000011400 */
[----:B------:R-:W-:Y:S01]  /*0630*/  @!P2 IMAD.MOV R2, RZ, RZ, -R2 ;  /* 0x000000ffff02a224 */ /* 0x000fe200078e0a02 */
[----:B------:R-:W-:Y:S02]  /*0640*/  @!P1 LOP3.LUT R2, RZ, R4, RZ, 0x33, !PT ;  /* 0x00000004ff029212 */ /* 0x000fe400078e33ff */
[----:B------:R-:W-:-:S03]  /*0650*/  LEA.HI R3, R3, R0, RZ, 0x8 ;  /* 0x0000000003037211 */ /* 0x000fc600078f40ff */
[----:B------:R-:W-:Y:S02]  /*0660*/  IMAD.SHL.U32 R8, R2, 0x8, RZ ;  /* 0x0000000802087824 */ /* 0x000fe400078e00ff */
[----:B------:R-:W-:-:S03]  /*0670*/  IMAD.MOV R2, RZ, RZ, -R2 ;  /* 0x000000ffff027224 */ /* 0x000fc600078e0a02 */
[----:B------:R-:W-:Y:S01]  /*0680*/  LEA.HI.SX32 R3, R3, -R8, 0x18 ;  /* 0x8000000803037211 */ /* 0x000fe200078fc2ff */
[----:B------:R-:W-:Y:S02]  /*0690*/  IMAD R12, R4, R2, R5 ;  /* 0x00000002040c7224 */ /* 0x000fe400078e0205 */
[----:B------:R-:W-:Y:S01]  /*06a0*/  IMAD.MOV.U32 R2, RZ, RZ, RZ ;  /* 0x000000ffff027224 */ /* 0x000fe200078e00ff */
[----:B------:R-:W-:Y:S02]  /*06b0*/  VIMNMX R13, R3, 0x8, PT ;  /* 0x00000008030d7848 */ /* 0x000fe40003fe0100 */
[----:B------:R-:W-:Y:S02]  /*06c0*/  IABS R4, R12 ;  /* 0x0000000c00047213 */ /* 0x000fe40000000000 */
[----:B------:R-:W-:-:S04]  /*06d0*/  IABS R6, R13 ;  /* 0x0000000d00067213 */ /* 0x000fc80000000000 */
[----:B------:R-:W1:Y:S08]  /*06e0*/  I2F.RP R0, R6 ;  /* 0x0000000600007306 */ /* 0x000e700000209400 */
[----:B-1----:R-:W1:Y:S02]  /*06f0*/  MUFU.RCP R0, R0 ;  /* 0x0000000000007308 */ /* 0x002e640000001000 */
[----:B-1----:R-:W-:Y:S01]  /*0700*/  VIADD R3, R0, 0xffffffe ;  /* 0x0ffffffe00037836 */ /* 0x002fe20000000000 */
[----:B------:R-:W-:-:S05]  /*0710*/  IABS R0, R55 ;  /* 0x0000003700007213 */ /* 0x000fca0000000000 */
[----:B------:R-:W1:Y:S02]  /*0720*/  F2I.FTZ.U32.TRUNC.NTZ R3, R3 ;  /* 0x0000000300037305 */ /* 0x000e64000021f000 */
[----:B-1----:R-:W-:-:S05]  /*0730*/  IADD3 R7, RZ, -R3, RZ ;  /* 0x80000003ff077210 */ /* 0x002fca0007ffe0ff */
[----:B------:R-:W-:Y:S01]  /*0740*/  IMAD R5, R7, R6, RZ ;  /* 0x0000000607057224 */ /* 0x000fe200078e02ff */
[----:B------:R-:W-:-:S03]  /*0750*/  IABS R7, R13 ;  /* 0x0000000d00077213 */ /* 0x000fc60000000000 */
[----:B------:R-:W-:Y:S02]  /*0760*/  IMAD.HI.U32 R2, R3, R5, R2 ;  /* 0x0000000503027227 */ /* 0x000fe400078e0002 */
[----:B------:R-:W1:Y:S02]  /*0770*/  I2F.RP R5, R0 ;  /* 0x0000000000057306 */ /* 0x000e640000209400 */
[----:B------:R-:W-:Y:S02]  /*0780*/  IMAD.MOV.U32 R3, RZ, RZ, R4 ;  /* 0x000000ffff037224 */ /* 0x000fe400078e0004 */
[----:B------:R-:W-:Y:S02]  /*0790*/  IMAD.MOV R4, RZ, RZ, -R7 ;  /* 0x000000ffff047224 */ /* 0x000fe400078e0a07 */
[----:B------:R-:W-:-:S04]  /*07a0*/  IMAD.HI.U32 R2, R2, R3, RZ ;  /* 0x0000000302027227 */ /* 0x000fc800078e00ff */
[----:B------:R-:W-:Y:S02]  /*07b0*/  IMAD R3, R2, R4, R3 ;  /* 0x0000000402037224 */ /* 0x000fe400078e0203 */
[----:B------:R-:W2:Y:S03]  /*07c0*/  I2F.RP R4, R10 ;  /* 0x0000000a00047306 */ /* 0x000ea60000209400 */
[----:B------:R-:W-:-:S05]  /*07d0*/  ISETP.GT.U32.AND P1, PT, R6, R3, PT ;  /* 0x000000030600720c */ /* 0x000fca0003f24070 */
[----:B-1----:R-:W1:Y:S08]  /*07e0*/  MUFU.RCP R5, R5 ;  /* 0x0000000500057308 */ /* 0x002e700000001000 */
[----:B--2---:R-:W2:Y:S01]  /*07f0*/  MUFU.RCP R4, R4 ;  /* 0x0000000400047308 */ /* 0x004ea20000001000 */
[----:B------:R-:W-:Y:S02]  /*0800*/  @!P1 IMAD.IADD R3, R3, 0x1, -R6 ;  /* 0x0000000103039824 */ /* 0x000fe400078e0a06 */
[----:B------:R-:W-:Y:S01]  /*0810*/  @!P1 VIADD R2, R2, 0x1 ;  /* 0x0000000102029836 */ /* 0x000fe20000000000 */
[----:B------:R-:W-:-:S02]  /*0820*/  ISETP.NE.AND P1, PT, R13, RZ, PT ;  /* 0x000000ff0d00720c */ /* 0x000fc40003f25270 */
[----:B------:R-:W-:Y:S02]  /*0830*/  ISETP.GE.U32.AND P0, PT, R3, R6, PT ;  /* 0x000000060300720c */ /* 0x000fe40003f06070 */
[----:B------:R-:W-:Y:S02]  /*0840*/  LOP3.LUT R3, R12, R13, RZ, 0x3c, !PT ;  /* 0x0000000d0c037212 */ /* 0x000fe400078e3cff */
[----:B-1----:R-:W-:Y:S02]  /*0850*/  IADD3 R6, R5, 0xffffffe, RZ ;  /* 0x0ffffffe05067810 */ /* 0x002fe40007ffe0ff */
[----:B------:R-:W-:Y:S02]  /*0860*/  ISETP.GE.AND P2, PT, R3, RZ, PT ;  /* 0x000000ff0300720c */ /* 0x000fe40003f46270 */
[----:B------:R1:W3:Y:S01]  /*0870*/  F2I.FTZ.U32.TRUNC.NTZ R7, R6 ;  /* 0x0000000600077305 */ /* 0x0002e2000021f000 */
[----:B--2---:R-:W-:-:S04]  /*0880*/  VIADD R5, R4, 0xffffffe ;  /* 0x0ffffffe04057836 */ /* 0x004fc80000000000 */
[----:B------:R-:W-:-:S03]  /*0890*/  @P0 VIADD R2, R2, 0x1 ;  /* 0x0000000102020836 */ /* 0x000fc60000000000 */
[----:B------:R-:W2:Y:S01]  /*08a0*/  F2I.FTZ.U32.TRUNC.NTZ R5, R5 ;  /* 0x0000000500057305 */ /* 0x000ea2000021f000 */
[----:B-1----:R-:W-:Y:S02]  /*08b0*/  MOV R6, RZ ;  /* 0x000000ff00067202 */ /* 0x002fe40000000f00 */
[----:B------:R-:W-:Y:S01]  /*08c0*/  @!P2 IMAD.MOV R2, RZ, RZ, -R2 ;  /* 0x000000ffff02a224 */ /* 0x000fe200078e0a02 */
[----:B------:R-:W-:Y:S02]  /*08d0*/  @!P1 LOP3.LUT R2, RZ, R13, RZ, 0x33, !PT ;  /* 0x0000000dff029212 */ /* 0x000fe400078e33ff */
[----:B---3--:R-:W-:-:S03]  /*08e0*/  IADD3 R9, RZ, -R7, RZ ;  /* 0x80000007ff097210 */ /* 0x008fc60007ffe0ff */
[----:B------:R-:W-:Y:S02]  /*08f0*/  IMAD.MOV R4, RZ, RZ, -R2 ;  /* 0x000000ffff047224 */ /* 0x000fe400078e0a02 */
[----:B------:R-:W-:Y:S02]  /*0900*/  IMAD.SHL.U32 R3, R2, 0x80, RZ ;  /* 0x0000008002037824 */ /* 0x000fe400078e00ff */
[----:B------:R-:W-:Y:S02]  /*0910*/  IMAD R9, R9, R0, RZ ;  /* 0x0000000009097224 */ /* 0x000fe400078e02ff */
[----:B------:R-:W-:Y:S01]  /*0920*/  IMAD R4, R13, R4, R12 ;  /* 0x000000040d047224 */ /* 0x000fe200078e020c */
[C---:B------:R-:W-:Y:S01]  /*0930*/  IADD3 R22, R3.reuse, 0x72, RZ ;  /* 0x0000007203167810 */ /* 0x040fe20007ffe0ff */
[----:B--2---:R-:W-:Y:S01]  /*0940*/  IMAD.MOV R15, RZ, RZ, -R5 ;  /* 0x000000ffff0f7224 */ /* 0x004fe200078e0a05 */
[----:B------:R-:W-:Y:S01]  /*0950*/  IADD3 R35, R3, 0x75, RZ ;  /* 0x0000007503237810 */ /* 0x000fe20007ffe0ff */
[----:B------:R-:W-:Y:S01]  /*0960*/  IMAD.HI.U32 R2, R7, R9, R6 ;  /* 0x0000000907027227 */ /* 0x000fe200078e0006 */
[----:B------:R-:W-:-:S02]  /*0970*/  IADD3 R39, R3, 0x77, RZ ;  /* 0x0000007703277810 */ /* 0x000fc40007ffe0ff */
[C---:B------:R-:W-:Y:S01]  /*0980*/  IADD3 R47, R3.reuse, 0x7b, RZ ;  /* 0x0000007b032f7810 */ /* 0x040fe20007ffe0ff */
[----:B------:R-:W-:Y:S02]  /*0990*/  IMAD.MOV.U32 R9, RZ, RZ, R15 ;  /* 0x000000ffff097224 */ /* 0x000fe400078e000f */
[----:B------:R-:W-:Y:S02]  /*09a0*/  IMAD.IADD R7, R8, 0x1, R4 ;  /* 0x0000000108077824 */ /* 0x000fe400078e0204 */
[----:B------:R-:W-:Y:S02]  /*09b0*/  VIADD R14, R3, 0x7f ;  /* 0x0000007f030e7836 */ /* 0x000fe40000000000 */
[----:B------:R-:W-:Y:S01]  /*09c0*/  IMAD R9, R9, R10, RZ ;  /* 0x0000000a09097224 */ /* 0x000fe200078e02ff */
[----:B------:R-:W-:Y:S01]  /*09d0*/  LEA R7, R7, R59, 0x8 ;  /* 0x0000003b07077211 */ /* 0x000fe200078e40ff */
[----:B------:R-:W-:Y:S01]  /*09e0*/  IMAD.MOV.U32 R4, RZ, RZ, RZ ;  /* 0x000000ffff047224 */ /* 0x000fe200078e00ff */
[----:B------:R-:W-:Y:S01]  /*09f0*/  IABS R11, R14 ;  /* 0x0000000e000b7213 */ /* 0x000fe20000000000 */
[----:B------:R-:W-:Y:S01]  /*0a00*/  VIADD R12, R3, 0x1 ;  /* 0x00000001030c7836 */ /* 0x000fe20000000000 */
[----:B------:R-:W-:Y:S01]  /*0a10*/  ISETP.GE.AND P1, PT, R14, RZ, PT ;  /* 0x000000ff0e00720c */ /* 0x000fe20003f26270 */
[----:B------:R-:W-:Y:S01]  /*0a20*/  IMAD.HI.U32 R4, R5, R9, R4 ;  /* 0x0000000905047227 */ /* 0x000fe200078e0004 */
[----:B------:R-:W-:-:S02]  /*0a30*/  IABS R9, R7 ;  /* 0x0000000700097213 */ /* 0x000fc40000000000 */
[----:B------:R-:W-:Y:S01]  /*0a40*/  IABS R13, R12 ;  /* 0x0000000c000d7213 */ /* 0x000fe20000000000 */
[----:B------:R-:W-:Y:S01]  /*0a50*/  VIADD R14, R3, 0x2 ;  /* 0x00000002030e7836 */ /* 0x000fe20000000000 */
[----:B------:R-:W-:Y:S01]  /*0a60*/  ISETP.GE.AND P5, PT, R12, RZ, PT ;  /* 0x000000ff0c00720c */ /* 0x000fe20003fa6270 */
[----:B------:R-:W-:-:S03]  /*0a70*/  IMAD.HI.U32 R5, R4, R9, RZ ;  /* 0x0000000904057227 */ /* 0x000fc600078e00ff */
[----:B------:R-:W-:Y:S01]  /*0a80*/  IABS R15, R14 ;  /* 0x0000000e000f7213 */ /* 0x000fe20000000000 */
[----:B------:R-:W-:-:S04]  /*0a90*/  IMAD.HI.U32 R6, R2, R11, RZ ;  /* 0x0000000b02067227 */ /* 0x000fc800078e00ff */
[----:B------:R-:W-:Y:S02]  /*0aa0*/  IMAD.MOV R16, RZ, RZ, -R5 ;  /* 0x000000ffff107224 */ /* 0x000fe400078e0a05 */
[----:B------:R-:W-:-:S04]  /*0ab0*/  IMAD.HI.U32 R5, R2, R15, RZ ;  /* 0x0000000f02057227 */ /* 0x000fc800078e00ff */
[----:B------:R-:W-:Y:S02]  /*0ac0*/  IMAD.MOV R6, RZ, RZ, -R6 ;  /* 0x000000ffff067224 */ /* 0x000fe400078e0a06 */
[----:B------:R-:W-:Y:S02]  /*0ad0*/  VIADD R8, R7, 0x80 ;  /* 0x0000008007087836 */ /* 0x000fe40000000000 */
[----:B------:R-:W-:Y:S02]  /*0ae0*/  IMAD.MOV R5, RZ, RZ, -R5 ;  /* 0x000000ffff057224 */ /* 0x000fe400078e0a05 */
[C---:B------:R-:W-:Y:S01]  /*0af0*/  IMAD R52, R0.reuse, R6, R11 ;  /* 0x0000000600347224 */ /* 0x040fe200078e020b */
[----:B------:R-:W-:Y:S01]  /*0b00*/  IABS R11, R8 ;  /* 0x00000008000b7213 */ /* 0x000fe20000000000 */
[C---:B------:R-:W-:Y:S02]  /*0b10*/  IMAD R56, R0.reuse, R5, R15 ;  /* 0x0000000500387224 */ /* 0x040fe400078e020f */
[----:B------:R-:W-:Y:S01]  /*0b20*/  VIADD R18, R3, 0x3 ;  /* 0x0000000303127836 */ /* 0x000fe20000000000 */
[----:B------:R-:W-:Y:S01]  /*0b30*/  ISETP.GT.U32.AND P0, PT, R0, R52, PT ;  /* 0x000000340000720c */ /* 0x000fe20003f04070 */
[----:B------:R-:W-:Y:S01]  /*0b40*/  IMAD.HI.U32 R6, R2, R13, RZ ;  /* 0x0000000d02067227 */ /* 0x000fe200078e00ff */
[----:B------:R-:W-:-:S02]  /*0b50*/  ISETP.GT.U32.AND P2, PT, R0, R56, PT ;  /* 0x000000380000720c */ /* 0x000fc40003f44070 */
[----:B------:R-:W-:Y:S01]  /*0b60*/  IABS R17, R18 ;  /* 0x0000001200117213 */ /* 0x000fe20000000000 */
[----:B------:R-:W-:Y:S01]  /*0b70*/  IMAD.HI.U32 R4, R4, R11, RZ ;  /* 0x0000000b04047227 */ /* 0x000fe200078e00ff */
[----:B------:R-:W-:-:S03]  /*0b80*/  IADD3 R6, -R6, RZ, RZ ;  /* 0x000000ff06067210 */ /* 0x000fc60007ffe1ff */
[----:B------:R-:W-:Y:S02]  /*0b90*/  IMAD.MOV R4, RZ, RZ, -R4 ;  /* 0x000000ffff047224 */ /* 0x000fe400078e0a04 */
[C---:B------:R-:W-:Y:S02]  /*0ba0*/  IMAD R16, R10.reuse, R16, R9 ;  /* 0x000000100a107224 */ /* 0x040fe400078e0209 */
[----:B------:R-:W-:Y:S02]  /*0bb0*/  IMAD R9, R10, R4, R11 ;  /* 0x000000040a097224 */ /* 0x000fe400078e020b */
[----:B------:R-:W-:Y:S01]  /*0bc0*/  IMAD.HI.U32 R4, R2, R17, RZ ;  /* 0x0000001102047227 */ /* 0x000fe200078e00ff */
[C---:B------:R-:W-:Y:S02]  /*0bd0*/  ISETP.GT.U32.AND P3, PT, R10.reuse, R16, PT ;  /* 0x000000100a00720c */ /* 0x040fe40003f64070 */
[----:B------:R-:W-:Y:S01]  /*0be0*/  ISETP.GT.U32.AND P4, PT, R10, R9, PT ;  /* 0x000000090a00720c */ /* 0x000fe20003f84070 */
[----:B------:R-:W-:Y:S01]  /*0bf0*/  IMAD R54, R0, R6, R13 ;  /* 0x0000000600367224 */ /* 0x000fe200078e020d */
[----:B------:R-:W-:Y:S01]  /*0c00*/  IADD3 R4, -R4, RZ, RZ ;  /* 0x000000ff04047210 */ /* 0x000fe20007ffe1ff */
[----:B------:R-:W-:-:S02]  /*0c10*/  VIADD R6, R3, 0x4 ;  /* 0x0000000403067836 */ /* 0x000fc40000000000 */
[--C-:B------:R-:W-:Y:S01]  /*0c20*/  @!P0 IMAD.IADD R52, R52, 0x1, -R0.reuse ;  /* 0x0000000134348824 */ /* 0x100fe200078e0a00 */
[----:B------:R-:W-:Y:S01]  /*0c30*/  ISETP.GT.U32.AND P0, PT, R0, R54, PT ;  /* 0x000000360000720c */ /* 0x000fe20003f04070 */
[----:B------:R-:W-:Y:S01]  /*0c40*/  @!P2 IMAD.IADD R56, R56, 0x1, -R0 ;  /* 0x000000013838a824 */ /* 0x000fe200078e0a00 */
[----:B------:R-:W-:Y:S01]  /*0c50*/  IABS R11, R6 ;  /* 0x00000006000b7213 */ /* 0x000fe20000000000 */
[C---:B------:R-:W-:Y:S01]  /*0c60*/  IMAD R58, R0.reuse, R4, R17 ;  /* 0x00000004003a7224 */ /* 0x040fe200078e0211 */
[----:B------:R-:W-:Y:S01]  /*0c70*/  ISETP.GT.U32.AND P6, PT, R0, R52, PT ;  /* 0x000000340000720c */ /* 0x000fe20003fc4070 */
[----:B------:R-:W-:Y:S01]  /*0c80*/  @!P3 IMAD.IADD R16, R16, 0x1, -R10 ;  /* 0x000000011010b824 */ /* 0x000fe200078e0a0a */
[----:B------:R-:W-:Y:S01]  /*0c90*/  ISETP.GT.U32.AND P2, PT, R0, R56, PT ;  /* 0x000000380000720c */ /* 0x000fe20003f44070 */
[----:B------:R-:W-:Y:S01]  /*0ca0*/  IMAD.HI.U32 R4, R2, R11, RZ ;  /* 0x0000000b02047227 */ /* 0x000fe200078e00ff */
[----:B------:R-:W-:-:S03]  /*0cb0*/  ISETP.GT.U32.AND P3, PT, R0, R58, PT ;  /* 0x0000003a0000720c */ /* 0x000fc60003f64070 */
[----:B------:R-:W-:Y:S02]  /*0cc0*/  IMAD.MOV R4, RZ, RZ, -R4 ;  /* 0x000000ffff047224 */ /* 0x000fe400078e0a04 */
[----:B------:R-:W-:Y:S02]  /*0cd0*/  VIADD R12, R3, 0x5 ;  /* 0x00000005030c7836 */ /* 0x000fe40000000000 */
[--C-:B------:R-:W-:Y:S02]  /*0ce0*/  @!P0 IMAD.IADD R54, R54, 0x1, -R0.reuse ;  /* 0x0000000136368824 */ /* 0x100fe400078e0a00 */
[----:B------:R-:W-:Y:S01]  /*0cf0*/  IMAD R60, R0, R4, R11 ;  /* 0x00000004003c7224 */ /* 0x000fe200078e020b */
[----:B------:R-:W-:Y:S01]  /*0d00*/  IABS R13, R12 ;  /* 0x0000000c000d7213 */ /* 0x000fe20000000000 */
[--C-:B------:R-:W-:Y:S01]  /*0d10*/  @!P2 IMAD.IADD R56, R56, 0x1, -R0.reuse ;  /* 0x000000013838a824 */ /* 0x100fe200078e0a00 */
[----:B------:R-:W-:Y:S01]  /*0d20*/  ISETP.GT.U32.AND P0, PT, R0, R54, PT ;  /* 0x000000360000720c */ /* 0x000fe20003f04070 */
[----:B------:R-:W-:Y:S01]  /*0d30*/  @!P3 IMAD.IADD R58, R58, 0x1, -R0 ;  /* 0x000000013a3ab824 */ /* 0x000fe200078e0a00 */
[----:B------:R-:W-:Y:S01]  /*0d40*/  ISETP.GT.U32.AND P2, PT, R0, R60, PT ;  /* 0x0000003c0000720c */ /* 0x000fe20003f44070 */
[----:B------:R-:W-:Y:S01]  /*0d50*/  IMAD.HI.U32 R5, R2, R13, RZ ;  /* 0x0000000d02057227 */ /* 0x000fe200078e00ff */
[----:B------:R-:W-:-:S02]  /*0d60*/  @!P6 IADD3 R52, R52, -R0, RZ ;  /* 0x800000003434e210 */ /* 0x000fc40007ffe0ff */
[----:B------:R-:W-:Y:S01]  /*0d70*/  ISETP.GT.U32.AND P3, PT, R0, R58, PT ;  /* 0x0000003a0000720c */ /* 0x000fe20003f64070 */
[----:B------:R-:W-:Y:S01]  /*0d80*/  IMAD.MOV R5, RZ, RZ, -R5 ;  /* 0x000000ffff057224 */ /* 0x000fe200078e0a05 */
[C---:B------:R-:W-:Y:S01]  /*0d90*/  IADD3 R4, R3.reuse, 0x6, RZ ;  /* 0x0000000603047810 */ /* 0x040fe20007ffe0ff */
[----:B------:R-:W-:Y:S01]  /*0da0*/  @!P1 IMAD.MOV R52, RZ, RZ, -R52 ;  /* 0x000000ffff349224 */ /* 0x000fe200078e0a34 */
[----:B------:R-:W-:Y:S01]  /*0db0*/  ISETP.GE.AND P1, PT, R14, RZ, PT ;  /* 0x000000ff0e00720c */ /* 0x000fe20003f26270 */
[----:B------:R-:W-:Y:S01]  /*0dc0*/  IMAD R62, R0, R5, R13 ;  /* 0x00000005003e7224 */ /* 0x000fe200078e020d */
[----:B------:R-:W-:Y:S01]  /*0dd0*/  ISETP.GT.U32.AND P6, PT, R10, R16, PT ;  /* 0x000000100a00720c */ /* 0x000fe20003fc4070 */
[--C-:B------:R-:W-:Y:S01]  /*0de0*/  @!P0 IMAD.IADD R54, R54, 0x1, -R0.reuse ;  /* 0x0000000136368824 */ /* 0x100fe200078e0a00 */
[----:B------:R-:W-:Y:S01]  /*0df0*/  IABS R11, R4 ;  /* 0x00000004000b7213 */ /* 0x000fe20000000000 */
[----:B------:R-:W-:Y:S01]  /*0e00*/  @!P2 IMAD.IADD R60, R60, 0x1, -R0 ;  /* 0x000000013c3ca824 */ /* 0x000fe200078e0a00 */
[----:B------:R-:W-:Y:S01]  /*0e10*/  ISETP.GE.AND P0, PT, R12, RZ, PT ;  /* 0x000000ff0c00720c */ /* 0x000fe20003f06270 */
[C---:B------:R-:W-:Y:S01]  /*0e20*/  VIADD R5, R3.reuse, 0x7 ;  /* 0x0000000703057836 */ /* 0x040fe20000000000 */
[----:B------:R-:W-:Y:S01]  /*0e30*/  IADD3 R12, R3, 0xb, RZ ;  /* 0x0000000b030c7810 */ /* 0x000fe20007ffe0ff */
[----:B------:R-:W-:Y:S01]  /*0e40*/  @!P5 IMAD.MOV R54, RZ, RZ, -R54 ;  /* 0x000000ffff36d224 */ /* 0x000fe200078e0a36 */
[----:B------:R-:W-:Y:S01]  /*0e50*/  ISETP.GE.AND P5, PT, R4, RZ, PT ;  /* 0x000000ff0400720c */ /* 0x000fe20003fa6270 */
[----:B------:R-:W-:Y:S01]  /*0e60*/  IMAD.HI.U32 R4, R2, R11, RZ ;  /* 0x0000000b02047227 */ /* 0x000fe200078e00ff */
[----:B------:R-:W-:-:S02]  /*0e70*/  ISETP.GT.U32.AND P2, PT, R0, R60, PT ;  /* 0x0000003c0000720c */ /* 0x000fc40003f44070 */
[----:B------:R-:W-:Y:S01]  /*0e80*/  IABS R13, R5 ;  /* 0x00000005000d7213 */ /* 0x000fe20000000000 */
[----:B------:R-:W-:Y:S01]  /*0e90*/  @!P4 IMAD.IADD R9, R9, 0x1, -R10 ;  /* 0x000000010909c824 */ /* 0x000fe200078e0a0a */
[----:B------:R-:W-:Y:S01]  /*0ea0*/  @!P3 IADD3 R58, R58, -R0, RZ ;  /* 0x800000003a3ab210 */ /* 0x000fe20007ffe0ff */
[----:B------:R-:W-:Y:S01]  /*0eb0*/  @!P1 IMAD.MOV R56, RZ, RZ, -R56 ;  /* 0x000000ffff389224 */ /* 0x000fe200078e0a38 */
[----:B------:R-:W-:Y:S01]  /*0ec0*/  ISETP.GT.U32.AND P3, PT, R0, R62, PT ;  /* 0x0000003e0000720c */ /* 0x000fe20003f64070 */
[----:B------:R-:W-:Y:S01]  /*0ed0*/  IMAD.MOV R4, RZ, RZ, -R4 ;  /* 0x000000ffff047224 */ /* 0x000fe200078e0a04 */
[----:B------:R-:W-:Y:S01]  /*0ee0*/  ISETP.GE.AND P1, PT, R5, RZ, PT ;  /* 0x000000ff0500720c */ /* 0x000fe20003f26270 */
[----:B------:R-:W-:Y:S01]  /*0ef0*/  @!P6 IMAD.IADD R16, R16, 0x1, -R10 ;  /* 0x000000011010e824 */ /* 0x000fe200078e0a0a */
[----:B------:R-:W-:Y:S01]  /*0f00*/  ISETP.GE.AND P6, PT, R18, RZ, PT ;  /* 0x000000ff1200720c */ /* 0x000fe20003fc6270 */
[----:B------:R-:W-:Y:S01]  /*0f10*/  IMAD.HI.U32 R5, R2, R13, RZ ;  /* 0x0000000d02057227 */ /* 0x000fe200078e00ff */
[----:B------:R-:W-:-:S03]  /*0f20*/  ISETP.GT.U32.AND P4, PT, R10, R9, PT ;  /* 0x000000090a00720c */ /* 0x000fc60003f84070 */
[----:B------:R-:W-:Y:S01]  /*0f30*/  IMAD R64, R0, R4, R11 ;  /* 0x0000000400407224 */ /* 0x000fe200078e020b */
[----:B------:R-:W-:Y:S01]  /*0f40*/  IADD3 R5, -R5, RZ, RZ ;  /* 0x000000ff05057210 */ /* 0x000fe20007ffe1ff */
[--C-:B------:R-:W-:Y:S02]  /*0f50*/  @!P2 IMAD.IADD R60, R60, 0x1, -R0.reuse ;  /* 0x000000013c3ca824 */ /* 0x100fe400078e0a00 */
[--C-:B------:R-:W-:Y:S01]  /*0f60*/  @!P3 IMAD.IADD R62, R62, 0x1, -R0.reuse ;  /* 0x000000013e3eb824 */ /* 0x100fe200078e0a00 */
[C---:B------:R-:W-:Y:S01]  /*0f70*/  ISETP.GT.U32.AND P2, PT, R0.reuse, R64, PT ;  /* 0x000000400000720c */ /* 0x040fe20003f44070 */
[----:B------:R-:W-:Y:S01]  /*0f80*/  IMAD R66, R0, R5, R13 ;  /* 0x0000000500427224 */ /* 0x000fe200078e020d */
[----:B------:R-:W-:Y:S01]  /*0f90*/  IABS R13, R12 ;  /* 0x0000000c000d7213 */ /* 0x000fe20000000000 */
[C---:B------:R-:W-:Y:S01]  /*0fa0*/  VIADD R14, R3.reuse, 0xc ;  /* 0x0000000c030e7836 */ /* 0x040fe20000000000 */
[----:B------:R-:W-:Y:S01]  /*0fb0*/  @!P6 IADD3 R58, -R58, RZ, RZ ;  /* 0x000000ff3a3ae210 */ /* 0x000fe20007ffe1ff */
[----:B------:R-:W-:Y:S01]  /*0fc0*/  VIADD R18, R3, 0xd ;  /* 0x0000000d03127836 */ /* 0x000fe20000000000 */
[----:B------:R-:W-:Y:S01]  /*0fd0*/  @!P4 IADD3 R9, R9, -R10, RZ ;  /* 0x8000000a0909c210 */ /* 0x000fe20007ffe0ff */
[C---:B------:R-:W-:Y:S01]  /*0fe0*/  VIADD R10, R3.reuse, 0x9 ;  /* 0x00000009030a7836 */ /* 0x040fe20000000000 */
[----:B------:R-:W-:Y:S01]  /*0ff0*/  ISETP.GT.U32.AND P6, PT, R0, R66, PT ;  /* 0x000000420000720c */ /* 0x000fe20003fc4070 */
[C---:B------:R-:W-:Y:S01]  /*1000*/  VIADD R20, R3.reuse, 0xe ;  /* 0x0000000e03147836 */ /* 0x040fe20000000000 */
[----:B------:R-:W-:Y:S01]  /*1010*/  ISETP.GE.AND P4, PT, R6, RZ, PT ;  /* 0x000000ff0600720c */ /* 0x000fe20003f86270 */
[C---:B------:R-:W-:Y:S01]  /*1020*/  VIADD R6, R3.reuse, 0x8 ;  /* 0x0000000803067836 */ /* 0x040fe20000000000 */
[----:B------:R-:W-:Y:S01]  /*1030*/  ISETP.GT.U32.AND P3, PT, R0, R62, PT ;  /* 0x0000003e0000720c */ /* 0x000fe20003f64070 */
[----:B------:R-:W-:Y:S01]  /*1040*/  @!P2 IMAD.IADD R64, R64, 0x1, -R0 ;  /* 0x000000014040a824 */ /* 0x000fe200078e0a00 */
[----:B------:R-:W-:Y:S01]  /*1050*/  IABS R17, R10 ;  /* 0x0000000a00117213 */ /* 0x000fe20000000000 */
[C---:B------:R-:W-:Y:S01]  /*1060*/  VIADD R33, R3.reuse, 0x74 ;  /* 0x0000007403217836 */ /* 0x040fe20000000000 */
[----:B------:R-:W-:Y:S01]  /*1070*/  IABS R15, R6 ;  /* 0x00000006000f7213 */ /* 0x000fe20000000000 */
[----:B------:R-:W-:Y:S01]  /*1080*/  VIADD R24, R3, 0x73 ;  /* 0x0000007303187836 */ /* 0x000fe20000000000 */
[----:B------:R-:W-:Y:S01]  /*1090*/  ISETP.GT.U32.AND P2, PT, R0, R64, PT ;  /* 0x000000400000720c */ /* 0x000fe20003f44070 */
[----:B------:R-:W-:Y:S01]  /*10a0*/  IMAD.HI.U32 R5, R2, R17, RZ ;  /* 0x0000001102057227 */ /* 0x000fe200078e00ff */
[----:B------:R-:W-:-:S03]  /*10b0*/  IABS R19, R20 ;  /* 0x0000001400137213 */ /* 0x000fc60000000000 */
[----:B------:R-:W-:-:S04]  /*10c0*/  IMAD.HI.U32 R4, R2, R15, RZ ;  /* 0x0000000f02047227 */ /* 0x000fc800078e00ff */
[--C-:B------:R-:W-:Y:S02]  /*10d0*/  @!P6 IMAD.IADD R66, R66, 0x1, -R0.reuse ;  /* 0x000000014242e824 */ /* 0x100fe400078e0a00 */
[----:B------:R-:W-:Y:S01]  /*10e0*/  @!P3 IMAD.IADD R62, R62, 0x1, -R0 ;  /* 0x000000013e3eb824 */ /* 0x000fe200078e0a00 */
[----:B------:R-:W-:Y:S01]  /*10f0*/  ISETP.GE.AND P3, PT, R10, RZ, PT ;  /* 0x000000ff0a00720c */ /* 0x000fe20003f66270 */
[----:B------:R-:W-:Y:S01]  /*1100*/  IMAD.MOV R4, RZ, RZ, -R4 ;  /* 0x000000ffff047224 */ /* 0x000fe200078e0a04 */
[----:B------:R-:W-:Y:S01]  /*1110*/  ISETP.GT.U32.AND P6, PT, R0, R66, PT ;  /* 0x000000420000720c */ /* 0x000fe20003fc4070 */
[----:B------:R-:W-:Y:S01]  /*1120*/  VIADD R10, R3, 0xa ;  /* 0x0000000a030a7836 */ /* 0x000fe20000000000 */
[----:B------:R-:W-:Y:S01]  /*1130*/  @!P2 IADD3 R64, R64, -R0, RZ ;  /* 0x800000004040a210 */ /* 0x000fe20007ffe0ff */
[C---:B------:R-:W-:Y:S01]  /*1140*/  IMAD R68, R0.reuse, R4, R15 ;  /* 0x0000000400447224 */ /* 0x040fe200078e020f */
[----:B------:R-:W-:Y:S01]  /*1150*/  IABS R15, R14 ;  /* 0x0000000e000f7213 */ /* 0x000fe20000000000 */
[----:B------:R-:W-:Y:S01]  /*1160*/  IMAD.MOV R5, RZ, RZ, -R5 ;  /* 0x000000ffff057224 */ /* 0x000fe200078e0a05 */
[----:B------:R-:W-:Y:S01]  /*1170*/  IABS R11, R10 ;  /* 0x0000000a000b7213 */ /* 0x000fe20000000000 */
[----:B------:R-:W-:Y:S01]  /*1180*/  @!P4 IMAD.MOV R60, RZ, RZ, -R60 ;  /* 0x000000ffff3cc224 */ /* 0x000fe200078e0a3c */
[C---:B------:R-:W-:Y:S01]  /*1190*/  ISETP.GT.U32.AND P2, PT, R0.reuse, R68, PT ;  /* 0x000000440000720c */ /* 0x040fe20003f44070 */
[----:B------:R-:W-:Y:S01]  /*11a0*/  IMAD R70, R0, R5, R17 ;  /* 0x0000000500467224 */ /* 0x000fe200078e0211 */
[----:B------:R-:W-:Y:S01]  /*11b0*/  IABS R17, R18 ;  /* 0x0000001200117213 */ /* 0x000fe20000000000 */
[----:B------:R-:W-:Y:S01]  /*11c0*/  IMAD.HI.U32 R4, R2, R11, RZ ;  /* 0x0000000b02047227 */ /* 0x000fe200078e00ff */
[----:B------:R-:W-:-:S03]  /*11d0*/  ISETP.GE.AND P4, PT, R6, RZ, PT ;  /* 0x000000ff0600720c */ /* 0x000fc60003f86270 */
[----:B------:R-:W-:Y:S02]  /*11e0*/  IMAD.MOV R72, RZ, RZ, -R4 ;  /* 0x000000ffff487224 */ /* 0x000fe400078e0a04 */
[----:B------:R-:W-:Y:S01]  /*11f0*/  @!P6 IMAD.IADD R66, R66, 0x1, -R0 ;  /* 0x000000014242e824 */ /* 0x000fe200078e0a00 */
[----:B------:R-:W-:Y:S01]  /*1200*/  ISETP.GT.U32.AND P6, PT, R0, R70, PT ;  /* 0x000000460000720c */ /* 0x000fe20003fc4070 */
[----:B------:R-:W-:Y:S02]  /*1210*/  IMAD.HI.U32 R4, R2, R13, RZ ;  /* 0x0000000d02047227 */ /* 0x000fe400078e00ff */
[----:B------:R-:W-:Y:S02]  /*1220*/  @!P2 IADD3 R68, R68, -R0, RZ ;  /* 0x800000004444a210 */ /* 0x000fe40007ffe0ff */
[----:B------:R-:W-:Y:S01]  /*1230*/  IMAD R72, R0, R72, R11 ;  /* 0x0000004800487224 */ /* 0x000fe200078e020b */
[----:B------:R-:W-:Y:S01]  /*1240*/  @!P1 IADD3 R66, -R66, RZ, RZ ;  /* 0x000000ff42429210 */ /* 0x000fe20007ffe1ff */
[----:B------:R-:W-:-:S02]  /*1250*/  IMAD.MOV R74, RZ, RZ, -R4 ;  /* 0x000000ffff4a7224 */ /* 0x000fc400078e0a04 */
[----:B------:R-:W-:Y:S01]  /*1260*/  IMAD.HI.U32 R5, R2, R15, RZ ;  /* 0x0000000f02057227 */ /* 0x000fe200078e00ff */
[----:B------:R-:W-:-:S03]  /*1270*/  ISETP.GT.U32.AND P2, PT, R0, R72, PT ;  /* 0x000000480000720c */ /* 0x000fc60003f44070 */
[----:B------:R-:W-:Y:S02]  /*1280*/  IMAD R74, R0, R74, R13 ;  /* 0x0000004a004a7224 */ /* 0x000fe400078e020d */
[----:B------:R-:W-:Y:S02]  /*1290*/  @!P6 IMAD.IADD R70, R70, 0x1, -R0 ;  /* 0x000000014646e824 */ /* 0x000fe400078e0a00 */
[----:B------:R-:W-:Y:S01]  /*12a0*/  IMAD.HI.U32 R6, R2, R17, RZ ;  /* 0x0000001102067227 */ /* 0x000fe200078e00ff */
[----:B------:R-:W-:-:S03]  /*12b0*/  ISETP.GT.U32.AND P6, PT, R0, R74, PT ;  /* 0x0000004a0000720c */ /* 0x000fc60003fc4070 */
[----:B------:R-:W-:Y:S02]  /*12c0*/  @!P5 IMAD.MOV R64, RZ, RZ, -R64 ;  /* 0x000000ffff40d224 */ /* 0x000fe400078e0a40 */
[----:B------:R-:W-:Y:S01]  /*12d0*/  @!P2 IMAD.IADD R72, R72, 0x1, -R0 ;  /* 0x000000014848a824 */ /* 0x000fe200078e0a00 */
[----:B------:R-:W-:Y:S01]  /*12e0*/  ISETP.GT.U32.AND P2, PT, R0, R70, PT ;  /* 0x000000460000720c */ /* 0x000fe20003f44070 */
[----:B------:R-:W-:-:S03]  /*12f0*/  IMAD.HI.U32 R4, R2, R19, RZ ;  /* 0x0000001302047227 */ /* 0x000fc600078e00ff */
[----:B------:R-:W-:Y:S01]  /*1300*/  ISETP.GT.U32.AND P5, PT, R0, R72, PT ;  /* 0x000000480000720c */ /* 0x000fe20003fa4070 */
[----:B------:R-:W-:Y:S02]  /*1310*/  IMAD.MOV R5, RZ, RZ, -R5 ;  /* 0x000000ffff057224 */ /* 0x000fe400078e0a05 */
[----:B------:R-:W-:Y:S02]  /*1320*/  @!P6 IMAD.IADD R74, R74, 0x1, -R0 ;  /* 0x000000014a4ae824 */ /* 0x000fe400078e0a00 */
[----:B------:R-:W-:Y:S02]  /*1330*/  IMAD.MOV R6, RZ, RZ, -R6 ;  /* 0x000000ffff067224 */ /* 0x000fe400078e0a06 */
[C---:B------:R-:W-:Y:S01]  /*1340*/  IMAD R76, R0.reuse, R5, R15 ;  /* 0x00000005004c7224 */ /* 0x040fe200078e020f */
[C---:B------:R-:W-:Y:S01]  /*1350*/  IADD3 R15, R3.reuse, 0x10, RZ ;  /* 0x00000010030f7810 */ /* 0x040fe20007ffe0ff */
[----:B------:R-:W-:Y:S01]  /*1360*/  IMAD.MOV R4, RZ, RZ, -R4 ;  /* 0x000000ffff047224 */ /* 0x000fe200078e0a04 */
[C---:B------:R-:W-:Y:S01]  /*1370*/  ISETP.GT.U32.AND P6, PT, R0.reuse, R74, PT ;  /* 0x0000004a0000720c */ /* 0x040fe20003fc4070 */
[C---:B------:R-:W-:Y:S01]  /*1380*/  IMAD R78, R0.reuse, R6, R17 ;  /* 0x00000006004e7224 */ /* 0x040fe200078e0211 */
[----:B------:R-:W-:Y:S01]  /*1390*/  IABS R13, R15 ;  /* 0x0000000f000d7213 */ /* 0x000fe20000000000 */
[----:B------:R-:W-:Y:S01]  /*13a0*/  VIADD R6, R3, 0xf ;  /* 0x0000000f03067836 */ /* 0x000fe20000000000 */
[C---:B------:R-:W-:Y:S01]  /*13b0*/  ISETP.GT.U32.AND P1, PT, R0.reuse, R76, PT ;  /* 0x0000004c0000720c */ /* 0x040fe20003f24070 */
[----:B------:R-:W-:-:S02]  /*13c0*/  IMAD R80, R0, R4, R19 ;  /* 0x0000000400507224 */ /* 0x000fc400078e0213 */
[----:B------:R-:W-:Y:S01]  /*13d0*/  @!P5 IMAD.IADD R72, R72, 0x1, -R0 ;  /* 0x000000014848d824 */ /* 0x000fe200078e0a00 */
[----:B------:R-:W-:Y:S01]  /*13e0*/  IABS R11, R6 ;  /* 0x00000006000b7213 */ /* 0x000fe20000000000 */
[----:B------:R-:W-:Y:S01]  /*13f0*/  IMAD.HI.U32 R5, R2, R13, RZ ;  /* 0x0000000d02057227 */ /* 0x000fe200078e00ff */
[----:B------:R-:W-:-:S03]  /*1400*/  ISETP.GT.U32.AND P5, PT, R0, R80, PT ;  /* 0x000000500000720c */ /* 0x000fc60003fa4070 */
[----:B------:R-:W-:Y:S01]  /*1410*/  @!P0 IMAD.MOV R62, RZ, RZ, -R62 ;  /* 0x000000ffff3e8224 */ /* 0x000fe200078e0a3e */
[----:B------:R-:W-:Y:S01]  /*1420*/  ISETP.GT.U32.AND P0, PT, R0, R68, PT ;  /* 0x000000440000720c */ /* 0x000fe20003f04070 */
[----:B------:R-:W-:-:S04]  /*1430*/  IMAD.HI.U32 R4, R2, R11, RZ ;  /* 0x0000000b02047227 */ /* 0x000fc800078e00ff */
[----:B------:R-:W-:Y:S01]  /*1440*/  IMAD.MOV R5, RZ, RZ, -R5 ;  /* 0x000000ffff057224 */ /* 0x000fe200078e0a05 */
[----:B------:R-:W-:Y:S01]  /*1450*/  IADD3 R4, -R4, RZ, RZ ;  /* 0x000000ff04047210 */ /* 0x000fe20007ffe1ff */
[--C-:B------:R-:W-:Y:S01]  /*1460*/  @!P2 IMAD.IADD R70, R70, 0x1, -R0.reuse ;  /* 0x000000014646a824 */ /* 0x100fe200078e0a00 */
[----:B------:R-:W-:Y:S01]  /*1470*/  ISETP.GE.AND P2, PT, R10, RZ, PT ;  /* 0x000000ff0a00720c */ /* 0x000fe20003f46270 */
[--C-:B------:R-:W-:Y:S01]  /*1480*/  @!P6 IMAD.IADD R74, R74, 0x1, -R0.reuse ;  /* 0x000000014a4ae824 */ /* 0x100fe200078e0a00 */
[----:B------:R-:W-:Y:S01]  /*1490*/  ISETP.GE.AND P6, PT, R12, RZ, PT ;  /* 0x000000ff0c00720c */ /* 0x000fe20003fc6270 */
[----:B------:R-:W-:Y:S01]  /*14a0*/  IMAD R84, R0, R5, R13 ;  /* 0x0000000500547224 */ /* 0x000fe200078e020d */
[----:B------:R-:W-:Y:S01]  /*14b0*/  @!P5 IADD3 R80, R80, -R0, RZ ;  /* 0x800000005050d210 */ /* 0x000fe20007ffe0ff */
[C---:B------:R-:W-:Y:S01]  /*14c0*/  VIADD R5, R3.reuse, 0x11 ;  /* 0x0000001103057836 */ /* 0x040fe20000000000 */
[----:B------:R-:W-:Y:S01]  /*14d0*/  IADD3 R12, R3, 0x17, RZ ;  /* 0x00000017030c7810 */ /* 0x000fe20007ffe0ff */
[C---:B------:R-:W-:Y:S01]  /*14e0*/  IMAD R82, R0.reuse, R4, R11 ;  /* 0x0000000400527224 */ /* 0x040fe200078e020b */
[----:B------:R-:W-:Y:S01]  /*14f0*/  ISETP.GT.U32.AND P5, PT, R0, R80, PT ;  /* 0x000000500000720c */ /* 0x000fe20003fa4070 */
[--C-:B------:R-:W-:Y:S01]  /*1500*/  @!P0 IMAD.IADD R68, R68, 0x1, -R0.reuse ;  /* 0x0000000144448824 */ /* 0x100fe200078e0a00 */
[----:B------:R-:W-:Y:S01]  /*1510*/  IABS R11, R5 ;  /* 0x00000005000b7213 */ /* 0x000fe20000000000 */
[----:B------:R-:W-:Y:S01]  /*1520*/  @!P1 IMAD.IADD R76, R76, 0x1, -R0 ;  /* 0x000000014c4c9824 */ /* 0x000fe200078e0a00 */
[----:B------:R-:W-:Y:S01]  /*1530*/  ISETP.GT.U32.AND P0, PT, R0, R78, PT ;  /* 0x0000004e0000720c */ /* 0x000fe20003f04070 */
[----:B------:R-:W-:Y:S01]  /*1540*/  @!P4 IMAD.MOV R68, RZ, RZ, -R68 ;  /* 0x000000ffff44c224 */ /* 0x000fe200078e0a44 */
[----:B------:R-:W-:Y:S01]  /*1550*/  ISETP.GE.AND P1, PT, R14, RZ, PT ;  /* 0x000000ff0e00720c */ /* 0x000fe20003f26270 */
[----:B------:R-:W-:Y:S01]  /*1560*/  @!P2 IMAD.MOV R72, RZ, RZ, -R72 ;  /* 0x000000ffff48a224 */ /* 0x000fe200078e0a48 */
[----:B------:R-:W-:Y:S01]  /*1570*/  @!P6 IADD3 R74, -R74, RZ, RZ ;  /* 0x000000ff4a4ae210 */ /* 0x000fe20007ffe1ff */
[----:B------:R-:W-:Y:S01]  /*1580*/  IMAD.HI.U32 R4, R2, R11, RZ ;  /* 0x0000000b02047227 */ /* 0x000fe200078e00ff */
[----:B------:R-:W-:-:S02]  /*1590*/  ISETP.GT.U32.AND P4, PT, R0, R76, PT ;  /* 0x0000004c0000720c */ /* 0x000fc40003f84070 */
[----:B------:R-:W-:Y:S01]  /*15a0*/  ISETP.GT.U32.AND P2, PT, R0, R82, PT ;  /* 0x000000520000720c */ /* 0x000fe20003f44070 */
[----:B------:R-:W-:Y:S01]  /*15b0*/  @!P5 IMAD.IADD R80, R80, 0x1, -R0 ;  /* 0x000000015050d824 */ /* 0x000fe200078e0a00 */
[----:B------:R-:W-:Y:S01]  /*15c0*/  ISETP.GE.AND P6, PT, R20, RZ, PT ;  /* 0x000000ff1400720c */ /* 0x000fe20003fc6270 */
[----:B------:R-:W-:Y:S01]  /*15d0*/  @!P3 IMAD.MOV R70, RZ, RZ, -R70 ;  /* 0x000000ffff46b224 */ /* 0x000fe200078e0a46 */
[----:B------:R-:W-:Y:S01]  /*15e0*/  IADD3 R4, -R4, RZ, RZ ;  /* 0x000000ff04047210 */ /* 0x000fe20007ffe1ff */
[--C-:B------:R-:W-:Y:S01]  /*15f0*/  @!P0 IMAD.IADD R78, R78, 0x1, -R0.reuse ;  /* 0x000000014e4e8824 */ /* 0x100fe200078e0a00 */
[----:B------:R-:W-:Y:S01]  /*1600*/  ISETP.GE.AND P0, PT, R18, RZ, PT ;  /* 0x000000ff1200720c */ /* 0x000fe20003f06270 */
[----:B------:R-:W-:Y:S01]  /*1610*/  VIADD R10, R3, 0x12 ;  /* 0x00000012030a7836 */ /* 0x000fe20000000000 */
[----:B------:R-:W-:Y:S01]  /*1620*/  ISETP.GE.AND P5, PT, R15, RZ, PT ;  /* 0x000000ff0f00720c */ /* 0x000fe20003fa6270 */
[C---:B------:R-:W-:Y:S01]  /*1630*/  IMAD R86, R0.reuse, R4, R11 ;  /* 0x0000000400567224 */ /* 0x040fe200078e020b */
[----:B------:R-:W-:Y:S01]  /*1640*/  ISETP.GT.U32.AND P3, PT, R0, R78, PT ;  /* 0x0000004e0000720c */ /* 0x000fe20003f64070 */
[--C-:B------:R-:W-:Y:S01]  /*1650*/  @!P4 IMAD.IADD R76, R76, 0x1, -R0.reuse ;  /* 0x000000014c4cc824 */ /* 0x100fe200078e0a00 */
[----:B------:R-:W-:Y:S01]  /*1660*/  ISETP.GT.U32.AND P4, PT, R0, R84, PT ;  /* 0x000000540000720c */ /* 0x000fe20003f84070 */
[----:B------:R-:W-:Y:S01]  /*1670*/  @!P2 IMAD.IADD R82, R82, 0x1, -R0 ;  /* 0x000000015252a824 */ /* 0x000fe200078e0a00 */
[C---:B------:R-:W-:Y:S01]  /*1680*/  IADD3 R4, R3.reuse, 0x13, RZ ;  /* 0x0000001303047810 */ /* 0x040fe20007ffe0ff */
[----:B------:R-:W-:Y:S01]  /*1690*/  @!P6 IMAD.MOV R80, RZ, RZ, -R80 ;  /* 0x000000ffff50e224 */ /* 0x000fe200078e0a50 */
[C---:B------:R-:W-:Y:S01]  /*16a0*/  ISETP.GT.U32.AND P6, PT, R0.reuse, R86, PT ;  /* 0x000000560000720c */ /* 0x040fe20003fc4070 */
[----:B------:R-:W-:Y:S01]  /*16b0*/  @!P1 IMAD.MOV R76, RZ, RZ, -R76 ;  /* 0x000000ffff4c9224 */ /* 0x000fe200078e0a4c */
[----:B------:R-:W-:Y:S01]  /*16c0*/  ISETP.GT.U32.AND P1, PT, R0, R82, PT ;  /* 0x000000520000720c */ /* 0x000fe20003f24070 */
[C---:B------:R-:W-:Y:S01]  /*16d0*/  VIADD R14, R3.reuse, 0x18 ;  /* 0x00000018030e7836 */ /* 0x040fe20000000000 */
[----:B------:R-:W-:Y:S01]  /*16e0*/  IABS R11, R4 ;  /* 0x00000004000b7213 */ /* 0x000fe20000000000 */
[----:B------:R-:W-:Y:S01]  /*16f0*/  VIADD R17, R3, 0x19 ;  /* 0x0000001903117836 */ /* 0x000fe20000000000 */
[----:B------:R-:W-:Y:S01]  /*1700*/  IABS R13, R10 ;  /* 0x0000000a000d7213 */ /* 0x000fe20000000000 */
[--C-:B------:R-:W-:Y:S01]  /*1710*/  @!P3 IMAD.IADD R78, R78, 0x1, -R0.reuse ;  /* 0x000000014e4eb824 */ /* 0x100fe200078e0a00 */
[----:B------:R-:W-:Y:S01]  /*1720*/  ISETP.GE.AND P2, PT, R5, RZ, PT ;  /* 0x000000ff0500720c */ /* 0x000fe20003f46270 */
[----:B------:R-:W-:Y:S01]  /*1730*/  @!P4 IMAD.IADD R84, R84, 0x1, -R0 ;  /* 0x000000015454c824 */ /* 0x000fe200078e0a00 */
[----:B------:R-:W-:Y:S01]  /*1740*/  ISETP.GE.AND P3, PT, R6, RZ, PT ;  /* 0x000000ff0600720c */ /* 0x000fe20003f66270 */
[----:B------:R-:W-:-:S03]  /*1750*/  IMAD.HI.U32 R5, R2, R13, RZ ;  /* 0x0000000d02057227 */ /* 0x000fc600078e00ff */
[----:B------:R-:W-:Y:S01]  /*1760*/  ISETP.GT.U32.AND P4, PT, R0, R84, PT ;  /* 0x000000540000720c */ /* 0x000fe20003f84070 */
[--C-:B------:R-:W-:Y:S02]  /*1770*/  @!P6 IMAD.IADD R86, R86, 0x1, -R0.reuse ;  /* 0x000000015656e824 */ /* 0x100fe400078e0a00 */
[----:B------:R-:W-:Y:S01]  /*1780*/  @!P1 IMAD.IADD R82, R82, 0x1, -R0 ;  /* 0x0000000152529824 */ /* 0x000fe200078e0a00 */
[----:B------:R-:W-:Y:S01]  /*1790*/  ISETP.GE.AND P1, PT, R4, RZ, PT ;  /* 0x000000ff0400720c */ /* 0x000fe20003f26270 */
[----:B------:R-:W-:Y:S01]  /*17a0*/  IMAD.HI.U32 R4, R2, R11, RZ ;  /* 0x0000000b02047227 */ /* 0x000fe200078e00ff */
[----:B------:R-:W-:-:S03]  /*17b0*/  ISETP.GT.U32.AND P6, PT, R0, R86, PT ;  /* 0x000000560000720c */ /* 0x000fc60003fc4070 */
[----:B------:R-:W-:Y:S01]  /*17c0*/  @!P0 IMAD.MOV R78, RZ, RZ, -R78 ;  /* 0x000000ffff4e8224 */ /* 0x000fe200078e0a4e */
[----:B------:R-:W-:Y:S01]  /*17d0*/  ISETP.GE.AND P0, PT, R10, RZ, PT ;  /* 0x000000ff0a00720c */ /* 0x000fe20003f06270 */
[----:B------:R-:W-:Y:S02]  /*17e0*/  VIADD R10, R3, 0x15 ;  /* 0x00000015030a7836 */ /* 0x000fe40000000000 */
[----:B------:R-:W-:Y:S01]  /*17f0*/  IMAD.MOV R4, RZ, RZ, -R4 ;  /* 0x000000ffff047224 */ /* 0x000fe200078e0a04 */
[----:B------:R-:W-:Y:S01]  /*1800*/  @!P4 IADD3 R84, R84, -R0, RZ ;  /* 0x800000005454c210 */ /* 0x000fe20007ffe0ff */
[----:B------:R-:W-:Y:S01]  /*1810*/  IMAD.MOV R5, RZ, RZ, -R5 ;  /* 0x000000ffff057224 */ /* 0x000fe200078e0a05 */
[----:B------:R-:W-:Y:S01]  /*1820*/  IABS R15, R10 ;  /* 0x0000000a000f7213 */ /* 0x000fe20000000000 */
[C---:B------:R-:W-:Y:S01]  /*1830*/  IMAD R90, R0.reuse, R4, R11 ;  /* 0x00000004005a7224 */ /* 0x040fe200078e020b */
[----:B------:R-:W-:Y:S01]  /*1840*/  IABS R11, R12 ;  /* 0x0000000c000b7213 */ /* 0x000fe20000000000 */
[----:B------:R-:W-:-:S02]  /*1850*/  IMAD R88, R0, R5, R13 ;  /* 0x0000000500587224 */ /* 0x000fc400078e020d */
[----:B------:R-:W-:Y:S02]  /*1860*/  VIADD R5, R3, 0x14 ;  /* 0x0000001403057836 */ /* 0x000fe40000000000 */
[----:B------:R-:W-:Y:S01]  /*1870*/  @!P6 IMAD.IADD R86, R86, 0x1, -R0 ;  /* 0x000000015656e824 */ /* 0x000fe200078e0a00 */
[----:B------:R-:W-:Y:S01]  /*1880*/  ISETP.GT.U32.AND P6, PT, R0, R90, PT ;  /* 0x0000005a0000720c */ /* 0x000fe20003fc4070 */
[----:B------:R-:W-:Y:S01]  /*1890*/  IMAD.HI.U32 R6, R2, R15, RZ ;  /* 0x0000000f02067227 */ /* 0x000fe200078e00ff */
[----:B------:R-:W-:Y:S02]  /*18a0*/  IABS R13, R5 ;  /* 0x00000005000d7213 */ /* 0x000fe40000000000 */
[----:B------:R-:W-:Y:S01]  /*18b0*/  ISETP.GT.U32.AND P4, PT, R0, R88, PT ;  /* 0x000000580000720c */ /* 0x000fe20003f84070 */
[----:B------:R-:W-:Y:S01]  /*18c0*/  IMAD.MOV R6, RZ, RZ, -R6 ;  /* 0x000000ffff067224 */ /* 0x000fe200078e0a06 */
[----:B------:R-:W-:Y:S01]  /*18d0*/  @!P2 IADD3 R86, -R86, RZ, RZ ;  /* 0x000000ff5656a210 */ /* 0x000fe20007ffe1ff */
[----:B------:R-:W-:Y:S01]  /*18e0*/  @!P3 IMAD.MOV R82, RZ, RZ, -R82 ;  /* 0x000000ffff52b224 */ /* 0x000fe200078e0a52 */
[----:B------:R-:W-:Y:S01]  /*18f0*/  ISETP.GE.AND P3, PT, R5, RZ, PT ;  /* 0x000000ff0500720c */ /* 0x000fe20003f66270 */
[----:B------:R-:W-:-:S04]  /*1900*/  IMAD.HI.U32 R5, R2, R13, RZ ;  /* 0x0000000d02057227 */ /* 0x000fc800078e00ff */
[----:B------:R-:W-:Y:S01]  /*1910*/  IMAD R94, R0, R6, R15 ;  /* 0x00000006005e7224 */ /* 0x000fe200078e020f */
[----:B------:R-:W-:Y:S01]  /*1920*/  IADD3 R5, -R5, RZ, RZ ;  /* 0x000000ff05057210 */ /* 0x000fe20007ffe1ff */
[----:B------:R-:W-:Y:S01]  /*1930*/  @!P5 IMAD.MOV R84, RZ, RZ, -R84 ;  /* 0x000000ffff54d224 */ /* 0x000fe200078e0a54 */
[----:B------:R-:W-:Y:S01]  /*1940*/  ISETP.GE.AND P5, PT, R10, RZ, PT ;  /* 0x000000ff0a00720c */ /* 0x000fe20003fa6270 */
[--C-:B------:R-:W-:Y:S01]  /*1950*/  @!P6 IMAD.IADD R90, R90, 0x1, -R0.reuse ;  /* 0x000000015a5ae824 */ /* 0x100fe200078e0a00 */
[C---:B------:R-:W-:Y:S01]  /*1960*/  ISETP.GT.U32.AND P6, PT, R0.reuse, R94, PT ;  /* 0x0000005e0000720c */ /* 0x040fe20003fc4070 */
[----:B------:R-:W-:Y:S01]  /*1970*/  VIADD R10, R3, 0x16 ;  /* 0x00000016030a7836 */ /* 0x000fe20000000000 */
[----:B------:R-:W-:Y:S01]  /*1980*/  IABS R15, R17 ;  /* 0x00000011000f7213 */ /* 0x000fe20000000000 */
[----:B------:R-:W-:Y:S01]  /*1990*/  IMAD R92, R0, R5, R13 ;  /* 0x00000005005c7224 */ /* 0x000fe200078e020d */
[----:B------:R-:W-:Y:S01]  /*19a0*/  IABS R13, R14 ;  /* 0x0000000e000d7213 */ /* 0x000fe20000000000 */
[----:B------:R-:W-:Y:S01]  /*19b0*/  @!P4 IMAD.IADD R88, R88, 0x1, -R0 ;  /* 0x000000015858c824 */ /* 0x000fe200078e0a00 */
[----:B------:R-:W-:Y:S01]  /*19c0*/  IABS R5, R10 ;  /* 0x0000000a00057213 */ /* 0x000fe20000000000 */
[----:B------:R-:W-:Y:S01]  /*19d0*/  IMAD.HI.U32 R6, R2, R15, RZ ;  /* 0x0000000f02067227 */ /* 0x000fe200078e00ff */
[----:B------:R-:W-:-:S02]  /*19e0*/  ISETP.GT.U32.AND P2, PT, R0, R90, PT ;  /* 0x0000005a0000720c */ /* 0x000fc40003f44070 */
[----:B------:R-:W-:Y:S01]  /*19f0*/  ISETP.GT.U32.AND P4, PT, R0, R88, PT ;  /* 0x000000580000720c */ /* 0x000fe20003f84070 */
[----:B------:R-:W-:Y:S02]  /*1a00*/  IMAD.HI.U32 R4, R2, R5, RZ ;  /* 0x0000000502047227 */ /* 0x000fe400078e00ff */
[----:B------:R-:W-:Y:S02]  /*1a10*/  @!P6 IADD3 R94, R94, -R0, RZ ;  /* 0x800000005e5ee210 */ /* 0x000fe40007ffe0ff */
[----:B------:R-:W-:Y:S02]  /*1a20*/  IMAD.MOV R4, RZ, RZ, -R4 ;  /* 0x000000ffff047224 */ /* 0x000fe400078e0a04 */
[C---:B------:R-:W-:Y:S01]  /*1a30*/  ISETP.GT.U32.AND P6, PT, R0.reuse, R94, PT ;  /* 0x0000005e0000720c */ /* 0x040fe20003fc4070 */
[----:B------:R-:W-:Y:S02]  /*1a40*/  IMAD.MOV R6, RZ, RZ, -R6 ;  /* 0x000000ffff067224 */ /* 0x000fe400078e0a06 */
[----:B------:R-:W-:-:S02]  /*1a50*/  IMAD R96, R0, R4, R5 ;  /* 0x0000000400607224 */ /* 0x000fc400078e0205 */
[----:B------:R-:W-:-:S04]  /*1a60*/  IMAD.HI.U32 R5, R2, R13, RZ ;  /* 0x0000000d02057227 */ /* 0x000fc800078e00ff */
[----:B------:R-:W-:Y:S02]  /*1a70*/  IMAD.MOV R5, RZ, RZ, -R5 ;  /* 0x000000ffff057224 */ /* 0x000fe400078e0a05 */
[----:B------:R-:W-:Y:S01]  /*1a80*/  @!P4 IMAD.IADD R88, R88, 0x1, -R0 ;  /* 0x000000015858c824 */ /* 0x000fe200078e0a00 */
[C---:B------:R-:W-:Y:S01]  /*1a90*/  ISETP.GT.U32.AND P4, PT, R0.reuse, R92, PT ;  /* 0x0000005c0000720c */ /* 0x040fe20003f84070 */
[----:B------:R-:W-:Y:S02]  /*1aa0*/  IMAD R100, R0, R5, R13 ;  /* 0x0000000500647224 */ /* 0x000fe400078e020d */
[----:B------:R-:W-:Y:S01]  /*1ab0*/  @!P0 IMAD.MOV R88, RZ, RZ, -R88 ;  /* 0x000000ffff588224 */ /* 0x000fe200078e0a58 */
[----:B------:R-:W-:Y:S01]  /*1ac0*/  ISETP.GE.AND P0, PT, R10, RZ, PT ;  /* 0x000000ff0a00720c */ /* 0x000fe20003f06270 */
[----:B------:R-:W-:Y:S01]  /*1ad0*/  IMAD.HI.U32 R4, R2, R11, RZ ;  /* 0x0000000b02047227 */ /* 0x000fe200078e00ff */
[----:B------:R-:W-:-:S03]  /*1ae0*/  IADD3 R10, R3, 0x1a, RZ ;  /* 0x0000001a030a7810 */ /* 0x000fc60007ffe0ff */
[--C-:B------:R-:W-:Y:S01]  /*1af0*/  @!P2 IMAD.IADD R90, R90, 0x1, -R0.reuse ;  /* 0x000000015a5aa824 */ /* 0x100fe200078e0a00 */
[C---:B------:R-:W-:Y:S01]  /*1b00*/  ISETP.GT.U32.AND P2, PT, R0.reuse, R96, PT ;  /* 0x000000600000720c */ /* 0x040fe20003f44070 */
[----:B------:R-:W-:Y:S01]  /*1b10*/  IMAD R102, R0, R6, R15 ;  /* 0x0000000600667224 */ /* 0x000fe200078e020f */
[----:B------:R-:W-:Y:S01]  /*1b20*/  IABS R5, R10 ;  /* 0x0000000a00057213 */ /* 0x000fe20000000000 */
[----:B------:R-:W-:Y:S01]  /*1b30*/  @!P6 IMAD.IADD R94, R94, 0x1, -R0 ;  /* 0x000000015e5ee824 */ /* 0x000fe200078e0a00 */
[C---:B------:R-:W-:Y:S01]  /*1b40*/  ISETP.GT.U32.AND P6, PT, R0.reuse, R100, PT ;  /* 0x000000640000720c */ /* 0x040fe20003fc4070 */
[----:B------:R-:W-:Y:S01]  /*1b50*/  IMAD.MOV R4, RZ, RZ, -R4 ;  /* 0x000000ffff047224 */ /* 0x000fe200078e0a04 */
[----:B------:R-:W-:Y:S01]  /*1b60*/  IADD3 R6, R3, 0x1b, RZ ;  /* 0x0000001b03067810 */ /* 0x000fe20007ffe0ff */
[----:B------:R-:W-:Y:S01]  /*1b70*/  @!P5 IMAD.MOV R94, RZ, RZ, -R94 ;  /* 0x000000ffff5ed224 */ /* 0x000fe200078e0a5e */
[C---:B------:R-:W-:Y:S01]  /*1b80*/  ISETP.GT.U32.AND P5, PT, R0.reuse, R102, PT ;  /* 0x000000660000720c */ /* 0x040fe20003fa4070 */
[----:B------:R-:W-:Y:S01]  /*1b90*/  IMAD R98, R0, R4, R11 ;  /* 0x0000000400627224 */ /* 0x000fe200078e020b */
[----:B------:R-:W-:Y:S01]  /*1ba0*/  IABS R11, R6 ;  /* 0x00000006000b7213 */ /* 0x000fe20000000000 */
[----:B------:R-:W-:-:S04]  /*1bb0*/  IMAD.HI.U32 R4, R2, R5, RZ ;  /* 0x0000000502047227 */ /* 0x000fc800078e00ff */
[----:B------:R-:W-:Y:S02]  /*1bc0*/  IMAD.MOV R4, RZ, RZ, -R4 ;  /* 0x000000ffff047224 */ /* 0x000fe400078e0a04 */
[--C-:B------:R-:W-:Y:S01]  /*1bd0*/  @!P2 IMAD.IADD R96, R96, 0x1, -R0.reuse ;  /* 0x000000016060a824 */ /* 0x100fe200078e0a00 */
[----:B------:R-:W-:Y:S01]  /*1be0*/  @!P6 IADD3 R100, R100, -R0, RZ ;  /* 0x800000006464e210 */ /* 0x000fe20007ffe0ff */
[----:B------:R-:W-:Y:S02]  /*1bf0*/  IMAD R104, R0, R4, R5 ;  /* 0x0000000400687224 */ /* 0x000fe400078e0205 */
[----:B------:R-:W-:Y:S01]  /*1c00*/  @!P4 IMAD.IADD R92, R92, 0x1, -R0 ;  /* 0x000000015c5cc824 */ /* 0x000fe200078e0a00 */
[----:B------:R-:W-:Y:S01]  /*1c10*/  ISETP.GT.U32.AND P2, PT, R0, R96, PT ;  /* 0x000000600000720c */ /* 0x000fe20003f44070 */
[----:B------:R-:W-:-:S03]  /*1c20*/  IMAD.HI.U32 R4, R2, R11, RZ ;  /* 0x0000000b02047227 */ /* 0x000fc600078e00ff */
[----:B------:R-:W-:Y:S01]  /*1c30*/  ISETP.GT.U32.AND P4, PT, R0, R92, PT ;  /* 0x0000005c0000720c */ /* 0x000fe20003f84070 */
[----:B------:R-:W-:Y:S01]  /*1c40*/  @!P5 IMAD.IADD R102, R102, 0x1, -R0 ;  /* 0x000000016666d824 */ /* 0x000fe200078e0a00 */
[C---:B------:R-:W-:Y:S01]  /*1c50*/  ISETP.GT.U32.AND P5, PT, R0.reuse, R100, PT ;  /* 0x000000640000720c */ /* 0x040fe20003fa4070 */
[----:B------:R-:W-:Y:S01]  /*1c60*/  @!P1 IMAD.MOV R90, RZ, RZ, -R90 ;  /* 0x000000ffff5a9224 */ /* 0x000fe200078e0a5a */
[----:B------:R-:W-:Y:S01]  /*1c70*/  ISETP.GT.U32.AND P1, PT, R0, R98, PT ;  /* 0x000000620000720c */ /* 0x000fe20003f24070 */
[C---:B------:R-:W-:Y:S01]  /*1c80*/  VIADD R18, R3.reuse, 0x39 ;  /* 0x0000003903127836 */ /* 0x040fe20000000000 */
[----:B------:R-:W-:Y:S01]  /*1c90*/  IADD3 R4, -R4, RZ, RZ ;  /* 0x000000ff04047210 */ /* 0x000fe20007ffe1ff */
[----:B------:R-:W-:Y:S02]  /*1ca0*/  VIADD R20, R3, 0x71 ;  /* 0x0000007103147836 */ /* 0x000fe40000000000 */
[--C-:B------:R-:W-:Y:S01]  /*1cb0*/  @!P2 IMAD.IADD R96, R96, 0x1, -R0.reuse ;  /* 0x000000016060a824 */ /* 0x100fe200078e0a00 */
[----:B------:R-:W-:Y:S01]  /*1cc0*/  ISETP.GE.AND P2, PT, R17, RZ, PT ;  /* 0x000000ff1100720c */ /* 0x000fe20003f46270 */
[----:B------:R-:W-:Y:S01]  /*1cd0*/  IMAD R106, R0, R4, R11 ;  /* 0x00000004006a7224 */ /* 0x000fe200078e020b */
[----:B------:R-:W-:Y:S01]  /*1ce0*/  IABS R23, R20 ;  /* 0x0000001400177213 */ /* 0x000fe20000000000 */
[--C-:B------:R-:W-:Y:S01]  /*1cf0*/  @!P4 IMAD.IADD R92, R92, 0x1, -R0.reuse ;  /* 0x000000015c5cc824 */ /* 0x100fe200078e0a00 */
[----:B------:R-:W-:Y:S01]  /*1d00*/  ISETP.GE.AND P4, PT, R12, RZ, PT ;  /* 0x000000ff0c00720c */ /* 0x000fe20003f86270 */
[--C-:B------:R-:W-:Y:S01]  /*1d10*/  @!P5 IMAD.IADD R100, R100, 0x1, -R0.reuse ;  /* 0x000000016464d824 */ /* 0x100fe200078e0a00 */
[----:B------:R-:W-:Y:S01]  /*1d20*/  ISETP.GT.U32.AND P5, PT, R0, R106, PT ;  /* 0x0000006a0000720c */ /* 0x000fe20003fa4070 */
[----:B------:R-:W-:Y:S01]  /*1d30*/  @!P1 IMAD.IADD R98, R98, 0x1, -R0 ;  /* 0x0000000162629824 */ /* 0x000fe200078e0a00 */
[----:B------:R-:W-:Y:S01]  /*1d40*/  ISETP.GE.AND P1, PT, R10, RZ, PT ;  /* 0x000000ff0a00720c */ /* 0x000fe20003f26270 */
[----:B------:R-:W-:Y:S01]  /*1d50*/  @!P0 IMAD.MOV R96, RZ, RZ, -R96 ;  /* 0x000000ffff608224 */ /* 0x000fe200078e0a60 */
[C---:B------:R-:W-:Y:S01]  /*1d60*/  ISETP.GT.U32.AND P0, PT, R0.reuse, R102, PT ;  /* 0x000000660000720c */ /* 0x040fe20003f04070 */
[C---:B------:R-:W-:Y:S01]  /*1d70*/  VIADD R10, R3.reuse, 0x1c ;  /* 0x0000001c030a7836 */ /* 0x040fe20000000000 */
[----:B------:R-:W-:Y:S01]  /*1d80*/  ISETP.GT.U32.AND P6, PT, R0, R98, PT ;  /* 0x000000620000720c */ /* 0x000fe20003fc4070 */
[----:B------:R-:W-:-:S02]  /*1d90*/  VIADD R12, R3, 0x1d ;  /* 0x0000001d030c7836 */ /* 0x000fc40000000000 */
[----:B------:R-:W-:Y:S01]  /*1da0*/  @!P3 IMAD.MOV R92, RZ, RZ, -R92 ;  /* 0x000000ffff5cb224 */ /* 0x000fe200078e0a5c */
[----:B------:R-:W-:Y:S01]  /*1db0*/  ISETP.GE.AND P3, PT, R14, RZ, PT ;  /* 0x000000ff0e00720c */ /* 0x000fe20003f66270 */
[C---:B------:R-:W-:Y:S01]  /*1dc0*/  VIADD R14, R3.reuse, 0x1e ;  /* 0x0000001e030e7836 */ /* 0x040fe20000000000 */
[----:B------:R-:W-:Y:S01]  /*1dd0*/  IABS R5, R10 ;  /* 0x0000000a00057213 */ /* 0x000fe20000000000 */
[----:B------:R-:W-:Y:S01]  /*1de0*/  @!P5 IMAD.IADD R106, R106, 0x1, -R0 ;  /* 0x000000016a6ad824 */ /* 0x000fe200078e0a00 */
[----:B------:R-:W-:Y:S01]  /*1df0*/  IABS R13, R12 ;  /* 0x0000000c000d7213 */ /* 0x000fe20000000000 */
[----:B------:R-:W-:Y:S01]  /*1e00*/  VIADD R37, R3, 0x76 ;  /* 0x0000007603257836 */ /* 0x000fe20000000000 */
[----:B------:R-:W-:Y:S01]  /*1e10*/  IABS R15, R14 ;  /* 0x0000000e000f7213 */ /* 0x000fe20000000000 */
[----:B------:R-:W-:Y:S01]  /*1e20*/  IMAD.MOV.U32 R11, RZ, RZ, R5 ;  /* 0x000000ffff0b7224 */ /* 0x000fe200078e0005 */
[----:B------:R-:W-:Y:S01]  /*1e30*/  @!P0 IADD3 R102, R102, -R0, RZ ;  /* 0x8000000066668210 */ /* 0x000fe20007ffe0ff */
[----:B------:R-:W-:Y:S01]  /*1e40*/  IMAD.HI.U32 R5, R2, R13, RZ ;  /* 0x0000000d02057227 */ /* 0x000fe200078e00ff */
[----:B------:R-:W-:-:S02]  /*1e50*/  ISETP.GE.AND P0, PT, R6, RZ, PT ;  /* 0x000000ff0600720c */ /* 0x000fc40003f06270 */
[----:B------:R-:W-:Y:S01]  /*1e60*/  ISETP.GT.U32.AND P5, PT, R0, R106, PT ;  /* 0x0000006a0000720c */ /* 0x000fe20003fa4070 */
[----:B------:R-:W-:-:S04]  /*1e70*/  IMAD.HI.U32 R6, R2, R15, RZ ;  /* 0x0000000f02067227 */ /* 0x000fc800078e00ff */
[----:B------:R-:W-:Y:S02]  /*1e80*/  IMAD.MOV R5, RZ, RZ, -R5 ;  /* 0x000000ffff057224 */ /* 0x000fe400078e0a05 */
[----:B------:R-:W-:Y:S01]  /*1e90*/  @!P6 IMAD.IADD R98, R98, 0x1, -R0 ;  /* 0x000000016262e824 */ /* 0x000fe200078e0a00 */
[C---:B------:R-:W-:Y:S01]  /*1ea0*/  ISETP.GT.U32.AND P6, PT, R0.reuse, R104, PT ;  /* 0x000000680000720c */ /* 0x040fe20003fc4070 */
[----:B------:R-:W-:Y:S02]  /*1eb0*/  IMAD.MOV R6, RZ, RZ, -R6 ;  /* 0x000000ffff067224 */ /* 0x000fe400078e0a06 */
[----:B------:R-:W-:Y:S01]  /*1ec0*/  IMAD R110, R0, R5, R13 ;  /* 0x00000005006e7224 */ /* 0x000fe200078e020d */
[----:B------:R-:W-:Y:S01]  /*1ed0*/  @!P4 IADD3 R98, -R98, RZ, RZ ;  /* 0x000000ff6262c210 */ /* 0x000fe20007ffe1ff */
[C---:B------:R-:W-:Y:S01]  /*1ee0*/  IMAD R112, R0.reuse, R6, R15 ;  /* 0x0000000600707224 */ /* 0x040fe200078e020f */
[C---:B------:R-:W-:Y:S01]  /*1ef0*/  IADD3 R13, R3.reuse, 0x22, RZ ;  /* 0x00000022030d7810 */ /* 0x040fe20007ffe0ff */
[----:B------:R-:W-:Y:S01]  /*1f00*/  @!P2 IMAD.MOV R102, RZ, RZ, -R102 ;  /* 0x000000ffff66a224 */ /* 0x000fe200078e0a66 */
[----:B------:R-:W-:Y:S01]  /*1f10*/  ISETP.GT.U32.AND P2, PT, R0, R110, PT ;  /* 0x0000006e0000720c */ /* 0x000fe20003f44070 */
[----:B------:R-:W-:Y:S01]  /*1f20*/  @!P5 IMAD.IADD R106, R106, 0x1, -R0 ;  /* 0x000000016a6ad824 */ /* 0x000fe200078e0a00 */
[----:B------:R-:W-:Y:S01]  /*1f30*/  ISETP.GT.U32.AND P5, PT, R0, R112, PT ;  /* 0x000000700000720c */ /* 0x000fe20003fa4070 */
[----:B------:R-:W-:-:S02]  /*1f40*/  VIADD R6, R3, 0x1f ;  /* 0x0000001f03067836 */ /* 0x000fc40000000000 */
[----:B------:R-:W-:Y:S01]  /*1f50*/  IMAD.HI.U32 R4, R2, R11, RZ ;  /* 0x0000000b02047227 */ /* 0x000fe200078e00ff */
[----:B------:R-:W-:Y:S02]  /*1f60*/  @!P0 IADD3 R106, -R106, RZ, RZ ;  /* 0x000000ff6a6a8210 */ /* 0x000fe40007ffe1ff */
[----:B------:R-:W-:Y:S01]  /*1f70*/  IABS R5, R6 ;  /* 0x0000000600057213 */ /* 0x000fe20000000000 */
[----:B------:R-:W-:Y:S01]  /*1f80*/  @!P6 IMAD.IADD R104, R104, 0x1, -R0 ;  /* 0x000000016868e824 */ /* 0x000fe200078e0a00 */
[----:B------:R-:W-:Y:S01]  /*1f90*/  ISETP.GE.AND P6, PT, R10, RZ, PT ;  /* 0x000000ff0a00720c */ /* 0x000fe20003fc6270 */
[----:B------:R-:W-:Y:S02]  /*1fa0*/  IMAD.MOV R4, RZ, RZ, -R4 ;  /* 0x000000ffff047224 */ /* 0x000fe400078e0a04 */
[----:B------:R-:W-:Y:S01]  /*1fb0*/  VIADD R10, R3, 0x20 ;  /* 0x00000020030a7836 */ /* 0x000fe20000000000 */
[----:B------:R-:W-:Y:S01]  /*1fc0*/  @!P2 IADD3 R110, R110, -R0, RZ ;  /* 0x800000006e6ea210 */ /* 0x000fe20007ffe0ff */
[C---:B------:R-:W-:Y:S01]  /*1fd0*/  IMAD R108, R0.reuse, R4, R11 ;  /* 0x00000004006c7224 */ /* 0x040fe200078e020b */
[----:B------:R-:W-:Y:S01]  /*1fe0*/  ISETP.GT.U32.AND P4, PT, R0, R104, PT ;  /* 0x000000680000720c */ /* 0x000fe20003f84070 */
[----:B------:R-:W-:Y:S01]  /*1ff0*/  IMAD.HI.U32 R4, R2, R5, RZ ;  /* 0x0000000502047227 */ /* 0x000fe200078e00ff */
[----:B------:R-:W-:-:S03]  /*2000*/  IABS R11, R10 ;  /* 0x0000000a000b7213 */ /* 0x000fc60000000000 */
[----:B------:R-:W-:Y:S01]  /*2010*/  @!P5 IMAD.IADD R112, R112, 0x1, -R0 ;  /* 0x000000017070d824 */ /* 0x000fe200078e0a00 */
[C---:B------:R-:W-:Y:S01]  /*2020*/  ISETP.GT.U32.AND P5, PT, R0.reuse, R110, PT ;  /* 0x0000006e0000720c */ /* 0x040fe20003fa4070 */
[----:B------:R-:W-:Y:S02]  /*2030*/  IMAD.MOV R114, RZ, RZ, -R4 ;  /* 0x000000ffff727224 */ /* 0x000fe400078e0a04 */
[----:B------:R-:W-:Y:S01]  /*2040*/  @!P3 IMAD.MOV R100, RZ, RZ, -R100 ;  /* 0x000000ffff64b224 */ /* 0x000fe200078e0a64 */
[----:B------:R-:W-:Y:S01]  /*2050*/  ISETP.GT.U32.AND P3, PT, R0, R108, PT ;  /* 0x0000006c0000720c */ /* 0x000fe20003f64070 */
[----:B------:R-:W-:Y:S02]  /*2060*/  IMAD.HI.U32 R4, R2, R11, RZ ;  /* 0x0000000b02047227 */ /* 0x000fe400078e00ff */
[----:B------:R-:W-:Y:S02]  /*2070*/  @!P4 IADD3 R104, R104, -R0, RZ ;  /* 0x800000006868c210 */ /* 0x000fe40007ffe0ff */
[----:B------:R-:W-:Y:S01]  /*2080*/  IMAD.MOV R4, RZ, RZ, -R4 ;  /* 0x000000ffff047224 */ /* 0x000fe200078e0a04 */
[----:B------:R-:W-:Y:S01]  /*2090*/  ISETP.GE.AND P4, PT, R12, RZ, PT ;  /* 0x000000ff0c00720c */ /* 0x000fe20003f86270 */
[----:B------:R-:W-:-:S02]  /*20a0*/  VIADD R12, R3, 0x21 ;  /* 0x00000021030c7836 */ /* 0x000fc40000000000 */
[----:B------:R-:W-:Y:S01]  /*20b0*/  IMAD R116, R0, R4, R11 ;  /* 0x0000000400747224 */ /* 0x000fe200078e020b */
[----:B------:R-:W-:Y:S01]  /*20c0*/  IABS R11, R13 ;  /* 0x0000000d000b7213 */ /* 0x000fe20000000000 */
[--C-:B------:R-:W-:Y:S02]  /*20d0*/  @!P5 IMAD.IADD R110, R110, 0x1, -R0.reuse ;  /* 0x000000016e6ed824 */ /* 0x100fe400078e0a00 */
[----:B------:R-:W-:Y:S01]  /*20e0*/  @!P3 IMAD.IADD R108, R108, 0x1, -R0 ;  /* 0x000000016c6cb824 */ /* 0x000fe200078e0a00 */
[C---:B------:R-:W-:Y:S01]  /*20f0*/  ISETP.GT.U32.AND P5, PT, R0.reuse, R116, PT ;  /* 0x000000740000720c */ /* 0x040fe20003fa4070 */
[C---:B------:R-:W-:Y:S01]  /*2100*/  IMAD R114, R0.reuse, R114, R5 ;  /* 0x0000007200727224 */ /* 0x040fe200078e0205 */
[----:B------:R-:W-:Y:S01]  /*2110*/  IABS R5, R12 ;  /* 0x0000000c00057213 */ /* 0x000fe20000000000 */
[----:B------:R-:W-:Y:S01]  /*2120*/  @!P1 IMAD.MOV R104, RZ, RZ, -R104 ;  /* 0x000000ffff689224 */ /* 0x000fe200078e0a68 */
[C---:B------:R-:W-:Y:S01]  /*2130*/  ISETP.GT.U32.AND P2, PT, R0.reuse, R108, PT ;  /* 0x0000006c0000720c */ /* 0x040fe20003f44070 */
[----:B------:R-:W-:Y:S01]  /*2140*/  @!P4 IMAD.MOV R110, RZ, RZ, -R110 ;  /* 0x000000ffff6ec224 */ /* 0x000fe200078e0a6e */
[----:B------:R-:W-:Y:S01]  /*2150*/  ISETP.GT.U32.AND P1, PT, R0, R112, PT ;  /* 0x000000700000720c */ /* 0x000fe20003f24070 */
[----:B------:R-:W-:Y:S01]  /*2160*/  IMAD.HI.U32 R4, R2, R5, RZ ;  /* 0x0000000502047227 */ /* 0x000fe200078e00ff */
[----:B------:R-:W-:-:S02]  /*2170*/  ISETP.GE.AND P3, PT, R14, RZ, PT ;  /* 0x000000ff0e00720c */ /* 0x000fc40003f66270 */
[----:B------:R-:W-:Y:S01]  /*2180*/  ISETP.GE.AND P4, PT, R12, RZ, PT ;  /* 0x000000ff0c00720c */ /* 0x000fe20003f86270 */
[C---:B------:R-:W-:Y:S01]  /*2190*/  VIADD R14, R3.reuse, 0x23 ;  /* 0x00000023030e7836 */ /* 0x040fe20000000000 */
[----:B------:R-:W-:Y:S01]  /*21a0*/  IADD3 R118, -R4, RZ, RZ ;  /* 0x000000ff04767210 */ /* 0x000fe20007ffe1ff */
[----:B------:R-:W-:Y:S01]  /*21b0*/  @!P5 IMAD.IADD R116, R116, 0x1, -R0 ;  /* 0x000000017474d824 */ /* 0x000fe200078e0a00 */
[----:B------:R-:W-:Y:S01]  /*21c0*/  IADD3 R12, R3, 0x2a, RZ ;  /* 0x0000002a030c7810 */ /* 0x000fe20007ffe0ff */
[----:B------:R-:W-:-:S03]  /*21d0*/  IMAD.HI.U32 R4, R2, R11, RZ ;  /* 0x0000000b02047227 */ /* 0x000fc600078e00ff */
[----:B------:R-:W-:Y:S01]  /*21e0*/  ISETP.GT.U32.AND P5, PT, R0, R116, PT ;  /* 0x000000740000720c */ /* 0x000fe20003fa4070 */
[----:B------:R-:W-:Y:S01]  /*21f0*/  @!P2 IMAD.IADD R108, R108, 0x1, -R0 ;  /* 0x000000016c6ca824 */ /* 0x000fe200078e0a00 */
[----:B------:R-:W-:Y:S01]  /*2200*/  ISETP.GT.U32.AND P2, PT, R0, R114, PT ;  /* 0x000000720000720c */ /* 0x000fe20003f44070 */
[----:B------:R-:W-:Y:S02]  /*2210*/  IMAD.MOV R120, RZ, RZ, -R4 ;  /* 0x000000ffff787224 */ /* 0x000fe400078e0a04 */
[----:B------:R-:W-:Y:S01]  /*2220*/  @!P1 IMAD.IADD R112, R112, 0x1, -R0 ;  /* 0x0000000170709824 */ /* 0x000fe200078e0a00 */
[----:B------:R-:W-:Y:S01]  /*2230*/  ISETP.GE.AND P1, PT, R6, RZ, PT ;  /* 0x000000ff0600720c */ /* 0x000fe20003f26270 */
[C---:B------:R-:W-:Y:S01]  /*2240*/  IMAD R120, R0.reuse, R120, R11 ;  /* 0x0000007800787224 */ /* 0x040fe200078e020b */
[----:B------:R-:W-:Y:S01]  /*2250*/  IABS R6, R14 ;  /* 0x0000000e00067213 */ /* 0x000fe20000000000 */
[----:B------:R-:W-:Y:S02]  /*2260*/  IMAD R118, R0, R118, R5 ;  /* 0x0000007600767224 */ /* 0x000fe400078e0205 */
[----:B------:R-:W-:-:S02]  /*2270*/  @!P6 IMAD.MOV R108, RZ, RZ, -R108 ;  /* 0x000000ffff6ce224 */ /* 0x000fc400078e0a6c */
[----:B------:R-:W-:Y:S01]  /*2280*/  @!P5 IMAD.IADD R116, R116, 0x1, -R0 ;  /* 0x000000017474d824 */ /* 0x000fe200078e0a00 */
[C---:B------:R-:W-:Y:S01]  /*2290*/  ISETP.GT.U32.AND P5, PT, R0.reuse, R120, PT ;  /* 0x000000780000720c */ /* 0x040fe20003fa4070 */
[----:B------:R-:W-:Y:S01]  /*22a0*/  IMAD.MOV.U32 R5, RZ, RZ, R6 ;  /* 0x000000ffff057224 */ /* 0x000fe200078e0006 */
[----:B------:R-:W-:Y:S01]  /*22b0*/  ISETP.GT.U32.AND P6, PT, R0, R118, PT ;  /* 0x000000760000720c */ /* 0x000fe20003fc4070 */
[----:B------:R-:W-:Y:S01]  /*22c0*/  @!P2 IMAD.IADD R114, R114, 0x1, -R0 ;  /* 0x000000017272a824 */ /* 0x000fe200078e0a00 */
[----:B------:R-:W-:Y:S01]  /*22d0*/  ISETP.GE.AND P2, PT, R10, RZ, PT ;  /* 0x000000ff0a00720c */ /* 0x000fe20003f46270 */
[----:B------:R-:W-:Y:S02]  /*22e0*/  VIADD R10, R3, 0x24 ;  /* 0x00000024030a7836 */ /* 0x000fe40000000000 */
[----:B------:R-:W-:Y:S01]  /*22f0*/  IMAD.HI.U32 R4, R2, R5, RZ ;  /* 0x0000000502047227 */ /* 0x000fe200078e00ff */
[----:B------:R-:W-:Y:S02]  /*2300*/  ISETP.GT.U32.AND P0, PT, R0, R114, PT ;  /* 0x000000720000720c */ /* 0x000fe40003f04070 */
[----:B------:R-:W-:Y:S01]  /*2310*/  IABS R6, R10 ;  /* 0x0000000a00067213 */ /* 0x000fe20000000000 */
[----:B------:R-:W-:-:S02]  /*2320*/  IMAD.MOV R4, RZ, RZ, -R4 ;  /* 0x000000ffff047224 */ /* 0x000fc400078e0a04 */
[----:B------:R-:W-:Y:S02]  /*2330*/  @!P5 IMAD.IADD R120, R120, 0x1, -R0 ;  /* 0x000000017878d824 */ /* 0x000fe400078e0a00 */
[C---:B------:R-:W-:Y:S02]  /*2340*/  IMAD R122, R0.reuse, R4, R5 ;  /* 0x00000004007a7224 */ /* 0x040fe400078e0205 */
[----:B------:R-:W-:Y:S01]  /*2350*/  IMAD.MOV.U32 R5, RZ, RZ, R6 ;  /* 0x000000ffff057224 */ /* 0x000fe200078e0006 */
[----:B------:R-:W-:Y:S01]  /*2360*/  ISETP.GT.U32.AND P5, PT, R0, R120, PT ;  /* 0x000000780000720c */ /* 0x000fe20003fa4070 */
[----:B------:R-:W-:Y:S02]  /*2370*/  @!P6 IMAD.IADD R118, R118, 0x1, -R0 ;  /* 0x000000017676e824 */ /* 0x000fe400078e0a00 */
[----:B------:R-:W-:Y:S01]  /*2380*/  IMAD.HI.U32 R4, R2, R5, RZ ;  /* 0x0000000502047227 */ /* 0x000fe200078e00ff */
[----:B------:R-:W-:Y:S02]  /*2390*/  @!P0 IADD3 R114, R114, -R0, RZ ;  /* 0x8000000072728210 */ /* 0x000fe40007ffe0ff */
[----:B------:R-:W-:Y:S01]  /*23a0*/  ISETP.GT.U32.AND P6, PT, R0, R118, PT ;  /* 0x000000760000720c */ /* 0x000fe20003fc4070 */
[----:B------:R-:W-:Y:S01]  /*23b0*/  @!P2 IMAD.MOV R116, RZ, RZ, -R116 ;  /* 0x000000ffff74a224 */ /* 0x000fe200078e0a74 */
[----:B------:R-:W-:Y:S01]  /*23c0*/  IADD3 R4, -R4, RZ, RZ ;  /* 0x000000ff04047210 */ /* 0x000fe20007ffe1ff */
[C---:B------:R-:W-:Y:S01]  /*23d0*/  VIADD R6, R3.reuse, 0x25 ;  /* 0x0000002503067836 */ /* 0x040fe20000000000 */
[----:B------:R-:W-:Y:S01]  /*23e0*/  ISETP.GT.U32.AND P2, PT, R0, R122, PT ;  /* 0x0000007a0000720c */ /* 0x000fe20003f44070 */
[----:B------:R-:W-:Y:S01]  /*23f0*/  @!P3 IMAD.MOV R112, RZ, RZ, -R112 ;  /* 0x000000ffff70b224 */ /* 0x000fe200078e0a70 */
[----:B------:R-:W-:Y:S01]  /*2400*/  @!P1 IADD3 R114, -R114, RZ, RZ ;  /* 0x000000ff72729210 */ /* 0x000fe20007ffe1ff */
[----:B------:R-:W-:Y:S01]  /*2410*/  IMAD R124, R0, R4, R5 ;  /* 0x00000004007c7224 */ /* 0x000fe200078e0205 */
[----:B------:R-:W-:Y:S01]  /*2420*/  IABS R11, R6 ;  /* 0x00000006000b7213 */ /* 0x000fe20000000000 */
[--C-:B------:R-:W-:Y:S01]  /*2430*/  @!P5 IMAD.IADD R120, R120, 0x1, -R0.reuse ;  /* 0x000000017878d824 */ /* 0x100fe200078e0a00 */
[----:B------:R-:W-:Y:S01]  /*2440*/  ISETP.GE.AND P1, PT, R10, RZ, PT ;  /* 0x000000ff0a00720c */ /* 0x000fe20003f26270 */
[C---:B------:R-:W-:Y:S01]  /*2450*/  VIADD R10, R3.reuse, 0x26 ;  /* 0x00000026030a7836 */ /* 0x040fe20000000000 */
[----:B------:R-:W-:Y:S01]  /*2460*/  ISETP.GT.U32.AND P5, PT, R0, R124, PT ;  /* 0x0000007c0000720c */ /* 0x000fe20003fa4070 */
[--C-:B------:R-:W-:Y:S01]  /*2470*/  @!P6 IMAD.IADD R118, R118, 0x1, -R0.reuse ;  /* 0x000000017676e824 */ /* 0x100fe200078e0a00 */
[----:B------:R-:W-:Y:S01]  /*2480*/  ISETP.GE.AND P6, PT, R6, RZ, PT ;  /* 0x000000ff0600720c */ /* 0x000fe20003fc6270 */
[----:B------:R-:W-:Y:S01]  /*2490*/  VIADD R6, R3, 0x27 ;  /* 0x0000002703067836 */ /* 0x000fe20000000000 */
[----:B------:R-:W-:Y:S01]  /*24a0*/  ISETP.GE.AND P3, PT, R13, RZ, PT ;  /* 0x000000ff0d00720c */ /* 0x000fe20003f66270 */
[----:B------:R-:W-:Y:S01]  /*24b0*/  @!P2 IMAD.IADD R122, R122, 0x1, -R0 ;  /* 0x000000017a7aa824 */ /* 0x000fe200078e0a00 */
[----:B------:R-:W-:Y:S01]  /*24c0*/  IABS R13, R10 ;  /* 0x0000000a000d7213 */ /* 0x000fe20000000000 */
[----:B------:R-:W-:Y:S01]  /*24d0*/  IMAD.HI.U32 R4, R2, R11, RZ ;  /* 0x0000000b02047227 */ /* 0x000fe200078e00ff */
[----:B------:R-:W-:-:S02]  /*24e0*/  IABS R15, R6 ;  /* 0x00000006000f7213 */ /* 0x000fc40000000000 */
[----:B------:R-:W-:Y:S01]  /*24f0*/  ISETP.GT.U32.AND P2, PT, R0, R122, PT ;  /* 0x0000007a0000720c */ /* 0x000fe20003f44070 */
[----:B------:R-:W-:Y:S01]  /*2500*/  IMAD.MOV R4, RZ, RZ, -R4 ;  /* 0x000000ffff047224 */ /* 0x000fe200078e0a04 */
[----:B------:R-:W-:Y:S01]  /*2510*/  ISETP.GE.AND P0, PT, R14, RZ, PT ;  /* 0x000000ff0e00720c */ /* 0x000fe20003f06270 */
[----:B------:R-:W-:Y:S01]  /*2520*/  IMAD.HI.U32 R5, R2, R13, RZ ;  /* 0x0000000d02057227 */ /* 0x000fe200078e00ff */
[----:B------:R-:W-:Y:S02]  /*2530*/  @!P5 IADD3 R124, R124, -R0, RZ ;  /* 0x800000007c7cd210 */ /* 0x000fe40007ffe0ff */
[----:B------:R-:W-:Y:S01]  /*2540*/  @!P4 IADD3 R118, -R118, RZ, RZ ;  /* 0x000000ff7676c210 */ /* 0x000fe20007ffe1ff */
[C---:B------:R-:W-:Y:S01]  /*2550*/  IMAD R126, R0.reuse, R4, R11 ;  /* 0x00000004007e7224 */ /* 0x040fe200078e020b */
[----:B------:R-:W-:Y:S01]  /*2560*/  ISETP.GT.U32.AND P5, PT, R0, R124, PT ;  /* 0x0000007c0000720c */ /* 0x000fe20003fa4070 */
[----:B------:R-:W-:Y:S01]  /*2570*/  IMAD.HI.U32 R4, R2, R15, RZ ;  /* 0x0000000f02047227 */ /* 0x000fe200078e00ff */
[----:B------:R-:W-:-:S03]  /*2580*/  ISETP.GE.AND P4, PT, R10, RZ, PT ;  /* 0x000000ff0a00720c */ /* 0x000fc60003f86270 */
[----:B------:R-:W-:Y:S02]  /*2590*/  IMAD.MOV R5, RZ, RZ, -R5 ;  /* 0x000000ffff057224 */ /* 0x000fe400078e0a05 */
[----:B------:R-:W-:Y:S01]  /*25a0*/  @!P2 IMAD.IADD R122, R122, 0x1, -R0 ;  /* 0x000000017a7aa824 */ /* 0x000fe200078e0a00 */
[C---:B------:R-:W-:Y:S01]  /*25b0*/  ISETP.GT.U32.AND P2, PT, R0.reuse, R126, PT ;  /* 0x0000007e0000720c */ /* 0x040fe20003f44070 */
[----:B------:R-:W-:Y:S02]  /*25c0*/  IMAD.MOV R4, RZ, RZ, -R4 ;  /* 0x000000ffff047224 */ /* 0x000fe400078e0a04 */
[C---:B------:R-:W-:Y:S02]  /*25d0*/  IMAD R128, R0.reuse, R5, R13 ;  /* 0x0000000500807224 */ /* 0x040fe400078e020d */
[C---:B------:R-:W-:Y:S01]  /*25e0*/  IMAD R130, R0.reuse, R4, R15 ;  /* 0x0000000400827224 */ /* 0x040fe200078e020f */
[----:B------:R-:W-:Y:S01]  /*25f0*/  IABS R15, R12 ;  /* 0x0000000c000f7213 */ /* 0x000fe20000000000 */
[----:B------:R-:W-:Y:S01]  /*2600*/  @!P0 IMAD.MOV R122, RZ, RZ, -R122 ;  /* 0x000000ffff7a8224 */ /* 0x000fe200078e0a7a */
[----:B------:R-:W-:Y:S01]  /*2610*/  ISETP.GT.U32.AND P0, PT, R0, R128, PT ;  /* 0x000000800000720c */ /* 0x000fe20003f04070 */
[----:B------:R-:W-:Y:S01]  /*2620*/  @!P5 IMAD.IADD R124, R124, 0x1, -R0 ;  /* 0x000000017c7cd824 */ /* 0x000fe200078e0a00 */
[----:B------:R-:W-:Y:S01]  /*2630*/  ISETP.GT.U32.AND P5, PT, R0, R130, PT ;  /* 0x000000820000720c */ /* 0x000fe20003fa4070 */
[----:B------:R-:W-:Y:S01]  /*2640*/  @!P3 IMAD.MOV R120, RZ, RZ, -R120 ;  /* 0x000000ffff78b224 */ /* 0x000fe200078e0a78 */
[----:B------:R-:W-:Y:S01]  /*2650*/  ISETP.GE.AND P3, PT, R6, RZ, PT ;  /* 0x000000ff0600720c */ /* 0x000fe20003f66270 */
[----:B------:R-:W-:-:S02]  /*2660*/  VIADD R10, R3, 0x29 ;  /* 0x00000029030a7836 */ /* 0x000fc40000000000 */
[----:B------:R-:W-:Y:S02]  /*2670*/  @!P2 IMAD.IADD R126, R126, 0x1, -R0 ;  /* 0x000000017e7ea824 */ /* 0x000fe400078e0a00 */
[----:B------:R-:W-:Y:S01]  /*2680*/  VIADD R6, R3, 0x28 ;  /* 0x0000002803067836 */ /* 0x000fe20000000000 */
[----:B------:R-:W-:Y:S01]  /*2690*/  IABS R13, R10 ;  /* 0x0000000a000d7213 */ /* 0x000fe20000000000 */
[----:B------:R-:W-:Y:S01]  /*26a0*/  @!P1 IMAD.MOV R124, RZ, RZ, -R124 ;  /* 0x000000ffff7c9224 */ /* 0x000fe200078e0a7c */
[----:B------:R-:W-:Y:S01]  /*26b0*/  ISETP.GT.U32.AND P2, PT, R0, R126, PT ;  /* 0x0000007e0000720c */ /* 0x000fe20003f44070 */
[--C-:B------:R-:W-:Y:S01]  /*26c0*/  @!P0 IMAD.IADD R128, R128, 0x1, -R0.reuse ;  /* 0x0000000180808824 */ /* 0x100fe200078e0a00 */
[----:B------:R-:W-:Y:S01]  /*26d0*/  IABS R11, R6 ;  /* 0x00000006000b7213 */ /* 0x000fe20000000000 */
[----:B------:R-:W-:Y:S01]  /*26e0*/  @!P5 IMAD.IADD R130, R130, 0x1, -R0 ;  /* 0x000000018282d824 */ /* 0x000fe200078e0a00 */
[----:B------:R-:W-:Y:S01]  /*26f0*/  ISETP.GE.AND P1, PT, R6, RZ, PT ;  /* 0x000000ff0600720c */ /* 0x000fe20003f26270 */
[----:B------:R-:W-:Y:S01]  /*2700*/  IMAD.HI.U32 R5, R2, R13, RZ ;  /* 0x0000000d02057227 */ /* 0x000fe200078e00ff */
[----:B------:R-:W-:-:S02]  /*2710*/  ISETP.GT.U32.AND P0, PT, R0, R128, PT ;  /* 0x000000800000720c */ /* 0x000fc40003f04070 */
[----:B------:R-:W-:Y:S01]  /*2720*/  ISETP.GT.U32.AND P5, PT, R0, R130, PT ;  /* 0x000000820000720c */ /* 0x000fe20003fa4070 */
[----:B------:R-:W-:-:S04]  /*2730*/  IMAD.HI.U32 R4, R2, R11, RZ ;  /* 0x0000000b02047227 */ /* 0x000fc800078e00ff */
[----:B------:R-:W-:Y:S01]  /*2740*/  IMAD.HI.U32 R6, R2, R15, RZ ;  /* 0x0000000f02067227 */ /* 0x000fe200078e00ff */
[----:B------:R-:W-:-:S03]  /*2750*/  IADD3 R4, -R4, RZ, RZ ;  /* 0x000000ff04047210 */ /* 0x000fc60007ffe1ff */
[----:B------:R-:W-:Y:S02]  /*2760*/  IMAD.MOV R5, RZ, RZ, -R5 ;  /* 0x000000ffff057224 */ /* 0x000fe400078e0a05 */
[----:B------:R-:W-:Y:S01]  /*2770*/  @!P2 IMAD.IADD R126, R126, 0x1, -R0 ;  /* 0x000000017e7ea824 */ /* 0x000fe200078e0a00 */
[-C--:B------:R-:W-:Y:S01]  /*2780*/  @!P0 IADD3 R128, R128, -R0.reuse, RZ ;  /* 0x8000000080808210 */ /* 0x080fe20007ffe0ff */
[----:B------:R-:W-:Y:S01]  /*2790*/  IMAD.MOV R6, RZ, RZ, -R6 ;  /* 0x000000ffff067224 */ /* 0x000fe200078e0a06 */
[----:B------:R-:W-:Y:S01]  /*27a0*/  @!P5 IADD3 R130, R130, -R0, RZ ;  /* 0x800000008282d210 */ /* 0x000fe20007ffe0ff */
[----:B------:R-:W-:Y:S01]  /*27b0*/  IMAD R134, R0, R5, R13 ;  /* 0x0000000500867224 */ /* 0x000fe200078e020d */
[----:B------:R-:W-:Y:S01]  /*27c0*/  ISETP.GE.AND P2, PT, R10, RZ, PT ;  /* 0x000000ff0a00720c */ /* 0x000fe20003f46270 */
[C---:B------:R-:W-:Y:S02]  /*27d0*/  IMAD R132, R0.reuse, R4, R11 ;  /* 0x0000000400847224 */ /* 0x040fe400078e020b */
[----:B------:R-:W-:-:S02]  /*27e0*/  IMAD R136, R0, R6, R15 ;  /* 0x0000000600887224 */ /* 0x000fc400078e020f */
[----:B------:R-:W-:Y:S01]  /*27f0*/  @!P6 IMAD.MOV R126, RZ, RZ, -R126 ;  /* 0x000000ffff7ee224 */ /* 0x000fe200078e0a7e */
[C---:B------:R-:W-:Y:S01]  /*2800*/  ISETP.GT.U32.AND P6, PT, R0.reuse, R134, PT ;  /* 0x000000860000720c */ /* 0x040fe20003fc4070 */
[C---:B------:R-:W-:Y:S01]  /*2810*/  VIADD R10, R3.reuse, 0x2c ;  /* 0x0000002c030a7836 */ /* 0x040fe20000000000 */
[C---:B------:R-:W-:Y:S01]  /*2820*/  ISETP.GT.U32.AND P0, PT, R0.reuse, R132, PT ;  /* 0x000000840000720c */ /* 0x040fe20003f04070 */
[C---:B------:R-:W-:Y:S01]  /*2830*/  VIADD R4, R3.reuse, 0x2b ;  /* 0x0000002b03047836 */ /* 0x040fe20000000000 */
[----:B------:R-:W-:Y:S01]  /*2840*/  ISETP.GT.U32.AND P5, PT, R0, R136, PT ;  /* 0x000000880000720c */ /* 0x000fe20003fa4070 */
[----:B------:R-:W-:Y:S01]  /*2850*/  @!P4 IMAD.MOV R128, RZ, RZ, -R128 ;  /* 0x000000ffff80c224 */ /* 0x000fe200078e0a80 */
[----:B------:R-:W-:Y:S01]  /*2860*/  IABS R13, R10 ;  /* 0x0000000a000d7213 */ /* 0x000fe20000000000 */
[----:B------:R-:W-:Y:S01]  /*2870*/  VIADD R14, R3, 0x2e ;  /* 0x0000002e030e7836 */ /* 0x000fe20000000000 */
[----:B------:R-:W-:Y:S01]  /*2880*/  IABS R11, R4 ;  /* 0x00000004000b7213 */ /* 0x000fe20000000000 */
[----:B------:R-:W-:Y:S01]  /*2890*/  @!P3 IMAD.MOV R130, RZ, RZ, -R130 ;  /* 0x000000ffff82b224 */ /* 0x000fe200078e0a82 */
[----:B------:R-:W-:Y:S01]  /*28a0*/  ISETP.GE.AND P4, PT, R12, RZ, PT ;  /* 0x000000ff0c00720c */ /* 0x000fe20003f86270 */
[----:B------:R-:W-:-:S04]  /*28b0*/  IMAD.HI.U32 R5, R2, R13, RZ ;  /* 0x0000000d02057227 */ /* 0x000fc800078e00ff */
[--C-:B------:R-:W-:Y:S02]  /*28c0*/  @!P6 IMAD.IADD R134, R134, 0x1, -R0.reuse ;  /* 0x000000018686e824 */ /* 0x100fe400078e0a00 */
[----:B------:R-:W-:Y:S01]  /*28d0*/  @!P0 IMAD.IADD R132, R132, 0x1, -R0 ;  /* 0x0000000184848824 */ /* 0x000fe200078e0a00 */
[----:B------:R-:W-:Y:S01]  /*28e0*/  @!P5 IADD3 R136, R136, -R0, RZ ;  /* 0x800000008888d210 */ /* 0x000fe20007ffe0ff */
[----:B------:R-:W-:Y:S01]  /*28f0*/  IMAD.MOV R5, RZ, RZ, -R5 ;  /* 0x000000ffff057224 */ /* 0x000fe200078e0a05 */
[----:B------:R-:W-:Y:S01]  /*2900*/  ISETP.GT.U32.AND P5, PT, R0, R134, PT ;  /* 0x000000860000720c */ /* 0x000fe20003fa4070 */
[----:B------:R-:W-:Y:S01]  /*2910*/  VIADD R12, R3, 0x2d ;  /* 0x0000002d030c7836 */ /* 0x000fe20000000000 */
[----:B------:R-:W-:Y:S01]  /*2920*/  ISETP.GE.AND P0, PT, R4, RZ, PT ;  /* 0x000000ff0400720c */ /* 0x000fe20003f06270 */
[----:B------:R-:W-:Y:S01]  /*2930*/  IMAD.HI.U32 R4, R2, R11, RZ ;  /* 0x0000000b02047227 */ /* 0x000fe200078e00ff */
[C---:B------:R-:W-:Y:S02]  /*2940*/  ISETP.GT.U32.AND P6, PT, R0.reuse, R132, PT ;  /* 0x000000840000720c */ /* 0x040fe40003fc4070 */
[----:B------:R-:W-:Y:S01]  /*2950*/  IABS R6, R12 ;  /* 0x0000000c00067213 */ /* 0x000fe20000000000 */
[----:B------:R-:W-:Y:S01]  /*2960*/  IMAD.MOV R4, RZ, RZ, -R4 ;  /* 0x000000ffff047224 */ /* 0x000fe200078e0a04 */
[C---:B------:R-:W-:Y:S01]  /*2970*/  ISETP.GT.U32.AND P3, PT, R0.reuse, R136, PT ;  /* 0x000000880000720c */ /* 0x040fe20003f64070 */
[C---:B------:R-:W-:Y:S01]  /*2980*/  IMAD R140, R0.reuse, R5, R13 ;  /* 0x00000005008c7224 */ /* 0x040fe200078e020d */
[----:B------:R-:W-:Y:S01]  /*2990*/  IABS R13, R14 ;  /* 0x0000000e000d7213 */ /* 0x000fe20000000000 */
[----:B------:R-:W-:-:S02]  /*29a0*/  IMAD R138, R0, R4, R11 ;  /* 0x00000004008a7224 */ /* 0x000fc400078e020b */
[----:B------:R-:W-:Y:S01]  /*29b0*/  @!P5 IMAD.IADD R134, R134, 0x1, -R0 ;  /* 0x000000018686d824 */ /* 0x000fe200078e0a00 */
[----:B------:R-:W-:Y:S01]  /*29c0*/  ISETP.GT.U32.AND P5, PT, R0, R140, PT ;  /* 0x0000008c0000720c */ /* 0x000fe20003fa4070 */
[----:B------:R-:W-:Y:S02]  /*29d0*/  IMAD.MOV.U32 R11, RZ, RZ, R6 ;  /* 0x000000ffff0b7224 */ /* 0x000fe400078e0006 */
[----:B------:R-:W-:Y:S01]  /*29e0*/  @!P6 IADD3 R132, R132, -R0, RZ ;  /* 0x800000008484e210 */ /* 0x000fe20007ffe0ff */
[----:B------:R-:W-:Y:S01]  /*29f0*/  VIADD R6, R3, 0x2f ;  /* 0x0000002f03067836 */ /* 0x000fe20000000000 */
[----:B------:R-:W-:Y:S01]  /*2a00*/  ISETP.GT.U32.AND P6, PT, R0, R138, PT ;  /* 0x0000008a0000720c */ /* 0x000fe20003fc4070 */
[----:B------:R-:W-:Y:S01]  /*2a10*/  IMAD.HI.U32 R4, R2, R11, RZ ;  /* 0x0000000b02047227 */ /* 0x000fe200078e00ff */
[----:B------:R-:W-:Y:S02]  /*2a20*/  @!P2 IADD3 R134, -R134, RZ, RZ ;  /* 0x000000ff8686a210 */ /* 0x000fe40007ffe1ff */
[----:B------:R-:W-:Y:S01]  /*2a30*/  IABS R15, R6 ;  /* 0x00000006000f7213 */ /* 0x000fe20000000000 */
[----:B------:R-:W-:-:S02]  /*2a40*/  IMAD.MOV R142, RZ, RZ, -R4 ;  /* 0x000000ffff8e7224 */ /* 0x000fc400078e0a04 */
[----:B------:R-:W-:Y:S02]  /*2a50*/  @!P1 IMAD.MOV R132, RZ, RZ, -R132 ;  /* 0x000000ffff849224 */ /* 0x000fe400078e0a84 */
[----:B------:R-:W-:Y:S02]  /*2a60*/  @!P5 IMAD.IADD R140, R140, 0x1, -R0 ;  /* 0x000000018c8cd824 */ /* 0x000fe400078e0a00 */
[----:B------:R-:W-:Y:S02]  /*2a70*/  IMAD R142, R0, R142, R11 ;  /* 0x0000008e008e7224 */ /* 0x000fe400078e020b */
[----:B------:R-:W-:Y:S01]  /*2a80*/  @!P6 IADD3 R138, R138, -R0, RZ ;  /* 0x800000008a8ae210 */ /* 0x000fe20007ffe0ff */
[----:B------:R-:W-:Y:S01]  /*2a90*/  IMAD.HI.U32 R4, R2, R13, RZ ;  /* 0x0000000d02047227 */ /* 0x000fe200078e00ff */
[C---:B------:R-:W-:Y:S02]  /*2aa0*/  ISETP.GT.U32.AND P5, PT, R0.reuse, R140, PT ;  /* 0x0000008c0000720c */ /* 0x040fe40003fa4070 */
[C---:B------:R-:W-:Y:S01]  /*2ab0*/  ISETP.GT.U32.AND P1, PT, R0.reuse, R138, PT ;  /* 0x0000008a0000720c */ /* 0x040fe20003f24070 */
[----:B------:R-:W-:Y:S01]  /*2ac0*/  IMAD.MOV R4, RZ, RZ, -R4 ;  /* 0x000000ffff047224 */ /* 0x000fe200078e0a04 */
[----:B------:R-:W-:Y:S01]  /*2ad0*/  ISETP.GT.U32.AND P2, PT, R0, R142, PT ;  /* 0x0000008e0000720c */ /* 0x000fe20003f44070 */
[----:B------:R-:W-:Y:S01]  /*2ae0*/  @!P3 IMAD.IADD R136, R136, 0x1, -R0 ;  /* 0x000000018888b824 */ /* 0x000fe200078e0a00 */
[----:B------:R-:W-:Y:S01]  /*2af0*/  ISETP.GE.AND P3, PT, R10, RZ, PT ;  /* 0x000000ff0a00720c */ /* 0x000fe20003f66270 */
[----:B------:R-:W-:Y:S01]  /*2b00*/  IMAD R144, R0, R4, R13 ;  /* 0x0000000400907224 */ /* 0x000fe200078e020d */
[----:B------:R-:W-:Y:S01]  /*2b10*/  ISETP.GE.AND P6, PT, R12, RZ, PT ;  /* 0x000000ff0c00720c */ /* 0x000fe20003fc6270 */
[----:B------:R-:W-:-:S02]  /*2b20*/  VIADD R10, R3, 0x31 ;  /* 0x00000031030a7836 */ /* 0x000fc40000000000 */
[----:B------:R-:W-:Y:S02]  /*2b30*/  IMAD.HI.U32 R5, R2, R15, RZ ;  /* 0x0000000f02057227 */ /* 0x000fe400078e00ff */
[----:B------:R-:W-:Y:S02]  /*2b40*/  @!P5 IADD3 R140, R140, -R0, RZ ;  /* 0x800000008c8cd210 */ /* 0x000fe40007ffe0ff */
[----:B------:R-:W-:Y:S01]  /*2b50*/  ISETP.GT.U32.AND P5, PT, R0, R144, PT ;  /* 0x000000900000720c */ /* 0x000fe20003fa4070 */
[--C-:B------:R-:W-:Y:S01]  /*2b60*/  @!P1 IMAD.IADD R138, R138, 0x1, -R0.reuse ;  /* 0x000000018a8a9824 */ /* 0x100fe200078e0a00 */
[----:B------:R-:W-:Y:S01]  /*2b70*/  IABS R13, R10 ;  /* 0x0000000a000d7213 */ /* 0x000fe20000000000 */
[----:B------:R-:W-:Y:S01]  /*2b80*/  @!P2 IMAD.IADD R142, R142, 0x1, -R0 ;  /* 0x000000018e8ea824 */ /* 0x000fe200078e0a00 */
[----:B------:R-:W-:Y:S01]  /*2b90*/  ISETP.GE.AND P1, PT, R6, RZ, PT ;  /* 0x000000ff0600720c */ /* 0x000fe20003f26270 */
[----:B------:R-:W-:Y:S01]  /*2ba0*/  @!P0 IMAD.MOV R138, RZ, RZ, -R138 ;  /* 0x000000ffff8a8224 */ /* 0x000fe200078e0a8a */
[----:B------:R-:W-:Y:S01]  /*2bb0*/  @!P3 IADD3 R140, -R140, RZ, RZ ;  /* 0x000000ff8c8cb210 */ /* 0x000fe20007ffe1ff */
[----:B------:R-:W-:Y:S01]  /*2bc0*/  IMAD.MOV R5, RZ, RZ, -R5 ;  /* 0x000000ffff057224 */ /* 0x000fe200078e0a05 */
[----:B------:R-:W-:Y:S01]  /*2bd0*/  ISETP.GT.U32.AND P0, PT, R0, R142, PT ;  /* 0x0000008e0000720c */ /* 0x000fe20003f04070 */
[----:B------:R-:W-:-:S02]  /*2be0*/  VIADD R6, R3, 0x30 ;  /* 0x0000003003067836 */ /* 0x000fc40000000000 */
[----:B------:R-:W-:Y:S02]  /*2bf0*/  IMAD R146, R0, R5, R15 ;  /* 0x0000000500927224 */ /* 0x000fe400078e020f */
[----:B------:R-:W-:Y:S01]  /*2c00*/  IMAD.HI.U32 R5, R2, R13, RZ ;  /* 0x0000000d02057227 */ /* 0x000fe200078e00ff */
[----:B------:R-:W-:Y:S02]  /*2c10*/  IABS R11, R6 ;  /* 0x00000006000b7213 */ /* 0x000fe40000000000 */
[----:B------:R-:W-:Y:S01]  /*2c20*/  ISETP.GT.U32.AND P2, PT, R0, R146, PT ;  /* 0x000000920000720c */ /* 0x000fe20003f44070 */
[----:B------:R-:W-:Y:S01]  /*2c30*/  @!P5 IMAD.IADD R144, R144, 0x1, -R0 ;  /* 0x000000019090d824 */ /* 0x000fe200078e0a00 */
[----:B------:R-:W-:Y:S01]  /*2c40*/  ISETP.GE.AND P3, PT, R6, RZ, PT ;  /* 0x000000ff0600720c */ /* 0x000fe20003f66270 */
[----:B------:R-:W-:Y:S01]  /*2c50*/  IMAD.MOV R5, RZ, RZ, -R5 ;  /* 0x000000ffff057224 */ /* 0x000fe200078e0a05 */
[----:B------:R-:W-:Y:S01]  /*2c60*/  IADD3 R6, R3, 0x33, RZ ;  /* 0x0000003303067810 */ /* 0x000fe20007ffe0ff */
[----:B------:R-:W-:Y:S01]  /*2c70*/  IMAD.HI.U32 R4, R2, R11, RZ ;  /* 0x0000000b02047227 */ /* 0x000fe200078e00ff */
[----:B------:R-:W-:-:S03]  /*2c80*/  ISETP.GT.U32.AND P5, PT, R0, R144, PT ;  /* 0x000000900000720c */ /* 0x000fc60003fa4070 */
[----:B------:R-:W-:Y:S01]  /*2c90*/  @!P0 IMAD.IADD R142, R142, 0x1, -R0 ;  /* 0x000000018e8e8824 */ /* 0x000fe200078e0a00 */
[----:B------:R-:W-:Y:S01]  /*2ca0*/  ISETP.GE.AND P0, PT, R10, RZ, PT ;  /* 0x000000ff0a00720c */ /* 0x000fe20003f06270 */
[C---:B------:R-:W-:Y:S01]  /*2cb0*/  IMAD R150, R0.reuse, R5, R13 ;  /* 0x0000000500967224 */ /* 0x040fe200078e020d */
[----:B------:R-:W-:Y:S01]  /*2cc0*/  IABS R5, R6 ;  /* 0x0000000600057213 */ /* 0x000fe20000000000 */
[----:B------:R-:W-:Y:S02]  /*2cd0*/  VIADD R12, R3, 0x32 ;  /* 0x00000032030c7836 */ /* 0x000fe40000000000 */
[----:B------:R-:W-:Y:S02]  /*2ce0*/  IMAD.MOV R4, RZ, RZ, -R4 ;  /* 0x000000ffff047224 */ /* 0x000fe400078e0a04 */
[----:B------:R-:W-:Y:S01]  /*2cf0*/  @!P6 IMAD.MOV R142, RZ, RZ, -R142 ;  /* 0x000000ffff8ee224 */ /* 0x000fe200078e0a8e */
[C---:B------:R-:W-:Y:S01]  /*2d00*/  ISETP.GT.U32.AND P6, PT, R0.reuse, R150, PT ;  /* 0x000000960000720c */ /* 0x040fe20003fc4070 */
[----:B------:R-:W-:Y:S01]  /*2d10*/  IMAD R148, R0, R4, R11 ;  /* 0x0000000400947224 */ /* 0x000fe200078e020b */
[----:B------:R-:W-:Y:S01]  /*2d20*/  IABS R15, R12 ;  /* 0x0000000c000f7213 */ /* 0x000fe20000000000 */
[----:B------:R-:W-:-:S02]  /*2d30*/  @!P5 IMAD.IADD R144, R144, 0x1, -R0 ;  /* 0x000000019090d824 */ /* 0x000fc400078e0a00 */
[----:B------:R-:W-:Y:S01]  /*2d40*/  @!P2 IMAD.IADD R146, R146, 0x1, -R0 ;  /* 0x000000019292a824 */ /* 0x000fe200078e0a00 */
[----:B------:R-:W-:Y:S01]  /*2d50*/  ISETP.GT.U32.AND P5, PT, R0, R148, PT ;  /* 0x000000940000720c */ /* 0x000fe20003fa4070 */
[----:B------:R-:W-:-:S03]  /*2d60*/  IMAD.HI.U32 R4, R2, R15, RZ ;  /* 0x0000000f02047227 */ /* 0x000fc600078e00ff */
[----:B------:R-:W-:Y:S01]  /*2d70*/  ISETP.GT.U32.AND P2, PT, R0, R146, PT ;  /* 0x000000920000720c */ /* 0x000fe20003f44070 */
[----:B------:R-:W-:Y:S02]  /*2d80*/  IMAD.MOV R4, RZ, RZ, -R4 ;  /* 0x000000ffff047224 */ /* 0x000fe400078e0a04 */
[----:B------:R-:W-:Y:S02]  /*2d90*/  @!P6 IMAD.IADD R150, R150, 0x1, -R0 ;  /* 0x000000019696e824 */ /* 0x000fe400078e0a00 */
[----:B------:R-:W-:Y:S02]  /*2da0*/  IMAD R152, R0, R4, R15 ;  /* 0x0000000400987224 */ /* 0x000fe400078e020f */
[----:B------:R-:W-:Y:S01]  /*2db0*/  IMAD.HI.U32 R4, R2, R5, RZ ;  /* 0x0000000502047227 */ /* 0x000fe200078e00ff */
[----:B------:R-:W-:-:S03]  /*2dc0*/  ISETP.GT.U32.AND P6, PT, R0, R150, PT ;  /* 0x000000960000720c */ /* 0x000fc60003fc4070 */
[----:B------:R-:W-:Y:S01]  /*2dd0*/  @!P5 IMAD.IADD R148, R148, 0x1, -R0 ;  /* 0x000000019494d824 */ /* 0x000fe200078e0a00 */
[----:B------:R-:W-:Y:S01]  /*2de0*/  IADD3 R4, -R4, RZ, RZ ;  /* 0x000000ff04047210 */ /* 0x000fe20007ffe1ff */
[C---:B------:R-:W-:Y:S01]  /*2df0*/  VIADD R10, R3.reuse, 0x35 ;  /* 0x00000035030a7836 */ /* 0x040fe20000000000 */
[----:B------:R-:W-:Y:S01]  /*2e00*/  @!P2 IADD3 R146, R146, -R0, RZ ;  /* 0x800000009292a210 */ /* 0x000fe20007ffe0ff */
[----:B------:R-:W-:Y:S01]  /*2e10*/  @!P4 IMAD.MOV R136, RZ, RZ, -R136 ;  /* 0x000000ffff88c224 */ /* 0x000fe200078e0a88 */
[C---:B------:R-:W-:Y:S01]  /*2e20*/  ISETP.GT.U32.AND P5, PT, R0.reuse, R148, PT ;  /* 0x000000940000720c */ /* 0x040fe20003fa4070 */
[----:B------:R-:W-:Y:S01]  /*2e30*/  IMAD R154, R0, R4, R5 ;  /* 0x00000004009a7224 */ /* 0x000fe200078e0205 */
[----:B------:R-:W-:Y:S01]  /*2e40*/  IABS R13, R10 ;  /* 0x0000000a000d7213 */ /* 0x000fe20000000000 */
[----:B------:R-:W-:Y:S01]  /*2e50*/  @!P1 IMAD.MOV R146, RZ, RZ, -R146 ;  /* 0x000000ffff929224 */ /* 0x000fe200078e0a92 */
[----:B------:R-:W-:Y:S01]  /*2e60*/  ISETP.GE.AND P2, PT, R6, RZ, PT ;  /* 0x000000ff0600720c */ /* 0x000fe20003f46270 */
[----:B------:R-:W-:Y:S01]  /*2e70*/  VIADD R6, R3, 0x34 ;  /* 0x0000003403067836 */ /* 0x000fe20000000000 */
[----:B------:R-:W-:Y:S01]  /*2e80*/  ISETP.GE.AND P4, PT, R14, RZ, PT ;  /* 0x000000ff0e00720c */ /* 0x000fe20003f86270 */
[----:B------:R-:W-:-:S03]  /*2e90*/  IMAD.HI.U32 R5, R2, R13, RZ ;  /* 0x0000000d02057227 */ /* 0x000fc600078e00ff */
[----:B------:R-:W-:Y:S01]  /*2ea0*/  IABS R11, R6 ;  /* 0x00000006000b7213 */ /* 0x000fe20000000000 */
[--C-:B------:R-:W-:Y:S01]  /*2eb0*/  @!P6 IMAD.IADD R150, R150, 0x1, -R0.reuse ;  /* 0x000000019696e824 */ /* 0x100fe200078e0a00 */
[----:B------:R-:W-:Y:S01]  /*2ec0*/  ISETP.GT.U32.AND P6, PT, R0, R154, PT ;  /* 0x0000009a0000720c */ /* 0x000fe20003fc4070 */
[----:B------:R-:W-:Y:S01]  /*2ed0*/  @!P5 IMAD.IADD R148, R148, 0x1, -R0 ;  /* 0x000000019494d824 */ /* 0x000fe200078e0a00 */
[----:B------:R-:W-:Y:S01]  /*2ee0*/  IADD3 R5, -R5, RZ, RZ ;  /* 0x000000ff05057210 */ /* 0x000fe20007ffe1ff */
[----:B------:R-:W-:Y:S01]  /*2ef0*/  IMAD.HI.U32 R4, R2, R11, RZ ;  /* 0x0000000b02047227 */ /* 0x000fe200078e00ff */
[----:B------:R-:W-:-:S03]  /*2f00*/  ISETP.GT.U32.AND P5, PT, R0, R152, PT ;  /* 0x000000980000720c */ /* 0x000fc60003fa4070 */
[----:B------:R-:W-:Y:S02]  /*2f10*/  IMAD R158, R0, R5, R13 ;  /* 0x00000005009e7224 */ /* 0x000fe400078e020d */
[----:B------:R-:W-:Y:S01]  /*2f20*/  @!P4 IMAD.MOV R144, RZ, RZ, -R144 ;  /* 0x000000ffff90c224 */ /* 0x000fe200078e0a90 */
[----:B------:R-:W-:Y:S01]  /*2f30*/  ISETP.GE.AND P4, PT, R12, RZ, PT ;  /* 0x000000ff0c00720c */ /* 0x000fe20003f86270 */
[----:B------:R-:W-:Y:S02]  /*2f40*/  IMAD.MOV R4, RZ, RZ, -R4 ;  /* 0x000000ffff047224 */ /* 0x000fe400078e0a04 */
[--C-:B------:R-:W-:Y:S01]  /*2f50*/  @!P6 IMAD.IADD R154, R154, 0x1, -R0.reuse ;  /* 0x000000019a9ae824 */ /* 0x100fe200078e0a00 */
[C---:B------:R-:W-:Y:S01]  /*2f60*/  ISETP.GT.U32.AND P6, PT, R0.reuse, R158, PT ;  /* 0x0000009e0000720c */ /* 0x040fe20003fc4070 */
[C---:B------:R-:W-:Y:S02]  /*2f70*/  VIADD R12, R3.reuse, 0x36 ;  /* 0x00000036030c7836 */ /* 0x040fe40000000000 */
[C---:B------:R-:W-:Y:S01]  /*2f80*/  IMAD R156, R0.reuse, R4, R11 ;  /* 0x00000004009c7224 */ /* 0x040fe200078e020b */
[----:B------:R-:W-:Y:S01]  /*2f90*/  ISETP.GT.U32.AND P1, PT, R0, R154, PT ;  /* 0x0000009a0000720c */ /* 0x000fe20003f24070 */
[----:B------:R-:W-:Y:S01]  /*2fa0*/  @!P5 IMAD.IADD R152, R152, 0x1, -R0 ;  /* 0x000000019898d824 */ /* 0x000fe200078e0a00 */
[----:B------:R-:W-:Y:S01]  /*2fb0*/  IABS R15, R12 ;  /* 0x0000000c000f7213 */ /* 0x000fe20000000000 */
[C---:B------:R-:W-:Y:S01]  /*2fc0*/  VIADD R14, R3.reuse, 0x37 ;  /* 0x00000037030e7836 */ /* 0x040fe20000000000 */
[----:B------:R-:W-:Y:S01]  /*2fd0*/  ISETP.GT.U32.AND P5, PT, R0, R156, PT ;  /* 0x0000009c0000720c */ /* 0x000fe20003fa4070 */
[----:B------:R-:W-:-:S02]  /*2fe0*/  VIADD R13, R3, 0x38 ;  /* 0x00000038030d7836 */ /* 0x000fc40000000000 */
[----:B------:R-:W-:Y:S01]  /*2ff0*/  IMAD.HI.U32 R4, R2, R15, RZ ;  /* 0x0000000f02047227 */ /* 0x000fe200078e00ff */
[----:B------:R-:W-:Y:S02]  /*3000*/  IABS R17, R14 ;  /* 0x0000000e00117213 */ /* 0x000fe40000000000 */
[----:B------:R-:W-:Y:S01]  /*3010*/  IABS R11, R13 ;  /* 0x0000000d000b7213 */ /* 0x000fe20000000000 */
[----:B------:R-:W-:Y:S01]  /*3020*/  @!P6 IMAD.IADD R158, R158, 0x1, -R0 ;  /* 0x000000019e9ee824 */ /* 0x000fe200078e0a00 */
[----:B------:R-:W-:Y:S01]  /*3030*/  IADD3 R4, -R4, RZ, RZ ;  /* 0x000000ff04047210 */ /* 0x000fe20007ffe1ff */
[----:B------:R-:W-:Y:S01]  /*3040*/  @!P3 IMAD.MOV R148, RZ, RZ, -R148 ;  /* 0x000000ffff94b224 */ /* 0x000fe200078e0a94 */
[----:B------:R-:W-:Y:S01]  /*3050*/  @!P1 IADD3 R154, R154, -R0, RZ ;  /* 0x800000009a9a9210 */ /* 0x000fe20007ffe0ff */
[----:B------:R-:W-:Y:S01]  /*3060*/  IMAD.HI.U32 R5, R2, R17, RZ ;  /* 0x0000001102057227 */ /* 0x000fe200078e00ff */
[----:B------:R-:W-:Y:S02]  /*3070*/  ISETP.GT.U32.AND P3, PT, R0, R158, PT ;  /* 0x0000009e0000720c */ /* 0x000fe40003f64070 */
[----:B------:R-:W-:Y:S01]  /*3080*/  ISETP.GE.AND P1, PT, R6, RZ, PT ;  /* 0x000000ff0600720c */ /* 0x000fe20003f26270 */
[----:B------:R-:W-:Y:S01]  /*3090*/  IMAD R160, R0, R4, R15 ;  /* 0x0000000400a07224 */ /* 0x000fe200078e020f */
[----:B------:R-:W-:Y:S01]  /*30a0*/  @!P2 IADD3 R154, -R154, RZ, RZ ;  /* 0x000000ff9a9aa210 */ /* 0x000fe20007ffe1ff */
[----:B------:R-:W-:Y:S01]  /*30b0*/  @!P5 IMAD.IADD R156, R156, 0x1, -R0 ;  /* 0x000000019c9cd824 */ /* 0x000fe200078e0a00 */
[----:B------:R-:W-:Y:S01]  /*30c0*/  ISETP.GT.U32.AND P5, PT, R0, R152, PT ;  /* 0x000000980000720c */ /* 0x000fe20003fa4070 */
[----:B------:R-:W-:-:S03]  /*30d0*/  IMAD.HI.U32 R4, R2, R11, RZ ;  /* 0x0000000b02047227 */ /* 0x000fc600078e00ff */
[----:B------:R-:W-:Y:S01]  /*30e0*/  ISETP.GT.U32.AND P6, PT, R0, R156, PT ;  /* 0x0000009c0000720c */ /* 0x000fe20003fc4070 */
[----:B------:R-:W-:Y:S01]  /*30f0*/  IMAD.MOV R5, RZ, RZ, -R5 ;  /* 0x000000ffff057224 */ /* 0x000fe200078e0a05 */
[----:B------:R-:W-:Y:S01]  /*3100*/  IADD3 R4, -R4, RZ, RZ ;  /* 0x000000ff04047210 */ /* 0x000fe20007ffe1ff */
[--C-:B------:R-:W-:Y:S01]  /*3110*/  @!P3 IMAD.IADD R158, R158, 0x1, -R0.reuse ;  /* 0x000000019e9eb824 */ /* 0x100fe200078e0a00 */
[----:B------:R-:W-:Y:S01]  /*3120*/  ISETP.GE.AND P3, PT, R10, RZ, PT ;  /* 0x000000ff0a00720c */ /* 0x000fe20003f66270 */
[C---:B------:R-:W-:Y:S01]  /*3130*/  IMAD R162, R0.reuse, R5, R17 ;  /* 0x0000000500a27224 */ /* 0x040fe200078e0211 */
[----:B------:R-:W-:Y:S01]  /*3140*/  IABS R5, R18 ;  /* 0x0000001200057213 */ /* 0x000fe20000000000 */
[----:B------:R-:W-:Y:S02]  /*3150*/  IMAD R164, R0, R4, R11 ;  /* 0x0000000400a47224 */ /* 0x000fe400078e020b */
[----:B------:R-:W-:Y:S01]  /*3160*/  @!P5 IMAD.IADD R152, R152, 0x1, -R0 ;  /* 0x000000019898d824 */ /* 0x000fe200078e0a00 */
[----:B------:R-:W-:Y:S01]  /*3170*/  ISETP.GT.U32.AND P5, PT, R0, R162, PT ;  /* 0x000000a20000720c */ /* 0x000fe20003fa4070 */
[----:B------:R-:W-:-:S04]  /*3180*/  IMAD.HI.U32 R4, R2, R5, RZ ;  /* 0x0000000502047227 */ /* 0x000fc800078e00ff */
[----:B------:R-:W-:Y:S02]  /*3190*/  IMAD.MOV R4, RZ, RZ, -R4 ;  /* 0x000000ffff047224 */ /* 0x000fe400078e0a04 */
[----:B------:R-:W-:Y:S01]  /*31a0*/  @!P6 IMAD.IADD R156, R156, 0x1, -R0 ;  /* 0x000000019c9ce824 */ /* 0x000fe200078e0a00 */
[C---:B------:R-:W-:Y:S01]  /*31b0*/  ISETP.GT.U32.AND P6, PT, R0.reuse, R164, PT ;  /* 0x000000a40000720c */ /* 0x040fe20003fc4070 */
[C---:B------:R-:W-:Y:S02]  /*31c0*/  IMAD R166, R0.reuse, R4, R5 ;  /* 0x0000000400a67224 */ /* 0x040fe400078e0205 */
[----:B------:R-:W-:Y:S01]  /*31d0*/  @!P0 IMAD.MOV R150, RZ, RZ, -R150 ;  /* 0x000000ffff968224 */ /* 0x000fe200078e0a96 */
[C---:B------:R-:W-:Y:S01]  /*31e0*/  ISETP.GT.U32.AND P0, PT, R0.reuse, R160, PT ;  /* 0x000000a00000720c */ /* 0x040fe20003f04070 */
[----:B------:R-:W-:Y:S01]  /*31f0*/  @!P3 IMAD.MOV R158, RZ, RZ, -R158 ;  /* 0x000000ffff9eb224 */ /* 0x000fe200078e0a9e */
[----:B------:R-:W-:Y:S01]  /*3200*/  ISETP.GT.U32.AND P3, PT, R0, R166, PT ;  /* 0x000000a60000720c */ /* 0x000fe20003f64070 */
[----:B------:R-:W-:-:S02]  /*3210*/  VIADD R6, R3, 0x3a ;  /* 0x0000003a03067836 */ /* 0x000fc40000000000 */
[--C-:B------:R-:W-:Y:S01]  /*3220*/  @!P5 IMAD.IADD R162, R162, 0x1, -R0.reuse ;  /* 0x00000001a2a2d824 */ /* 0x100fe200078e0a00 */
[----:B------:R-:W-:Y:S01]  /*3230*/  ISETP.GE.AND P5, PT, R14, RZ, PT ;  /* 0x000000ff0e00720c */ /* 0x000fe20003fa6270 */
[C---:B------:R-:W-:Y:S01]  /*3240*/  VIADD R10, R3.reuse, 0x3b ;  /* 0x0000003b030a7836 */ /* 0x040fe20000000000 */
[----:B------:R-:W-:Y:S01]  /*3250*/  IABS R11, R6 ;  /* 0x00000006000b7213 */ /* 0x000fe20000000000 */
[----:B------:R-:W-:Y:S01]  /*3260*/  @!P6 IMAD.IADD R164, R164, 0x1, -R0 ;  /* 0x00000001a4a4e824 */ /* 0x000fe200078e0a00 */
[----:B------:R-:W-:Y:S01]  /*3270*/  ISETP.GT.U32.AND P2, PT, R0, R162, PT ;  /* 0x000000a20000720c */ /* 0x000fe20003f44070 */
[----:B------:R-:W-:Y:S01]  /*3280*/  @!P4 IMAD.MOV R152, RZ, RZ, -R152 ;  /* 0x000000ffff98c224 */ /* 0x000fe200078e0a98 */
[----:B------:R-:W-:Y:S01]  /*3290*/  IABS R5, R10 ;  /* 0x0000000a00057213 */ /* 0x000fe20000000000 */
[----:B------:R-:W-:Y:S01]  /*32a0*/  IMAD.HI.U32 R4, R2, R11, RZ ;  /* 0x0000000b02047227 */ /* 0x000fe200078e00ff */
[----:B------:R-:W-:Y:S02]  /*32b0*/  ISETP.GT.U32.AND P6, PT, R0, R164, PT ;  /* 0x000000a40000720c */ /* 0x000fe40003fc4070 */
[----:B------:R-:W-:Y:S01]  /*32c0*/  @!P0 IADD3 R160, R160, -R0, RZ ;  /* 0x80000000a0a08210 */ /* 0x000fe20007ffe0ff */
[----:B------:R-:W-:Y:S01]  /*32d0*/  @!P3 IMAD.IADD R166, R166, 0x1, -R0 ;  /* 0x00000001a6a6b824 */ /* 0x000fe200078e0a00 */
[----:B------:R-:W-:Y:S01]  /*32e0*/  ISETP.GE.AND P0, PT, R12, RZ, PT ;  /* 0x000000ff0c00720c */ /* 0x000fe20003f06270 */
[----:B------:R-:W-:Y:S01]  /*32f0*/  IMAD.MOV R4, RZ, RZ, -R4 ;  /* 0x000000ffff047224 */ /* 0x000fe200078e0a04 */
[C---:B------:R-:W-:Y:S01]  /*3300*/  ISETP.GT.U32.AND P4, PT, R0.reuse, R160, PT ;  /* 0x000000a00000720c */ /* 0x040fe20003f84070 */
[----:B------:R-:W-:Y:S01]  /*3310*/  VIADD R12, R3, 0x3c ;  /* 0x0000003c030c7836 */ /* 0x000fe20000000000 */
[C---:B------:R-:W-:Y:S01]  /*3320*/  ISETP.GT.U32.AND P3, PT, R0.reuse, R166, PT ;  /* 0x000000a60000720c */ /* 0x040fe20003f64070 */
[----:B------:R-:W-:Y:S01]  /*3330*/  IMAD R168, R0, R4, R11 ;  /* 0x0000000400a87224 */ /* 0x000fe200078e020b */
[----:B------:R-:W-:Y:S01]  /*3340*/  @!P2 IADD3 R162, R162, -R0, RZ ;  /* 0x80000000a2a2a210 */ /* 0x000fe20007ffe0ff */
[----:B------:R-:W-:Y:S01]  /*3350*/  IMAD.HI.U32 R4, R2, R5, RZ ;  /* 0x0000000502047227 */ /* 0x000fe200078e00ff */
[----:B------:R-:W-:-:S02]  /*3360*/  ISETP.GE.AND P2, PT, R6, RZ, PT ;  /* 0x000000ff0600720c */ /* 0x000fc40003f46270 */
[----:B------:R-:W-:Y:S01]  /*3370*/  IABS R6, R12 ;  /* 0x0000000c00067213 */ /* 0x000fe20000000000 */
[----:B------:R-:W-:Y:S02]  /*3380*/  IMAD.MOV R4, RZ, RZ, -R4 ;  /* 0x000000ffff047224 */ /* 0x000fe400078e0a04 */
[--C-:B------:R-:W-:Y:S01]  /*3390*/  @!P6 IMAD.IADD R164, R164, 0x1, -R0.reuse ;  /* 0x00000001a4a4e824 */ /* 0x100fe200078e0a00 */
[C---:B------:R-:W-:Y:S01]  /*33a0*/  ISETP.GT.U32.AND P6, PT, R0.reuse, R168, PT ;  /* 0x000000a80000720c */ /* 0x040fe20003fc4070 */
[----:B------:R-:W-:Y:S02]  /*33b0*/  IMAD R170, R0, R4, R5 ;  /* 0x0000000400aa7224 */ /* 0x000fe400078e0205 */
[--C-:B------:R-:W-:Y:S01]  /*33c0*/  @!P4 IMAD.IADD R160, R160, 0x1, -R0.reuse ;  /* 0x00000001a0a0c824 */ /* 0x100fe200078e0a00 */
[----:B------:R-:W-:Y:S01]  /*33d0*/  ISETP.GE.AND P4, PT, R18, RZ, PT ;  /* 0x000000ff1200720c */ /* 0x000fe20003f86270 */
[----:B------:R-:W-:Y:S01]  /*33e0*/  @!P3 IMAD.IADD R166, R166, 0x1, -R0 ;  /* 0x00000001a6a6b824 */ /* 0x000fe200078e0a00 */
[----:B------:R-:W-:Y:S01]  /*33f0*/  ISETP.GT.U32.AND P3, PT, R0, R170, PT ;  /* 0x000000aa0000720c */ /* 0x000fe20003f64070 */
[----:B------:R-:W-:Y:S01]  /*3400*/  IMAD.MOV.U32 R5, RZ, RZ, R6 ;  /* 0x000000ffff057224 */ /* 0x000fe200078e0006 */
[----:B------:R-:W-:Y:S01]  /*3410*/  @!P0 IADD3 R160, -R160, RZ, RZ ;  /* 0x000000ffa0a08210 */ /* 0x000fe20007ffe1ff */
[C---:B------:R-:W-:Y:S01]  /*3420*/  VIADD R17, R3.reuse, 0x3f ;  /* 0x0000003f03117836 */ /* 0x040fe20000000000 */
[----:B------:R-:W-:Y:S01]  /*3430*/  ISETP.GE.AND P0, PT, R10, RZ, PT ;  /* 0x000000ff0a00720c */ /* 0x000fe20003f06270 */
[----:B------:R-:W-:-:S02]  /*3440*/  VIADD R10, R3, 0x3d ;  /* 0x0000003d030a7836 */ /* 0x000fc40000000000 */
[----:B------:R-:W-:Y:S01]  /*3450*/  IMAD.HI.U32 R4, R2, R5, RZ ;  /* 0x0000000502047227 */ /* 0x000fe200078e00ff */
[----:B------:R-:W-:Y:S02]  /*3460*/  @!P6 IADD3 R168, R168, -R0, RZ ;  /* 0x80000000a8a8e210 */ /* 0x000fe40007ffe0ff */
[----:B------:R-:W-:Y:S01]  /*3470*/  IABS R11, R10 ;  /* 0x0000000a000b7213 */ /* 0x000fe20000000000 */
[----:B------:R-:W-:Y:S01]  /*3480*/  IMAD.MOV R4, RZ, RZ, -R4 ;  /* 0x000000ffff047224 */ /* 0x000fe200078e0a04 */
[----:B------:R-:W-:Y:S01]  /*3490*/  ISETP.GT.U32.AND P6, PT, R0, R168, PT ;  /* 0x000000a80000720c */ /* 0x000fe20003fc4070 */
[----:B------:R-:W-:Y:S01]  /*34a0*/  VIADD R14, R3, 0x3e ;  /* 0x0000003e030e7836 */ /* 0x000fe20000000000 */
[----:B------:R-:W-:Y:S01]  /*34b0*/  IABS R15, R17 ;  /* 0x00000011000f7213 */ /* 0x000fe20000000000 */
[----:B------:R-:W-:Y:S01]  /*34c0*/  @!P3 IMAD.IADD R170, R170, 0x1, -R0 ;  /* 0x00000001aaaab824 */ /* 0x000fe200078e0a00 */
[----:B------:R-:W-:Y:S01]  /*34d0*/  ISETP.GE.AND P3, PT, R12, RZ, PT ;  /* 0x000000ff0c00720c */ /* 0x000fe20003f66270 */
[----:B------:R-:W-:-:S02]  /*34e0*/  IMAD R172, R0, R4, R5 ;  /* 0x0000000400ac7224 */ /* 0x000fc400078e0205 */
[----:B------:R-:W-:Y:S01]  /*34f0*/  @!P1 IMAD.MOV R156, RZ, RZ, -R156 ;  /* 0x000000ffff9c9224 */ /* 0x000fe200078e0a9c */
[----:B------:R-:W-:Y:S01]  /*3500*/  ISETP.GE.AND P1, PT, R13, RZ, PT ;  /* 0x000000ff0d00720c */ /* 0x000fe20003f26270 */
[----:B------:R-:W-:Y:S01]  /*3510*/  IMAD.HI.U32 R4, R2, R11, RZ ;  /* 0x0000000b02047227 */ /* 0x000fe200078e00ff */
[----:B------:R-:W-:-:S03]  /*3520*/  IABS R13, R14 ;  /* 0x0000000e000d7213 */ /* 0x000fc60000000000 */
[----:B------:R-:W-:Y:S01]  /*3530*/  @!P5 IMAD.MOV R162, RZ, RZ, -R162 ;  /* 0x000000ffffa2d224 */ /* 0x000fe200078e0aa2 */
[----:B------:R-:W-:Y:S01]  /*3540*/  ISETP.GT.U32.AND P5, PT, R0, R170, PT ;  /* 0x000000aa0000720c */ /* 0x000fe20003fa4070 */
[----:B------:R-:W-:Y:S01]  /*3550*/  IMAD.HI.U32 R6, R2, R15, RZ ;  /* 0x0000000f02067227 */ /* 0x000fe200078e00ff */
[----:B------:R-:W-:-:S03]  /*3560*/  IADD3 R4, -R4, RZ, RZ ;  /* 0x000000ff04047210 */ /* 0x000fc60007ffe1ff */
[----:B------:R-:W-:Y:S02]  /*3570*/  VIADD R18, R3, 0x40 ;  /* 0x0000004003127836 */ /* 0x000fe40000000000 */
[----:B------:R-:W-:-:S04]  /*3580*/  IMAD.HI.U32 R5, R2, R13, RZ ;  /* 0x0000000d02057227 */ /* 0x000fc800078e00ff */
[----:B------:R-:W-:Y:S02]  /*3590*/  IMAD.MOV R6, RZ, RZ, -R6 ;  /* 0x000000ffff067224 */ /* 0x000fe400078e0a06 */
[----:B------:R-:W-:Y:S01]  /*35a0*/  @!P6 IMAD.IADD R168, R168, 0x1, -R0 ;  /* 0x00000001a8a8e824 */ /* 0x000fe200078e0a00 */
[C---:B------:R-:W-:Y:S01]  /*35b0*/  ISETP.GT.U32.AND P6, PT, R0.reuse, R172, PT ;  /* 0x000000ac0000720c */ /* 0x040fe20003fc4070 */
[C---:B------:R-:W-:Y:S01]  /*35c0*/  IMAD R174, R0.reuse, R4, R11 ;  /* 0x0000000400ae7224 */ /* 0x040fe200078e020b */
[----:B------:R-:W-:Y:S01]  /*35d0*/  IABS R4, R18 ;  /* 0x0000001200047213 */ /* 0x000fe20000000000 */
[----:B------:R-:W-:Y:S02]  /*35e0*/  IMAD.MOV R5, RZ, RZ, -R5 ;  /* 0x000000ffff057224 */ /* 0x000fe400078e0a05 */
[C---:B------:R-:W-:Y:S02]  /*35f0*/  IMAD R178, R0.reuse, R6, R15 ;  /* 0x0000000600b27224 */ /* 0x040fe400078e020f */
[----:B------:R-:W-:-:S02]  /*3600*/  IMAD R176, R0, R5, R13 ;  /* 0x0000000500b07224 */ /* 0x000fc400078e020d */
[----:B------:R-:W-:Y:S02]  /*3610*/  IMAD.MOV.U32 R5, RZ, RZ, R4 ;  /* 0x000000ffff057224 */ /* 0x000fe400078e0004 */
[----:B------:R-:W-:Y:S01]  /*3620*/  @!P5 IMAD.IADD R170, R170, 0x1, -R0 ;  /* 0x00000001aaaad824 */ /* 0x000fe200078e0a00 */
[----:B------:R-:W-:Y:S01]  /*3630*/  ISETP.GT.U32.AND P5, PT, R0, R178, PT ;  /* 0x000000b20000720c */ /* 0x000fe20003fa4070 */
[----:B------:R-:W-:Y:S01]  /*3640*/  @!P2 IMAD.MOV R168, RZ, RZ, -R168 ;  /* 0x000000ffffa8a224 */ /* 0x000fe200078e0aa8 */
[----:B------:R-:W-:Y:S01]  /*3650*/  ISETP.GE.AND P2, PT, R10, RZ, PT ;  /* 0x000000ff0a00720c */ /* 0x000fe20003f46270 */
[----:B------:R-:W-:Y:S01]  /*3660*/  IMAD.HI.U32 R4, R2, R5, RZ ;  /* 0x0000000502047227 */ /* 0x000fe200078e00ff */
[----:B------:R-:W-:Y:S02]  /*3670*/  IADD3 R10, R3, 0x41, RZ ;  /* 0x00000041030a7810 */ /* 0x000fe40007ffe0ff */
[----:B------:R-:W-:Y:S01]  /*3680*/  @!P6 IADD3 R172, R172, -R0, RZ ;  /* 0x80000000acace210 */ /* 0x000fe20007ffe0ff */
[----:B------:R-:W-:Y:S01]  /*3690*/  IMAD.MOV R4, RZ, RZ, -R4 ;  /* 0x000000ffff047224 */ /* 0x000fe200078e0a04 */
[----:B------:R-:W-:Y:S01]  /*36a0*/  IABS R6, R10 ;  /* 0x0000000a00067213 */ /* 0x000fe20000000000 */
[----:B------:R-:W-:Y:S01]  /*36b0*/  @!P1 IMAD.MOV R164, RZ, RZ, -R164 ;  /* 0x000000ffffa49224 */ /* 0x000fe200078e0aa4 */
[C---:B------:R-:W-:Y:S01]  /*36c0*/  ISETP.GT.U32.AND P1, PT, R0.reuse, R172, PT ;  /* 0x000000ac0000720c */ /* 0x040fe20003f24070 */
[----:B------:R-:W-:Y:S01]  /*36d0*/  IMAD R180, R0, R4, R5 ;  /* 0x0000000400b47224 */ /* 0x000fe200078e0205 */
[----:B------:R-:W-:Y:S01]  /*36e0*/  MOV R5, R6 ;  /* 0x0000000600057202 */ /* 0x000fe20000000f00 */
[----:B------:R-:W-:Y:S01]  /*36f0*/  @!P5 IMAD.IADD R178, R178, 0x1, -R0 ;  /* 0x00000001b2b2d824 */ /* 0x000fe200078e0a00 */
[C---:B------:R-:W-:Y:S01]  /*3700*/  ISETP.GT.U32.AND P6, PT, R0.reuse, R174, PT ;  /* 0x000000ae0000720c */ /* 0x040fe20003fc4070 */
[----:B------:R-:W-:Y:S01]  /*3710*/  @!P4 IMAD.MOV R166, RZ, RZ, -R166 ;  /* 0x000000ffffa6c224 */ /* 0x000fe200078e0aa6 */
[----:B------:R-:W-:Y:S01]  /*3720*/  ISETP.GT.U32.AND P4, PT, R0, R176, PT ;  /* 0x000000b00000720c */ /* 0x000fe20003f84070 */
[----:B------:R-:W-:Y:S01]  /*3730*/  IMAD.HI.U32 R4, R2, R5, RZ ;  /* 0x0000000502047227 */ /* 0x000fe200078e00ff */
[----:B------:R-:W-:-:S03]  /*3740*/  ISETP.GT.U32.AND P5, PT, R0, R178, PT ;  /* 0x000000b20000720c */ /* 0x000fc60003fa4070 */
[C---:B------:R-:W-:Y:S01]  /*3750*/  VIADD R6, R3.reuse, 0x42 ;  /* 0x0000004203067836 */ /* 0x040fe20000000000 */
[----:B------:R-:W-:Y:S01]  /*3760*/  IADD3 R4, -R4, RZ, RZ ;  /* 0x000000ff04047210 */ /* 0x000fe20007ffe1ff */
[----:B------:R-:W-:Y:S01]  /*3770*/  @!P1 IMAD.IADD R172, R172, 0x1, -R0 ;  /* 0x00000001acac9824 */ /* 0x000fe200078e0a00 */
[----:B------:R-:W-:Y:S01]  /*3780*/  ISETP.GE.AND P1, PT, R14, RZ, PT ;  /* 0x000000ff0e00720c */ /* 0x000fe20003f26270 */
[----:B------:R-:W-:Y:S01]  /*3790*/  VIADD R12, R3, 0x43 ;  /* 0x00000043030c7836 */ /* 0x000fe20000000000 */
[----:B------:R-:W-:Y:S01]  /*37a0*/  IABS R11, R6 ;  /* 0x00000006000b7213 */ /* 0x000fe20000000000 */
[----:B------:R-:W-:Y:S01]  /*37b0*/  @!P3 IMAD.MOV R172, RZ, RZ, -R172 ;  /* 0x000000ffffacb224 */ /* 0x000fe200078e0aac */
[C---:B------:R-:W-:Y:S01]  /*37c0*/  ISETP.GT.U32.AND P3, PT, R0.reuse, R180, PT ;  /* 0x000000b40000720c */ /* 0x040fe20003f64070 */
[----:B------:R-:W-:Y:S01]  /*37d0*/  IMAD R190, R0, R4, R5 ;  /* 0x0000000400be7224 */ /* 0x000fe200078e0205 */
[----:B------:R-:W-:Y:S01]  /*37e0*/  IABS R5, R12 ;  /* 0x0000000c00057213 */ /* 0x000fe20000000000 */
[--C-:B------:R-:W-:Y:S01]  /*37f0*/  @!P6 IMAD.IADD R174, R174, 0x1, -R0.reuse ;  /* 0x00000001aeaee824 */ /* 0x100fe200078e0a00 */
[----:B------:R-:W-:Y:S01]  /*3800*/  @!P5 IADD3 R178, R178, -R0, RZ ;  /* 0x80000000b2b2d210 */ /* 0x000fe20007ffe0ff */
[----:B------:R-:W-:Y:S01]  /*3810*/  @!P4 IMAD.IADD R176, R176, 0x1, -R0 ;  /* 0x00000001b0b0c824 */ /* 0x000fe200078e0a00 */
[----:B------:R-:W-:Y:S01]  /*3820*/  ISETP.GT.U32.AND P5, PT, R0, R190, PT ;  /* 0x000000be0000720c */ /* 0x000fe20003fa4070 */
[----:B------:R-:W-:Y:S01]  /*3830*/  IMAD.HI.U32 R4, R2, R11, RZ ;  /* 0x0000000b02047227 */ /* 0x000fe200078e00ff */
[----:B------:R-:W-:-:S02]  /*3840*/  ISETP.GT.U32.AND P4, PT, R0, R174, PT ;  /* 0x000000ae0000720c */ /* 0x000fc40003f84070 */
[----:B------:R-:W-:Y:S01]  /*3850*/  ISETP.GE.AND P6, PT, R17, RZ, PT ;  /* 0x000000ff1100720c */ /* 0x000fe20003fc6270 */
[----:B------:R-:W-:Y:S01]  /*3860*/  IMAD.MOV R4, RZ, RZ, -R4 ;  /* 0x000000ffff047224 */ /* 0x000fe200078e0a04 */
[----:B------:R-:W-:Y:S01]  /*3870*/  IADD3 R14, R3, 0x49, RZ ;  /* 0x00000049030e7810 */ /* 0x000fe20007ffe0ff */
[----:B------:R-:W-:Y:S01]  /*3880*/  @!P3 IMAD.IADD R180, R180, 0x1, -R0 ;  /* 0x00000001b4b4b824 */ /* 0x000fe200078e0a00 */
[----:B------:R-:W-:Y:S01]  /*3890*/  ISETP.GE.AND P3, PT, R6, RZ, PT ;  /* 0x000000ff0600720c */ /* 0x000fe20003f66270 */
[----:B------:R-:W-:Y:S01]  /*38a0*/  @!P0 IMAD.MOV R170, RZ, RZ, -R170 ;  /* 0x000000ffffaa8224 */ /* 0x000fe200078e0aaa */
[C---:B------:R-:W-:Y:S01]  /*38b0*/  ISETP.GT.U32.AND P0, PT, R0.reuse, R176, PT ;  /* 0x000000b00000720c */ /* 0x040fe20003f04070 */
[----:B------:R-:W-:Y:S01]  /*38c0*/  IMAD R192, R0, R4, R11 ;  /* 0x0000000400c07224 */ /* 0x000fe200078e020b */
[----:B------:R-:W-:Y:S01]  /*38d0*/  IABS R15, R14 ;  /* 0x0000000e000f7213 */ /* 0x000fe20000000000 */
[----:B------:R-:W-:Y:S01]  /*38e0*/  IMAD.HI.U32 R4, R2, R5, RZ ;  /* 0x0000000502047227 */ /* 0x000fe200078e00ff */
[----:B------:R-:W-:-:S02]  /*38f0*/  @!P5 IADD3 R190, R190, -R0, RZ ;  /* 0x80000000bebed210 */ /* 0x000fc40007ffe0ff */
[----:B------:R-:W-:Y:S01]  /*3900*/  ISETP.GT.U32.AND P5, PT, R0, R180, PT ;  /* 0x000000b40000720c */ /* 0x000fe20003fa4070 */
[----:B------:R-:W-:Y:S01]  /*3910*/  @!P4 IMAD.IADD R174, R174, 0x1, -R0 ;  /* 0x00000001aeaec824 */ /* 0x000fe200078e0a00 */
[----:B------:R-:W-:Y:S01]  /*3920*/  ISETP.GE.AND P4, PT, R18, RZ, PT ;  /* 0x000000ff1200720c */ /* 0x000fe20003f86270 */
[----:B------:R-:W-:Y:S02]  /*3930*/  IMAD.MOV R4, RZ, RZ, -R4 ;  /* 0x000000ffff047224 */ /* 0x000fe400078e0a04 */
[----:B------:R-:W-:Y:S01]  /*3940*/  @!P2 IMAD.MOV R174, RZ, RZ, -R174 ;  /* 0x000000ffffaea224 */ /* 0x000fe200078e0aae */
[C---:B------:R-:W-:Y:S01]  /*3950*/  ISETP.GT.U32.AND P2, PT, R0.reuse, R192, PT ;  /* 0x000000c00000720c */ /* 0x040fe20003f44070 */
[----:B------:R-:W-:Y:S02]  /*3960*/  IMAD R194, R0, R4, R5 ;  /* 0x0000000400c27224 */ /* 0x000fe400078e0205 */
[----:B------:R-:W-:Y:S01]  /*3970*/  @!P0 IMAD.IADD R176, R176, 0x1, -R0 ;  /* 0x00000001b0b08824 */ /* 0x000fe200078e0a00 */
[----:B------:R-:W-:Y:S01]  /*3980*/  ISETP.GE.AND P0, PT, R10, RZ, PT ;  /* 0x000000ff0a00720c */ /* 0x000fe20003f06270 */
[----:B------:R-:W-:-:S02]  /*3990*/  VIADD R6, R3, 0x44 ;  /* 0x0000004403067836 */ /* 0x000fc40000000000 */
[----:B------:R-:W-:Y:S01]  /*39a0*/  @!P5 IADD3 R180, R180, -R0, RZ ;  /* 0x80000000b4b4d210 */ /* 0x000fe20007ffe0ff */
[----:B------:R-:W-:Y:S01]  /*39b0*/  @!P1 IMAD.MOV R176, RZ, RZ, -R176 ;  /* 0x000000ffffb09224 */ /* 0x000fe200078e0ab0 */
[C---:B------:R-:W-:Y:S01]  /*39c0*/  ISETP.GT.U32.AND P5, PT, R0.reuse, R194, PT ;  /* 0x000000c20000720c */ /* 0x040fe20003fa4070 */
[----:B------:R-:W-:Y:S01]  /*39d0*/  VIADD R10, R3, 0x45 ;  /* 0x00000045030a7836 */ /* 0x000fe20000000000 */
[----:B------:R-:W-:Y:S01]  /*39e0*/  ISETP.GT.U32.AND P1, PT, R0, R190, PT ;  /* 0x000000be0000720c */ /* 0x000fe20003f24070 */
[----:B------:R-:W-:Y:S01]  /*39f0*/  @!P4 IMAD.MOV R180, RZ, RZ, -R180 ;  /* 0x000000ffffb4c224 */ /* 0x000fe200078e0ab4 */
[----:B------:R-:W-:Y:S01]  /*3a00*/  IABS R11, R6 ;  /* 0x00000006000b7213 */ /* 0x000fe20000000000 */
[----:B------:R-:W-:Y:S01]  /*3a10*/  @!P2 IMAD.IADD R192, R192, 0x1, -R0 ;  /* 0x00000001c0c0a824 */ /* 0x000fe200078e0a00 */
[----:B------:R-:W-:Y:S01]  /*3a20*/  IABS R13, R10 ;  /* 0x0000000a000d7213 */ /* 0x000fe20000000000 */
[----:B------:R-:W-:Y:S01]  /*3a30*/  @!P6 IMAD.MOV R178, RZ, RZ, -R178 ;  /* 0x000000ffffb2e224 */ /* 0x000fe200078e0ab2 */
[----:B------:R-:W-:Y:S01]  /*3a40*/  ISETP.GE.AND P2, PT, R10, RZ, PT ;  /* 0x000000ff0a00720c */ /* 0x000fe20003f46270 */
[----:B------:R-:W-:Y:S01]  /*3a50*/  IMAD.HI.U32 R4, R2, R11, RZ ;  /* 0x0000000b02047227 */ /* 0x000fe200078e00ff */
[----:B------:R-:W-:-:S03]  /*3a60*/  ISETP.GE.AND P6, PT, R12, RZ, PT ;  /* 0x000000ff0c00720c */ /* 0x000fc60003fc6270 */
[----:B------:R-:W-:Y:S01]  /*3a70*/  @!P5 IMAD.IADD R194, R194, 0x1, -R0 ;  /* 0x00000001c2c2d824 */ /* 0x000fe200078e0a00 */
[----:B------:R-:W-:Y:S01]  /*3a80*/  ISETP.GT.U32.AND P5, PT, R0, R192, PT ;  /* 0x000000c00000720c */ /* 0x000fe20003fa4070 */
[----:B------:R-:W-:-:S03]  /*3a90*/  IMAD.HI.U32 R5, R2, R13, RZ ;  /* 0x0000000d02057227 */ /* 0x000fc600078e00ff */
[----:B------:R-:W-:Y:S01]  /*3aa0*/  ISETP.GT.U32.AND P4, PT, R0, R194, PT ;  /* 0x000000c20000720c */ /* 0x000fe20003f84070 */
[----:B------:R-:W-:Y:S01]  /*3ab0*/  @!P1 IMAD.IADD R190, R190, 0x1, -R0 ;  /* 0x00000001bebe9824 */ /* 0x000fe200078e0a00 */
[----:B------:R-:W-:Y:S01]  /*3ac0*/  ISETP.GE.AND P1, PT, R6, RZ, PT ;  /* 0x000000ff0600720c */ /* 0x000fe20003f26270 */
[----:B------:R-:W-:Y:S01]  /*3ad0*/  IMAD.MOV R4, RZ, RZ, -R4 ;  /* 0x000000ffff047224 */ /* 0x000fe200078e0a04 */
[----:B------:R-:W-:Y:S01]  /*3ae0*/  IADD3 R6, R3, 0x46, RZ ;  /* 0x0000004603067810 */ /* 0x000fe20007ffe0ff */
        /* <DEDUP_REMOVED lines=8> */
[----:B------:R-:W-:-:S04]  /*3b70*/  IMAD.HI.U32 R4, R2, R5, RZ ;  /* 0x0000000502047227 */ /* 0x000fc800078e00ff */
[----:B------:R-:W-:Y:S02]  /*3b80*/  IMAD.MOV R4, RZ, RZ, -R4 ;  /* 0x000000ffff047224 */ /* 0x000fe400078e0a04 */
[C---:B------:R-:W-:Y:S02]  /*3b90*/  VIADD R10, R3.reuse, 0x47 ;  /* 0x00000047030a7836 */ /* 0x040fe40000000000 */
[----:B------:R-:W-:Y:S02]  /*3ba0*/  IMAD R202, R0, R4, R5 ;  /* 0x0000000400ca7224 */ /* 0x000fe400078e0205 */
[C---:B------:R-:W-:Y:S01]  /*3bb0*/  VIADD R12, R3.reuse, 0x48 ;  /* 0x00000048030c7836 */ /* 0x040fe20000000000 */
[----:B------:R-:W-:Y:S01]  /*3bc0*/  @!P0 IADD3 R196, R196, -R0, RZ ;  /* 0x80000000c4c48210 */ /* 0x000fe20007ffe0ff */
[----:B------:R-:W-:Y:S01]  /*3bd0*/  @!P5 IMAD.IADD R198, R198, 0x1, -R0 ;  /* 0x00000001c6c6d824 */ /* 0x000fe200078e0a00 */
[----:B------:R-:W-:Y:S01]  /*3be0*/  ISETP.GT.U32.AND P0, PT, R0, R202, PT ;  /* 0x000000ca0000720c */ /* 0x000fe20003f04070 */
[----:B------:R-:W-:Y:S01]  /*3bf0*/  @!P3 IMAD.MOV R192, RZ, RZ, -R192 ;  /* 0x000000ffffc0b224 */ /* 0x000fe200078e0ac0 */
[----:B------:R-:W-:Y:S01]  /*3c00*/  IABS R11, R10 ;  /* 0x0000000a000b7213 */ /* 0x000fe20000000000 */
[----:B------:R-:W-:Y:S01]  /*3c10*/  @!P4 IMAD.IADD R194, R194, 0x1, -R0 ;  /* 0x00000001c2c2c824 */ /* 0x000fe200078e0a00 */
[----:B------:R-:W-:Y:S01]  /*3c20*/  IABS R13, R12 ;  /* 0x0000000c000d7213 */ /* 0x000fe20000000000 */
[----:B------:R-:W-:Y:S01]  /*3c30*/  VIADD R17, R3, 0x63 ;  /* 0x0000006303117836 */ /* 0x000fe20000000000 */
[----:B------:R-:W-:Y:S01]  /*3c40*/  ISETP.GT.U32.AND P5, PT, R0, R198, PT ;  /* 0x000000c60000720c */ /* 0x000fe20003fa4070 */
[----:B------:R-:W-:Y:S01]  /*3c50*/  IMAD.HI.U32 R4, R2, R11, RZ ;  /* 0x0000000b02047227 */ /* 0x000fe200078e00ff */
[----:B------:R-:W-:-:S02]  /*3c60*/  ISETP.GT.U32.AND P3, PT, R0, R196, PT ;  /* 0x000000c40000720c */ /* 0x000fc40003f64070 */
[----:B------:R-:W-:Y:S01]  /*3c70*/  ISETP.GE.AND P4, PT, R6, RZ, PT ;  /* 0x000000ff0600720c */ /* 0x000fe20003f86270 */
[----:B------:R-:W-:Y:S01]  /*3c80*/  IMAD.HI.U32 R5, R2, R13, RZ ;  /* 0x0000000d02057227 */ /* 0x000fe200078e00ff */
[----:B------:R-:W-:Y:S02]  /*3c90*/  @!P6 IADD3 R194, -R194, RZ, RZ ;  /* 0x000000ffc2c2e210 */ /* 0x000fe40007ffe1ff */
[----:B------:R-:W-:Y:S01]  /*3ca0*/  ISETP.GE.AND P6, PT, R10, RZ, PT ;  /* 0x000000ff0a00720c */ /* 0x000fe20003fc6270 */
[----:B------:R-:W-:-:S04]  /*3cb0*/  IMAD.HI.U32 R6, R2, R15, RZ ;  /* 0x0000000f02067227 */ /* 0x000fc800078e00ff */
[----:B------:R-:W-:Y:S01]  /*3cc0*/  IMAD.MOV R4, RZ, RZ, -R4 ;  /* 0x000000ffff047224 */ /* 0x000fe200078e0a04 */
[----:B------:R-:W-:Y:S01]  /*3cd0*/  @!P5 IADD3 R198, R198, -R0, RZ ;  /* 0x80000000c6c6d210 */ /* 0x000fe20007ffe0ff */
[----:B------:R-:W-:Y:S02]  /*3ce0*/  IMAD.MOV R5, RZ, RZ, -R5 ;  /* 0x000000ffff057224 */ /* 0x000fe400078e0a05 */
[----:B------:R-:W-:Y:S02]  /*3cf0*/  @!P0 IMAD.IADD R202, R202, 0x1, -R0 ;  /* 0x00000001caca8824 */ /* 0x000fe400078e0a00 */
[----:B------:R-:W-:Y:S02]  /*3d00*/  VIADD R10, R3, 0x4a ;  /* 0x0000004a030a7836 */ /* 0x000fe40000000000 */
[----:B------:R-:W-:Y:S01]  /*3d10*/  IMAD.MOV R6, RZ, RZ, -R6 ;  /* 0x000000ffff067224 */ /* 0x000fe200078e0a06 */
[C---:B------:R-:W-:Y:S01]  /*3d20*/  ISETP.GT.U32.AND P0, PT, R0.reuse, R202, PT ;  /* 0x000000ca0000720c */ /* 0x040fe20003f04070 */
[----:B------:R-:W-:-:S02]  /*3d30*/  IMAD R204, R0, R4, R11 ;  /* 0x0000000400cc7224 */ /* 0x000fc400078e020b */
[C---:B------:R-:W-:Y:S01]  /*3d40*/  IMAD R206, R0.reuse, R5, R13 ;  /* 0x0000000500ce7224 */ /* 0x040fe200078e020d */
[----:B------:R-:W-:Y:S01]  /*3d50*/  IABS R5, R10 ;  /* 0x0000000a00057213 */ /* 0x000fe20000000000 */
[----:B------:R-:W-:Y:S02]  /*3d60*/  IMAD R208, R0, R6, R15 ;  /* 0x0000000600d07224 */ /* 0x000fe400078e020f */
[----:B------:R-:W-:Y:S01]  /*3d70*/  @!P3 IMAD.IADD R196, R196, 0x1, -R0 ;  /* 0x00000001c4c4b824 */ /* 0x000fe200078e0a00 */
[C---:B------:R-:W-:Y:S01]  /*3d80*/  ISETP.GT.U32.AND P3, PT, R0.reuse, R204, PT ;  /* 0x000000cc0000720c */ /* 0x040fe20003f64070 */
[----:B------:R-:W-:Y:S01]  /*3d90*/  @!P2 IMAD.MOV R198, RZ, RZ, -R198 ;  /* 0x000000ffffc6a224 */ /* 0x000fe200078e0ac6 */
[----:B------:R-:W-:Y:S01]  /*3da0*/  ISETP.GT.U32.AND P2, PT, R0, R208, PT ;  /* 0x000000d00000720c */ /* 0x000fe20003f44070 */
[----:B------:R-:W-:Y:S01]  /*3db0*/  IMAD.HI.U32 R4, R2, R5, RZ ;  /* 0x0000000502047227 */ /* 0x000fe200078e00ff */
[----:B------:R-:W-:-:S03]  /*3dc0*/  ISETP.GT.U32.AND P5, PT, R0, R206, PT ;  /* 0x000000ce0000720c */ /* 0x000fc60003fa4070 */
[----:B------:R-:W-:Y:S01]  /*3dd0*/  @!P1 IMAD.MOV R196, RZ, RZ, -R196 ;  /* 0x000000ffffc49224 */ /* 0x000fe200078e0ac4 */
[----:B------:R-:W-:Y:S01]  /*3de0*/  ISETP.GE.AND P1, PT, R12, RZ, PT ;  /* 0x000000ff0c00720c */ /* 0x000fe20003f26270 */
[C---:B------:R-:W-:Y:S02]  /*3df0*/  VIADD R12, R3.reuse, 0x4b ;  /* 0x0000004b030c7836 */ /* 0x040fe40000000000 */
[----:B------:R-:W-:Y:S02]  /*3e00*/  IMAD.MOV R4, RZ, RZ, -R4 ;  /* 0x000000ffff047224 */ /* 0x000fe400078e0a04 */
[----:B------:R-:W-:Y:S01]  /*3e10*/  @!P0 IMAD.IADD R202, R202, 0x1, -R0 ;  /* 0x00000001caca8824 */ /* 0x000fe200078e0a00 */
[----:B------:R-:W-:Y:S01]  /*3e20*/  @!P3 IADD3 R204, R204, -R0, RZ ;  /* 0x80000000ccccb210 */ /* 0x000fe20007ffe0ff */
[C---:B------:R-:W-:Y:S01]  /*3e30*/  IMAD R210, R0.reuse, R4, R5 ;  /* 0x0000000400d27224 */ /* 0x040fe200078e0205 */
[----:B------:R-:W-:Y:S01]  /*3e40*/  IABS R6, R12 ;  /* 0x0000000c00067213 */ /* 0x000fe20000000000 */
[----:B------:R-:W-:Y:S01]  /*3e50*/  @!P4 IMAD.MOV R202, RZ, RZ, -R202 ;  /* 0x000000ffffcac224 */ /* 0x000fe200078e0aca */
[----:B------:R-:W-:Y:S01]  /*3e60*/  ISETP.GT.U32.AND P3, PT, R0, R204, PT ;  /* 0x000000cc0000720c */ /* 0x000fe20003f64070 */
[----:B------:R-:W-:Y:S01]  /*3e70*/  VIADD R13, R3, 0x4c ;  /* 0x0000004c030d7836 */ /* 0x000fe20000000000 */
[----:B------:R-:W-:Y:S01]  /*3e80*/  @!P2 IADD3 R208, R208, -R0, RZ ;  /* 0x80000000d0d0a210 */ /* 0x000fe20007ffe0ff */
[----:B------:R-:W-:Y:S01]  /*3e90*/  IMAD.MOV.U32 R5, RZ, RZ, R6 ;  /* 0x000000ffff057224 */ /* 0x000fe200078e0006 */
[----:B------:R-:W-:Y:S01]  /*3ea0*/  ISETP.GT.U32.AND P4, PT, R0, R210, PT ;  /* 0x000000d20000720c */ /* 0x000fe20003f84070 */
[----:B------:R-:W-:Y:S01]  /*3eb0*/  @!P5 IMAD.IADD R206, R206, 0x1, -R0 ;  /* 0x00000001ceced824 */ /* 0x000fe200078e0a00 */
[----:B------:R-:W-:Y:S01]  /*3ec0*/  ISETP.GT.U32.AND P2, PT, R0, R208, PT ;  /* 0x000000d00000720c */ /* 0x000fe20003f44070 */
[----:B------:R-:W-:Y:S01]  /*3ed0*/  IMAD.HI.U32 R4, R2, R5, RZ ;  /* 0x0000000502047227 */ /* 0x000fe200078e00ff */
[----:B------:R-:W-:-:S02]  /*3ee0*/  IABS R11, R13 ;  /* 0x0000000d000b7213 */ /* 0x000fc40000000000 */
[----:B------:R-:W-:Y:S01]  /*3ef0*/  ISETP.GT.U32.AND P5, PT, R0, R206, PT ;  /* 0x000000ce0000720c */ /* 0x000fe20003fa4070 */
[----:B------:R-:W-:Y:S01]  /*3f00*/  IMAD.MOV R212, RZ, RZ, -R4 ;  /* 0x000000ffffd47224 */ /* 0x000fe200078e0a04 */
[----:B------:R-:W-:Y:S01]  /*3f10*/  ISETP.GE.AND P0, PT, R14, RZ, PT ;  /* 0x000000ff0e00720c */ /* 0x000fe20003f06270 */
[----:B------:R-:W-:-:S04]  /*3f20*/  IMAD.HI.U32 R4, R2, R11, RZ ;  /* 0x0000000b02047227 */ /* 0x000fc800078e00ff */
[--C-:B------:R-:W-:Y:S01]  /*3f30*/  @!P3 IMAD.IADD R204, R204, 0x1, -R0.reuse ;  /* 0x00000001ccccb824 */ /* 0x100fe200078e0a00 */
[----:B------:R-:W-:Y:S01]  /*3f40*/  ISETP.GE.AND P3, PT, R10, RZ, PT ;  /* 0x000000ff0a00720c */ /* 0x000fe20003f66270 */
[----:B------:R-:W-:Y:S02]  /*3f50*/  IMAD R212, R0, R212, R5 ;  /* 0x000000d400d47224 */ /* 0x000fe400078e0205 */
[----:B------:R-:W-:Y:S01]  /*3f60*/  @!P4 IMAD.IADD R210, R210, 0x1, -R0 ;  /* 0x00000001d2d2c824 */ /* 0x000fe200078e0a00 */
[----:B------:R-:W-:Y:S01]  /*3f70*/  ISETP.GE.AND P4, PT, R13, RZ, PT ;  /* 0x000000ff0d00720c */ /* 0x000fe20003f86270 */
[----:B------:R-:W-:Y:S01]  /*3f80*/  IMAD.MOV R4, RZ, RZ, -R4 ;  /* 0x000000ffff047224 */ /* 0x000fe200078e0a04 */
[----:B------:R-:W-:Y:S01]  /*3f90*/  @!P5 IADD3 R206, R206, -R0, RZ ;  /* 0x80000000ceced210 */ /* 0x000fe20007ffe0ff */
[C---:B------:R-:W-:Y:S01]  /*3fa0*/  VIADD R6, R3.reuse, 0x4d ;  /* 0x0000004d03067836 */ /* 0x040fe20000000000 */
[----:B------:R-:W-:Y:S01]  /*3fb0*/  ISETP.GE.AND P5, PT, R12, RZ, PT ;  /* 0x000000ff0c00720c */ /* 0x000fe20003fa6270 */
[----:B------:R-:W-:Y:S01]  /*3fc0*/  @!P2 IMAD.IADD R208, R208, 0x1, -R0 ;  /* 0x00000001d0d0a824 */ /* 0x000fe200078e0a00 */
[C---:B------:R-:W-:Y:S01]  /*3fd0*/  ISETP.GT.U32.AND P2, PT, R0.reuse, R212, PT ;  /* 0x000000d40000720c */ /* 0x040fe20003f44070 */
[----:B------:R-:W-:Y:S01]  /*3fe0*/  @!P6 IMAD.MOV R204, RZ, RZ, -R204 ;  /* 0x000000ffffcce224 */ /* 0x000fe200078e0acc */
[C---:B------:R-:W-:Y:S01]  /*3ff0*/  ISETP.GT.U32.AND P6, PT, R0.reuse, R210, PT ;  /* 0x000000d20000720c */ /* 0x040fe20003fc4070 */
[----:B------:R-:W-:Y:S01]  /*4000*/  IMAD R214, R0, R4, R11 ;  /* 0x0000000400d67224 */ /* 0x000fe200078e020b */
[----:B------:R-:W-:Y:S01]  /*4010*/  IABS R5, R6 ;  /* 0x0000000600057213 */ /* 0x000fe20000000000 */
[----:B------:R-:W-:Y:S01]  /*4020*/  @!P0 IMAD.MOV R208, RZ, RZ, -R208 ;  /* 0x000000ffffd08224 */ /* 0x000fe200078e0ad0 */
[----:B------:R-:W-:Y:S01]  /*4030*/  @!P1 IADD3 R206, -R206, RZ, RZ ;  /* 0x000000ffcece9210 */ /* 0x000fe20007ffe1ff */
[----:B------:R-:W-:Y:S01]  /*4040*/  VIADD R10, R3, 0x4f ;  /* 0x0000004f030a7836 */ /* 0x000fe20000000000 */
[----:B------:R-:W-:Y:S01]  /*4050*/  ISETP.GT.U32.AND P0, PT, R0, R214, PT ;  /* 0x000000d60000720c */ /* 0x000fe20003f04070 */
[----:B------:R-:W-:Y:S01]  /*4060*/  IMAD.HI.U32 R4, R2, R5, RZ ;  /* 0x0000000502047227 */ /* 0x000fe200078e00ff */
[----:B------:R-:W-:-:S02]  /*4070*/  ISETP.GE.AND P1, PT, R6, RZ, PT ;  /* 0x000000ff0600720c */ /* 0x000fc40003f26270 */
[----:B------:R-:W-:Y:S01]  /*4080*/  IABS R11, R10 ;  /* 0x0000000a000b7213 */ /* 0x000fe20000000000 */
[C---:B------:R-:W-:Y:S01]  /*4090*/  VIADD R6, R3.reuse, 0x4e ;  /* 0x0000004e03067836 */ /* 0x040fe20000000000 */
[----:B------:R-:W-:Y:S01]  /*40a0*/  IADD3 R4, -R4, RZ, RZ ;  /* 0x000000ff04047210 */ /* 0x000fe20007ffe1ff */
[--C-:B------:R-:W-:Y:S02]  /*40b0*/  @!P2 IMAD.IADD R212, R212, 0x1, -R0.reuse ;  /* 0x00000001d4d4a824 */ /* 0x100fe400078e0a00 */
[--C-:B------:R-:W-:Y:S01]  /*40c0*/  @!P6 IMAD.IADD R210, R210, 0x1, -R0.reuse ;  /* 0x00000001d2d2e824 */ /* 0x100fe200078e0a00 */
[----:B------:R-:W-:Y:S01]  /*40d0*/  ISETP.GE.AND P6, PT, R6, RZ, PT ;  /* 0x000000ff0600720c */ /* 0x000fe20003fc6270 */
[----:B------:R-:W-:Y:S01]  /*40e0*/  IMAD R216, R0, R4, R5 ;  /* 0x0000000400d87224 */ /* 0x000fe200078e0205 */
[----:B------:R-:W-:Y:S01]  /*40f0*/  IABS R6, R6 ;  /* 0x0000000600067213 */ /* 0x000fe20000000000 */
[----:B------:R-:W-:Y:S01]  /*4100*/  @!P0 IMAD.IADD R214, R214, 0x1, -R0 ;  /* 0x00000001d6d68824 */ /* 0x000fe200078e0a00 */
[----:B------:R-:W-:Y:S01]  /*4110*/  ISETP.GT.U32.AND P2, PT, R0, R212, PT ;  /* 0x000000d40000720c */ /* 0x000fe20003f44070 */
[----:B------:R-:W-:-:S02]  /*4120*/  VIADD R12, R3, 0x50 ;  /* 0x00000050030c7836 */ /* 0x000fc40000000000 */
[----:B------:R-:W-:Y:S01]  /*4130*/  IMAD.MOV.U32 R5, RZ, RZ, R6 ;  /* 0x000000ffff057224 */ /* 0x000fe200078e0006 */
[----:B------:R-:W-:Y:S01]  /*4140*/  ISETP.GT.U32.AND P0, PT, R0, R214, PT ;  /* 0x000000d60000720c */ /* 0x000fe20003f04070 */
[----:B------:R-:W-:Y:S01]  /*4150*/  @!P3 IMAD.MOV R210, RZ, RZ, -R210 ;  /* 0x000000ffffd2b224 */ /* 0x000fe200078e0ad2 */
[----:B------:R-:W-:Y:S01]  /*4160*/  IABS R13, R12 ;  /* 0x0000000c000d7213 */ /* 0x000fe20000000000 */
[----:B------:R-:W-:Y:S01]  /*4170*/  IMAD.HI.U32 R4, R2, R5, RZ ;  /* 0x0000000502047227 */ /* 0x000fe200078e00ff */
[----:B------:R-:W-:Y:S02]  /*4180*/  ISETP.GE.AND P3, PT, R10, RZ, PT ;  /* 0x000000ff0a00720c */ /* 0x000fe40003f66270 */
[----:B------:R-:W-:Y:S01]  /*4190*/  IADD3 R10, R3, 0x52, RZ ;  /* 0x00000052030a7810 */ /* 0x000fe20007ffe0ff */
[----:B------:R-:W-:Y:S02]  /*41a0*/  IMAD.MOV R218, RZ, RZ, -R4 ;  /* 0x000000ffffda7224 */ /* 0x000fe400078e0a04 */
[----:B------:R-:W-:Y:S01]  /*41b0*/  IMAD.HI.U32 R4, R2, R11, RZ ;  /* 0x0000000b02047227 */ /* 0x000fe200078e00ff */
[----:B------:R-:W-:-:S02]  /*41c0*/  @!P2 IADD3 R212, R212, -R0, RZ ;  /* 0x80000000d4d4a210 */ /* 0x000fc40007ffe0ff */
[----:B------:R-:W-:Y:S01]  /*41d0*/  ISETP.GT.U32.AND P2, PT, R0, R216, PT ;  /* 0x000000d80000720c */ /* 0x000fe20003f44070 */
[----:B------:R-:W-:Y:S01]  /*41e0*/  IMAD.MOV R220, RZ, RZ, -R4 ;  /* 0x000000ffffdc7224 */ /* 0x000fe200078e0a04 */
[----:B------:R-:W-:Y:S01]  /*41f0*/  @!P0 IADD3 R214, R214, -R0, RZ ;  /* 0x80000000d6d68210 */ /* 0x000fe20007ffe0ff */
[----:B------:R-:W-:-:S04]  /*4200*/  IMAD.HI.U32 R4, R2, R13, RZ ;  /* 0x0000000d02047227 */ /* 0x000fc800078e00ff */
[C---:B------:R-:W-:Y:S02]  /*4210*/  IMAD R220, R0.reuse, R220, R11 ;  /* 0x000000dc00dc7224 */ /* 0x040fe400078e020b */
[----:B------:R-:W-:Y:S02]  /*4220*/  @!P4 IMAD.MOV R214, RZ, RZ, -R214 ;  /* 0x000000ffffd6c224 */ /* 0x000fe400078e0ad6 */
[----:B------:R-:W-:Y:S01]  /*4230*/  IMAD.MOV R4, RZ, RZ, -R4 ;  /* 0x000000ffff047224 */ /* 0x000fe200078e0a04 */
[----:B------:R-:W-:Y:S01]  /*4240*/  ISETP.GT.U32.AND P4, PT, R0, R220, PT ;  /* 0x000000dc0000720c */ /* 0x000fe20003f84070 */
[----:B------:R-:W-:Y:S02]  /*4250*/  @!P2 IMAD.IADD R216, R216, 0x1, -R0 ;  /* 0x00000001d8d8a824 */ /* 0x000fe400078e0a00 */
[C---:B------:R-:W-:Y:S02]  /*4260*/  VIADD R6, R3.reuse, 0x51 ;  /* 0x0000005103067836 */ /* 0x040fe40000000000 */
[C---:B------:R-:W-:Y:S01]  /*4270*/  IMAD R222, R0.reuse, R4, R13 ;  /* 0x0000000400de7224 */ /* 0x040fe200078e020d */
[C---:B------:R-:W-:Y:S01]  /*4280*/  ISETP.GT.U32.AND P2, PT, R0.reuse, R216, PT ;  /* 0x000000d80000720c */ /* 0x040fe20003f44070 */
[----:B------:R-:W-:Y:S01]  /*4290*/  IMAD R218, R0, R218, R5 ;  /* 0x000000da00da7224 */ /* 0x000fe200078e0205 */
[----:B------:R-:W-:Y:S01]  /*42a0*/  IABS R13, R10 ;  /* 0x0000000a000d7213 */ /* 0x000fe20000000000 */
[----:B------:R-:W-:Y:S01]  /*42b0*/  @!P5 IMAD.MOV R212, RZ, RZ, -R212 ;  /* 0x000000ffffd4d224 */ /* 0x000fe200078e0ad4 */
[----:B------:R-:W-:Y:S01]  /*42c0*/  IABS R11, R6 ;  /* 0x00000006000b7213 */ /* 0x000fe20000000000 */
[----:B------:R-:W-:Y:S01]  /*42d0*/  VIADD R14, R3, 0x57 ;  /* 0x00000057030e7836 */ /* 0x000fe20000000000 */
[----:B------:R-:W-:Y:S01]  /*42e0*/  ISETP.GE.AND P5, PT, R12, RZ, PT ;  /* 0x000000ff0c00720c */ /* 0x000fe20003fa6270 */
[----:B------:R-:W-:Y:S01]  /*42f0*/  @!P4 IMAD.IADD R220, R220, 0x1, -R0 ;  /* 0x00000001dcdcc824 */ /* 0x000fe200078e0a00 */
[----:B------:R-:W-:Y:S01]  /*4300*/  ISETP.GT.U32.AND P0, PT, R0, R218, PT ;  /* 0x000000da0000720c */ /* 0x000fe20003f04070 */
[----:B------:R-:W-:-:S03]  /*4310*/  IMAD.HI.U32 R5, R2, R13, RZ ;  /* 0x0000000d02057227 */ /* 0x000fc600078e00ff */
[----:B------:R-:W-:Y:S01]  /*4320*/  ISETP.GT.U32.AND P4, PT, R0, R220, PT ;  /* 0x000000dc0000720c */ /* 0x000fe20003f84070 */
[----:B------:R-:W-:Y:S01]  /*4330*/  @!P2 IMAD.IADD R216, R216, 0x1, -R0 ;  /* 0x00000001d8d8a824 */ /* 0x000fe200078e0a00 */
[----:B------:R-:W-:Y:S01]  /*4340*/  ISETP.GT.U32.AND P2, PT, R0, R222, PT ;  /* 0x000000de0000720c */ /* 0x000fe20003f44070 */
[----:B------:R-:W-:Y:S02]  /*4350*/  VIADD R12, R3, 0x53 ;  /* 0x00000053030c7836 */ /* 0x000fe40000000000 */
[----:B------:R-:W-:Y:S01]  /*4360*/  IMAD.HI.U32 R4, R2, R11, RZ ;  /* 0x0000000b02047227 */ /* 0x000fe200078e00ff */
[----:B------:R-:W-:Y:S02]  /*4370*/  @!P1 IADD3 R216, -R216, RZ, RZ ;  /* 0x000000ffd8d89210 */ /* 0x000fe40007ffe1ff */
[----:B------:R-:W-:Y:S01]  /*4380*/  IABS R15, R12 ;  /* 0x0000000c000f7213 */ /* 0x000fe20000000000 */
[----:B------:R-:W-:Y:S01]  /*4390*/  IMAD.MOV R5, RZ, RZ, -R5 ;  /* 0x000000ffff057224 */ /* 0x000fe200078e0a05 */
[----:B------:R-:W-:Y:S01]  /*43a0*/  ISETP.GE.AND P1, PT, R6, RZ, PT ;  /* 0x000000ff0600720c */ /* 0x000fe20003f26270 */
[----:B------:R-:W-:Y:S01]  /*43b0*/  IMAD.MOV R4, RZ, RZ, -R4 ;  /* 0x000000ffff047224 */ /* 0x000fe200078e0a04 */
[----:B------:R-:W-:Y:S01]  /*43c0*/  IABS R6, R14 ;  /* 0x0000000e00067213 */ /* 0x000fe20000000000 */
[----:B------:R-:W-:Y:S01]  /*43d0*/  IMAD R226, R0, R5, R13 ;  /* 0x0000000500e27224 */ /* 0x000fe200078e020d */
[----:B------:R-:W-:Y:S01]  /*43e0*/  @!P4 IADD3 R220, R220, -R0, RZ ;  /* 0x80000000dcdcc210 */ /* 0x000fe20007ffe0ff */
[----:B------:R-:W-:-:S02]  /*43f0*/  @!P2 IMAD.IADD R222, R222, 0x1, -R0 ;  /* 0x00000001dedea824 */ /* 0x000fc400078e0a00 */
[----:B------:R-:W-:Y:S02]  /*4400*/  IMAD R224, R0, R4, R11 ;  /* 0x0000000400e07224 */ /* 0x000fe400078e020b */
[----:B------:R-:W-:Y:S01]  /*4410*/  IMAD.HI.U32 R4, R2, R15, RZ ;  /* 0x0000000f02047227 */ /* 0x000fe200078e00ff */
[C---:B------:R-:W-:Y:S02]  /*4420*/  ISETP.GT.U32.AND P2, PT, R0.reuse, R222, PT ;  /* 0x000000de0000720c */ /* 0x040fe40003f44070 */
[C---:B------:R-:W-:Y:S01]  /*4430*/  ISETP.GT.U32.AND P4, PT, R0.reuse, R224, PT ;  /* 0x000000e00000720c */ /* 0x040fe20003f84070 */
[----:B------:R-:W-:Y:S01]  /*4440*/  @!P3 IMAD.MOV R220, RZ, RZ, -R220 ;  /* 0x000000ffffdcb224 */ /* 0x000fe200078e0adc */
[----:B------:R-:W-:Y:S01]  /*4450*/  ISETP.GT.U32.AND P3, PT, R0, R226, PT ;  /* 0x000000e20000720c */ /* 0x000fe20003f64070 */
[----:B------:R-:W-:Y:S02]  /*4460*/  IMAD.MOV R4, RZ, RZ, -R4 ;  /* 0x000000ffff047224 */ /* 0x000fe400078e0a04 */
[----:B------:R-:W-:-:S02]  /*4470*/  @!P0 IMAD.IADD R218, R218, 0x1, -R0 ;  /* 0x00000001dada8824 */ /* 0x000fc400078e0a00 */
[C---:B------:R-:W-:Y:S02]  /*4480*/  IMAD R228, R0.reuse, R4, R15 ;  /* 0x0000000400e47224 */ /* 0x040fe400078e020f */
[C---:B------:R-:W-:Y:S01]  /*4490*/  VIADD R4, R3.reuse, 0x54 ;  /* 0x0000005403047836 */ /* 0x040fe20000000000 */
[----:B------:R-:W-:Y:S01]  /*44a0*/  ISETP.GT.U32.AND P0, PT, R0, R218, PT ;  /* 0x000000da0000720c */ /* 0x000fe20003f04070 */
[--C-:B------:R-:W-:Y:S02]  /*44b0*/  @!P2 IMAD.IADD R222, R222, 0x1, -R0.reuse ;  /* 0x00000001dedea824 */ /* 0x100fe400078e0a00 */
[----:B------:R-:W-:Y:S01]  /*44c0*/  @!P4 IMAD.IADD R224, R224, 0x1, -R0 ;  /* 0x00000001e0e0c824 */ /* 0x000fe200078e0a00 */
[----:B------:R-:W-:Y:S01]  /*44d0*/  IABS R11, R4 ;  /* 0x00000004000b7213 */ /* 0x000fe20000000000 */
[----:B------:R-:W-:Y:S01]  /*44e0*/  @!P5 IMAD.MOV R222, RZ, RZ, -R222 ;  /* 0x000000ffffded224 */ /* 0x000fe200078e0ade */
[----:B------:R-:W-:Y:S01]  /*44f0*/  @!P3 IADD3 R226, R226, -R0, RZ ;  /* 0x80000000e2e2b210 */ /* 0x000fe20007ffe0ff */
[----:B------:R-:W-:Y:S01]  /*4500*/  VIADD R18, R3, 0x6c ;  /* 0x0000006c03127836 */ /* 0x000fe20000000000 */
[----:B------:R-:W-:Y:S01]  /*4510*/  ISETP.GE.AND P2, PT, R4, RZ, PT ;  /* 0x000000ff0400720c */ /* 0x000fe20003f46270 */
[----:B------:R-:W-:Y:S01]  /*4520*/  IMAD.HI.U32 R4, R2, R11, RZ ;  /* 0x0000000b02047227 */ /* 0x000fe200078e00ff */
[----:B------:R-:W-:-:S02]  /*4530*/  ISETP.GT.U32.AND P3, PT, R0, R226, PT ;  /* 0x000000e20000720c */ /* 0x000fc40003f64070 */
[C---:B------:R-:W-:Y:S01]  /*4540*/  ISETP.GT.U32.AND P5, PT, R0.reuse, R228, PT ;  /* 0x000000e40000720c */ /* 0x040fe20003fa4070 */
[----:B------:R-:W-:Y:S01]  /*4550*/  IMAD.MOV R4, RZ, RZ, -R4 ;  /* 0x000000ffff047224 */ /* 0x000fe200078e0a04 */
[----:B------:R-:W-:Y:S01]  /*4560*/  ISETP.GT.U32.AND P4, PT, R0, R224, PT ;  /* 0x000000e00000720c */ /* 0x000fe20003f84070 */
[----:B------:R-:W-:Y:S01]  /*4570*/  @!P0 IMAD.IADD R218, R218, 0x1, -R0 ;  /* 0x00000001dada8824 */ /* 0x000fe200078e0a00 */
[----:B------:R-:W-:Y:S01]  /*4580*/  ISETP.GE.AND P0, PT, R10, RZ, PT ;  /* 0x000000ff0a00720c */ /* 0x000fe20003f06270 */
[----:B------:R-:W-:Y:S01]  /*4590*/  IMAD R230, R0, R4, R11 ;  /* 0x0000000400e67224 */ /* 0x000fe200078e020b */
[C---:B------:R-:W-:Y:S01]  /*45a0*/  IADD3 R10, R3.reuse, 0x55, RZ ;  /* 0x00000055030a7810 */ /* 0x040fe20007ffe0ff */
[----:B------:R-:W-:Y:S01]  /*45b0*/  @!P6 IMAD.MOV R218, RZ, RZ, -R218 ;  /* 0x000000ffffdae224 */ /* 0x000fe200078e0ada */
[----:B------:R-:W-:Y:S01]  /*45c0*/  ISETP.GE.AND P6, PT, R12, RZ, PT ;  /* 0x000000ff0c00720c */ /* 0x000fe20003fc6270 */
[----:B------:R-:W-:Y:S01]  /*45d0*/  VIADD R12, R3, 0x56 ;  /* 0x00000056030c7836 */ /* 0x000fe20000000000 */
[----:B------:R-:W-:Y:S01]  /*45e0*/  IABS R13, R10 ;  /* 0x0000000a000d7213 */ /* 0x000fe20000000000 */
[--C-:B------:R-:W-:Y:S01]  /*45f0*/  @!P3 IMAD.IADD R226, R226, 0x1, -R0.reuse ;  /* 0x00000001e2e2b824 */ /* 0x100fe200078e0a00 */
[----:B------:R-:W-:Y:S01]  /*4600*/  ISETP.GT.U32.AND P3, PT, R0, R230, PT ;  /* 0x000000e60000720c */ /* 0x000fe20003f64070 */
[----:B------:R-:W-:Y:S01]  /*4610*/  @!P5 IMAD.IADD R228, R228, 0x1, -R0 ;  /* 0x00000001e4e4d824 */ /* 0x000fe200078e0a00 */
[----:B------:R-:W-:Y:S01]  /*4620*/  IABS R15, R12 ;  /* 0x0000000c000f7213 */ /* 0x000fe20000000000 */
[----:B------:R-:W-:Y:S01]  /*4630*/  IMAD.HI.U32 R5, R2, R13, RZ ;  /* 0x0000000d02057227 */ /* 0x000fe200078e00ff */
[----:B------:R-:W-:-:S02]  /*4640*/  MOV R11, R6 ;  /* 0x00000006000b7202 */ /* 0x000fc40000000f00 */
[----:B------:R-:W-:Y:S01]  /*4650*/  ISETP.GT.U32.AND P5, PT, R0, R228, PT ;  /* 0x000000e40000720c */ /* 0x000fe20003fa4070 */
[----:B------:R-:W-:-:S04]  /*4660*/  IMAD.HI.U32 R4, R2, R15, RZ ;  /* 0x0000000f02047227 */ /* 0x000fc800078e00ff */
[----:B------:R-:W-:Y:S02]  /*4670*/  IMAD.MOV R5, RZ, RZ, -R5 ;  /* 0x000000ffff057224 */ /* 0x000fe400078e0a05 */
[----:B------:R-:W-:Y:S02]  /*4680*/  @!P3 IMAD.IADD R230, R230, 0x1, -R0 ;  /* 0x00000001e6e6b824 */ /* 0x000fe400078e0a00 */
[----:B------:R-:W-:Y:S02]  /*4690*/  IMAD.MOV R4, RZ, RZ, -R4 ;  /* 0x000000ffff047224 */ /* 0x000fe400078e0a04 */
[C---:B------:R-:W-:Y:S01]  /*46a0*/  IMAD R232, R0.reuse, R5, R13 ;  /* 0x0000000500e87224 */ /* 0x040fe200078e020d */
[----:B------:R-:W-:Y:S01]  /*46b0*/  ISETP.GT.U32.AND P3, PT, R0, R230, PT ;  /* 0x000000e60000720c */ /* 0x000fe20003f64070 */
[----:B------:R-:W-:Y:S01]  /*46c0*/  IMAD.HI.U32 R5, R2, R11, RZ ;  /* 0x0000000b02057227 */ /* 0x000fe200078e00ff */
[----:B------:R-:W-:-:S03]  /*46d0*/  @!P5 IADD3 R228, R228, -R0, RZ ;  /* 0x80000000e4e4d210 */ /* 0x000fc60007ffe0ff */
[----:B------:R-:W-:Y:S02]  /*46e0*/  IMAD R234, R0, R4, R15 ;  /* 0x0000000400ea7224 */ /* 0x000fe400078e020f */
[----:B------:R-:W-:Y:S02]  /*46f0*/  IMAD.MOV R5, RZ, RZ, -R5 ;  /* 0x000000ffff057224 */ /* 0x000fe400078e0a05 */
[--C-:B------:R-:W-:Y:S01]  /*4700*/  @!P4 IMAD.IADD R224, R224, 0x1, -R0.reuse ;  /* 0x00000001e0e0c824 */ /* 0x100fe200078e0a00 */
[C---:B------:R-:W-:Y:S01]  /*4710*/  ISETP.GT.U32.AND P5, PT, R0.reuse, R234, PT ;  /* 0x000000ea0000720c */ /* 0x040fe20003fa4070 */
[----:B------:R-:W-:Y:S01]  /*4720*/  IMAD R236, R0, R5, R11 ;  /* 0x0000000500ec7224 */ /* 0x000fe200078e020b */
[----:B------:R-:W-:Y:S01]  /*4730*/  ISETP.GE.AND P4, PT, R10, RZ, PT ;  /* 0x000000ff0a00720c */ /* 0x000fe20003f86270 */
[----:B------:R-:W-:Y:S01]  /*4740*/  @!P3 IMAD.IADD R230, R230, 0x1, -R0 ;  /* 0x00000001e6e6b824 */ /* 0x000fe200078e0a00 */
[----:B------:R-:W-:Y:S01]  /*4750*/  @!P1 IADD3 R224, -R224, RZ, RZ ;  /* 0x000000ffe0e09210 */ /* 0x000fe20007ffe1ff */
[C---:B------:R-:W-:Y:S01]  /*4760*/  VIADD R6, R3.reuse, 0x58 ;  /* 0x0000005803067836 */ /* 0x040fe20000000000 */
[C---:B------:R-:W-:Y:S01]  /*4770*/  ISETP.GT.U32.AND P3, PT, R0.reuse, R236, PT ;  /* 0x000000ec0000720c */ /* 0x040fe20003f64070 */
[----:B------:R-:W-:Y:S01]  /*4780*/  VIADD R10, R3, 0x59 ;  /* 0x00000059030a7836 */ /* 0x000fe20000000000 */
[----:B------:R-:W-:Y:S01]  /*4790*/  ISETP.GT.U32.AND P1, PT, R0, R232, PT ;  /* 0x000000e80000720c */ /* 0x000fe20003f24070 */
[----:B------:R-:W-:Y:S01]  /*47a0*/  @!P6 IMAD.MOV R228, RZ, RZ, -R228 ;  /* 0x000000ffffe4e224 */ /* 0x000fe200078e0ae4 */
[----:B------:R-:W-:Y:S01]  /*47b0*/  IABS R11, R6 ;  /* 0x00000006000b7213 */ /* 0x000fe20000000000 */
[----:B------:R-:W-:Y:S01]  /*47c0*/  @!P0 IMAD.MOV R226, RZ, RZ, -R226 ;  /* 0x000000ffffe28224 */ /* 0x000fe200078e0ae2 */
[----:B------:R-:W-:Y:S01]  /*47d0*/  IABS R13, R10 ;  /* 0x0000000a000d7213 */ /* 0x000fe20000000000 */
[----:B------:R-:W-:Y:S01]  /*47e0*/  @!P5 IMAD.IADD R234, R234, 0x1, -R0 ;  /* 0x00000001eaead824 */ /* 0x000fe200078e0a00 */
[----:B------:R-:W-:Y:S01]  /*47f0*/  ISETP.GE.AND P6, PT, R14, RZ, PT ;  /* 0x000000ff0e00720c */ /* 0x000fe20003fc6270 */
[----:B------:R-:W-:Y:S01]  /*4800*/  IMAD.HI.U32 R4, R2, R11, RZ ;  /* 0x0000000b02047227 */ /* 0x000fe200078e00ff */
[----:B------:R-:W-:-:S02]  /*4810*/  ISETP.GE.AND P0, PT, R12, RZ, PT ;  /* 0x000000ff0c00720c */ /* 0x000fc40003f06270 */
[----:B------:R-:W-:Y:S01]  /*4820*/  ISETP.GT.U32.AND P5, PT, R0, R234, PT ;  /* 0x000000ea0000720c */ /* 0x000fe20003fa4070 */
[----:B------:R-:W-:Y:S01]  /*4830*/  IMAD.HI.U32 R5, R2, R13, RZ ;  /* 0x0000000d02057227 */ /* 0x000fe200078e00ff */
[----:B------:R-:W-:Y:S02]  /*4840*/  @!P3 IADD3 R236, R236, -R0, RZ ;  /* 0x80000000ececb210 */ /* 0x000fe40007ffe0ff */
[----:B------:R-:W-:Y:S01]  /*4850*/  IADD3 R4, -R4, RZ, RZ ;  /* 0x000000ff04047210 */ /* 0x000fe20007ffe1ff */
[----:B------:R-:W-:Y:S01]  /*4860*/  @!P1 IMAD.IADD R232, R232, 0x1, -R0 ;  /* 0x00000001e8e89824 */ /* 0x000fe200078e0a00 */
[C---:B------:R-:W-:Y:S01]  /*4870*/  ISETP.GT.U32.AND P3, PT, R0.reuse, R236, PT ;  /* 0x000000ec0000720c */ /* 0x040fe20003f64070 */
[----:B------:R-:W-:Y:S01]  /*4880*/  IMAD.MOV R5, RZ, RZ, -R5 ;  /* 0x000000ffff057224 */ /* 0x000fe200078e0a05 */
[----:B------:R-:W-:Y:S01]  /*4890*/  IADD3 R12, R3, 0x5e, RZ ;  /* 0x0000005e030c7810 */ /* 0x000fe20007ffe0ff */
[C---:B------:R-:W-:Y:S01]  /*48a0*/  IMAD R238, R0.reuse, R4, R11 ;  /* 0x0000000400ee7224 */ /* 0x040fe200078e020b */
[C---:B------:R-:W-:Y:S01]  /*48b0*/  ISETP.GT.U32.AND P1, PT, R0.reuse, R232, PT ;  /* 0x000000e80000720c */ /* 0x040fe20003f24070 */
[----:B------:R-:W-:-:S02]  /*48c0*/  IMAD R240, R0, R5, R13 ;  /* 0x0000000500f07224 */ /* 0x000fc400078e020d */
[--C-:B------:R-:W-:Y:S01]  /*48d0*/  @!P5 IMAD.IADD R234, R234, 0x1, -R0.reuse ;  /* 0x00000001eaead824 */ /* 0x100fe200078e0a00 */
[----:B------:R-:W-:Y:S01]  /*48e0*/  ISETP.GT.U32.AND P5, PT, R0, R238, PT ;  /* 0x000000ee0000720c */ /* 0x000fe20003fa4070 */
[C---:B------:R-:W-:Y:S02]  /*48f0*/  VIADD R4, R3.reuse, 0x5a ;  /* 0x0000005a03047836 */ /* 0x040fe40000000000 */
[----:B------:R-:W-:Y:S02]  /*4900*/  VIADD R5, R3, 0x5b ;  /* 0x0000005b03057836 */ /* 0x000fe40000000000 */
[----:B------:R-:W-:Y:S01]  /*4910*/  @!P3 IMAD.IADD R236, R236, 0x1, -R0 ;  /* 0x00000001ececb824 */ /* 0x000fe200078e0a00 */
[----:B------:R-:W-:Y:S01]  /*4920*/  IABS R11, R4 ;  /* 0x00000004000b7213 */ /* 0x000fe20000000000 */
[----:B------:R-:W-:Y:S01]  /*4930*/  @!P2 IMAD.MOV R230, RZ, RZ, -R230 ;  /* 0x000000ffffe6a224 */ /* 0x000fe200078e0ae6 */
[----:B------:R-:W-:Y:S01]  /*4940*/  IABS R13, R5 ;  /* 0x00000005000d7213 */ /* 0x000fe20000000000 */
[----:B------:R-:W-:Y:S01]  /*4950*/  @!P6 IMAD.MOV R236, RZ, RZ, -R236 ;  /* 0x000000ffffece224 */ /* 0x000fe200078e0aec */
[----:B------:R-:W-:Y:S01]  /*4960*/  ISETP.GT.U32.AND P6, PT, R0, R240, PT ;  /* 0x000000f00000720c */ /* 0x000fe20003fc4070 */
[--C-:B------:R-:W-:Y:S01]  /*4970*/  @!P1 IMAD.IADD R232, R232, 0x1, -R0.reuse ;  /* 0x00000001e8e89824 */ /* 0x100fe200078e0a00 */
[----:B------:R-:W-:Y:S01]  /*4980*/  ISETP.GE.AND P2, PT, R6, RZ, PT ;  /* 0x000000ff0600720c */ /* 0x000fe20003f46270 */
[----:B------:R-:W-:Y:S01]  /*4990*/  @!P5 IMAD.IADD R238, R238, 0x1, -R0 ;  /* 0x00000001eeeed824 */ /* 0x000fe200078e0a00 */
[----:B------:R-:W-:Y:S01]  /*49a0*/  ISETP.GE.AND P1, PT, R10, RZ, PT ;  /* 0x000000ff0a00720c */ /* 0x000fe20003f26270 */
[----:B------:R-:W-:Y:S01]  /*49b0*/  @!P4 IMAD.MOV R232, RZ, RZ, -R232 ;  /* 0x000000ffffe8c224 */ /* 0x000fe200078e0ae8 */
[----:B------:R-:W-:Y:S01]  /*49c0*/  ISETP.GE.AND P4, PT, R4, RZ, PT ;  /* 0x000000ff0400720c */ /* 0x000fe20003f86270 */
[----:B------:R-:W-:Y:S01]  /*49d0*/  IMAD.HI.U32 R4, R2, R11, RZ ;  /* 0x0000000b02047227 */ /* 0x000fe200078e00ff */
[----:B------:R-:W-:-:S03]  /*49e0*/  ISETP.GT.U32.AND P5, PT, R0, R238, PT ;  /* 0x000000ee0000720c */ /* 0x000fc60003fa4070 */
[----:B------:R-:W-:Y:S01]  /*49f0*/  VIADD R6, R3, 0x5c ;  /* 0x0000005c03067836 */ /* 0x000fe20000000000 */
[----:B------:R-:W-:Y:S01]  /*4a00*/  IADD3 R242, -R4, RZ, RZ ;  /* 0x000000ff04f27210 */ /* 0x000fe20007ffe1ff */
[----:B------:R-:W-:Y:S02]  /*4a10*/  @!P6 IMAD.IADD R240, R240, 0x1, -R0 ;  /* 0x00000001f0f0e824 */ /* 0x000fe400078e0a00 */
[----:B------:R-:W-:Y:S01]  /*4a20*/  @!P0 IMAD.MOV R234, RZ, RZ, -R234 ;  /* 0x000000ffffea8224 */ /* 0x000fe200078e0aea */
[----:B------:R-:W-:Y:S01]  /*4a30*/  ISETP.GE.AND P0, PT, R5, RZ, PT ;  /* 0x000000ff0500720c */ /* 0x000fe20003f06270 */
[C---:B------:R-:W-:Y:S01]  /*4a40*/  IMAD R242, R0.reuse, R242, R11 ;  /* 0x000000f200f27224 */ /* 0x040fe200078e020b */
[----:B------:R-:W-:Y:S01]  /*4a50*/  ISETP.GT.U32.AND P6, PT, R0, R240, PT ;  /* 0x000000f00000720c */ /* 0x000fe20003fc4070 */
[----:B------:R-:W-:Y:S01]  /*4a60*/  IMAD.HI.U32 R5, R2, R13, RZ ;  /* 0x0000000d02057227 */ /* 0x000fe200078e00ff */
[----:B------:R-:W-:Y:S02]  /*4a70*/  ISETP.GE.AND P3, PT, R6, RZ, PT ;  /* 0x000000ff0600720c */ /* 0x000fe40003f66270 */
[----:B------:R-:W-:Y:S01]  /*4a80*/  IABS R15, R6 ;  /* 0x00000006000f7213 */ /* 0x000fe20000000000 */
[----:B------:R-:W-:Y:S01]  /*4a90*/  IMAD.MOV R5, RZ, RZ, -R5 ;  /* 0x000000ffff057224 */ /* 0x000fe200078e0a05 */
[----:B------:R-:W-:Y:S01]  /*4aa0*/  @!P5 IADD3 R238, R238, -R0, RZ ;  /* 0x80000000eeeed210 */ /* 0x000fe20007ffe0ff */
[----:B------:R-:W-:Y:S01]  /*4ab0*/  VIADD R10, R3, 0x5d ;  /* 0x0000005d030a7836 */ /* 0x000fe20000000000 */
[----:B------:R-:W-:Y:S01]  /*4ac0*/  IABS R6, R12 ;  /* 0x0000000c00067213 */ /* 0x000fe20000000000 */
[C---:B------:R-:W-:Y:S01]  /*4ad0*/  IMAD R244, R0.reuse, R5, R13 ;  /* 0x0000000500f47224 */ /* 0x040fe200078e020d */
[----:B------:R-:W-:Y:S01]  /*4ae0*/  ISETP.GT.U32.AND P5, PT, R0, R242, PT ;  /* 0x000000f20000720c */ /* 0x000fe20003fa4070 */
[----:B------:R-:W-:Y:S01]  /*4af0*/  IMAD.HI.U32 R4, R2, R15, RZ ;  /* 0x0000000f02047227 */ /* 0x000fe200078e00ff */
[----:B------:R-:W-:-:S03]  /*4b00*/  IABS R11, R10 ;  /* 0x0000000a000b7213 */ /* 0x000fc60000000000 */
[----:B------:R-:W-:Y:S02]  /*4b10*/  IMAD.MOV.U32 R13, RZ, RZ, R6 ;  /* 0x000000ffff0d7224 */ /* 0x000fe400078e0006 */
[----:B------:R-:W-:Y:S01]  /*4b20*/  @!P6 IMAD.IADD R240, R240, 0x1, -R0 ;  /* 0x00000001f0f0e824 */ /* 0x000fe200078e0a00 */
[----:B------:R-:W-:Y:S01]  /*4b30*/  ISETP.GT.U32.AND P6, PT, R0, R244, PT ;  /* 0x000000f40000720c */ /* 0x000fe20003fc4070 */
[----:B------:R-:W-:-:S04]  /*4b40*/  IMAD.HI.U32 R5, R2, R13, RZ ;  /* 0x0000000d02057227 */ /* 0x000fc800078e00ff */
[----:B------:R-:W-:Y:S01]  /*4b50*/  IMAD.MOV R4, RZ, RZ, -R4 ;  /* 0x000000ffff047224 */ /* 0x000fe200078e0a04 */
[----:B------:R-:W-:Y:S01]  /*4b60*/  IADD3 R5, -R5, RZ, RZ ;  /* 0x000000ff05057210 */ /* 0x000fe20007ffe1ff */
[----:B------:R-:W-:Y:S02]  /*4b70*/  @!P5 IMAD.IADD R242, R242, 0x1, -R0 ;  /* 0x00000001f2f2d824 */ /* 0x000fe400078e0a00 */
[----:B------:R-:W-:Y:S02]  /*4b80*/  IMAD R246, R0, R4, R15 ;  /* 0x0000000400f67224 */ /* 0x000fe400078e020f */
[----:B------:R-:W-:Y:S01]  /*4b90*/  IMAD.HI.U32 R4, R2, R11, RZ ;  /* 0x0000000b02047227 */ /* 0x000fe200078e00ff */
[----:B------:R-:W-:-:S03]  /*4ba0*/  ISETP.GT.U32.AND P5, PT, R0, R242, PT ;  /* 0x000000f20000720c */ /* 0x000fc60003fa4070 */
[C---:B------:R-:W-:Y:S01]  /*4bb0*/  IMAD R250, R0.reuse, R5, R13 ;  /* 0x0000000500fa7224 */ /* 0x040fe200078e020d */
[----:B------:R-:W-:Y:S01]  /*4bc0*/  IABS R13, R17 ;  /* 0x00000011000d7213 */ /* 0x000fe20000000000 */
[----:B------:R-:W-:Y:S01]  /*4bd0*/  @!P2 IMAD.MOV R238, RZ, RZ, -R238 ;  /* 0x000000ffffeea224 */ /* 0x000fe200078e0aee */
[----:B------:R-:W-:Y:S01]  /*4be0*/  ISETP.GT.U32.AND P2, PT, R0, R246, PT ;  /* 0x000000f60000720c */ /* 0x000fe20003f44070 */
[----:B------:R-:W-:Y:S02]  /*4bf0*/  IMAD.MOV R4, RZ, RZ, -R4 ;  /* 0x000000ffff047224 */ /* 0x000fe400078e0a04 */
[----:B------:R-:W-:Y:S01]  /*4c00*/  @!P6 IMAD.IADD R244, R244, 0x1, -R0 ;  /* 0x00000001f4f4e824 */ /* 0x000fe200078e0a00 */
[----:B------:R-:W-:Y:S01]  /*4c10*/  ISETP.GT.U32.AND P6, PT, R0, R250, PT ;  /* 0x000000fa0000720c */ /* 0x000fe20003fc4070 */
[C---:B------:R-:W-:Y:S02]  /*4c20*/  VIADD R6, R3.reuse, 0x5f ;  /* 0x0000005f03067836 */ /* 0x040fe40000000000 */
[----:B------:R-:W-:-:S02]  /*4c30*/  VIADD R14, R3, 0x60 ;  /* 0x00000060030e7836 */ /* 0x000fc40000000000 */
[----:B------:R-:W-:Y:S01]  /*4c40*/  IMAD R248, R0, R4, R11 ;  /* 0x0000000400f87224 */ /* 0x000fe200078e020b */
[----:B------:R-:W-:Y:S01]  /*4c50*/  IABS R15, R6 ;  /* 0x00000006000f7213 */ /* 0x000fe20000000000 */
[----:B------:R-:W-:Y:S01]  /*4c60*/  @!P1 IMAD.MOV R240, RZ, RZ, -R240 ;  /* 0x000000fffff09224 */ /* 0x000fe200078e0af0 */
[----:B------:R-:W-:Y:S01]  /*4c70*/  IABS R201, R14 ;  /* 0x0000000e00c97213 */ /* 0x000fe20000000000 */
[--C-:B------:R-:W-:Y:S01]  /*4c80*/  @!P5 IMAD.IADD R242, R242, 0x1, -R0.reuse ;  /* 0x00000001f2f2d824 */ /* 0x100fe200078e0a00 */
[----:B------:R-:W-:Y:S01]  /*4c90*/  ISETP.GT.U32.AND P1, PT, R0, R248, PT ;  /* 0x000000f80000720c */ /* 0x000fe20003f24070 */
[----:B------:R-:W-:Y:S01]  /*4ca0*/  @!P2 IMAD.IADD R246, R246, 0x1, -R0 ;  /* 0x00000001f6f6a824 */ /* 0x000fe200078e0a00 */
[----:B------:R-:W-:Y:S01]  /*4cb0*/  ISETP.GE.AND P5, PT, R10, RZ, PT ;  /* 0x000000ff0a00720c */ /* 0x000fe20003fa6270 */
[----:B------:R-:W-:Y:S01]  /*4cc0*/  VIADD R10, R3, 0x61 ;  /* 0x00000061030a7836 */ /* 0x000fe20000000000 */
[----:B------:R-:W-:Y:S01]  /*4cd0*/  ISETP.GT.U32.AND P2, PT, R0, R244, PT ;  /* 0x000000f40000720c */ /* 0x000fe20003f44070 */
[----:B------:R-:W-:Y:S01]  /*4ce0*/  IMAD.HI.U32 R4, R2, R15, RZ ;  /* 0x0000000f02047227 */ /* 0x000fe200078e00ff */
[----:B------:R-:W-:-:S02]  /*4cf0*/  @!P4 IADD3 R242, -R242, RZ, RZ ;  /* 0x000000fff2f2c210 */ /* 0x000fc40007ffe1ff */
[----:B------:R-:W-:Y:S01]  /*4d00*/  IABS R199, R10 ;  /* 0x0000000a00c77213 */ /* 0x000fe20000000000 */
[----:B------:R-:W-:-:S04]  /*4d10*/  IMAD.HI.U32 R5, R2, R201, RZ ;  /* 0x000000c902057227 */ /* 0x000fc800078e00ff */
[----:B------:R-:W-:Y:S01]  /*4d20*/  @!P6 IMAD.IADD R250, R250, 0x1, -R0 ;  /* 0x00000001fafae824 */ /* 0x000fe200078e0a00 */
[----:B------:R-:W-:Y:S01]  /*4d30*/  IADD3 R5, -R5, RZ, RZ ;  /* 0x000000ff05057210 */ /* 0x000fe20007ffe1ff */
[----:B------:R-:W-:Y:S02]  /*4d40*/  IMAD.MOV R4, RZ, RZ, -R4 ;  /* 0x000000ffff047224 */ /* 0x000fe400078e0a04 */
[----:B------:R-:W-:Y:S01]  /*4d50*/  @!P1 IMAD.IADD R248, R248, 0x1, -R0 ;  /* 0x00000001f8f89824 */ /* 0x000fe200078e0a00 */
[C---:B------:R-:W-:Y:S01]  /*4d60*/  ISETP.GT.U32.AND P4, PT, R0.reuse, R250, PT ;  /* 0x000000fa0000720c */ /* 0x040fe20003f84070 */
[C---:B------:R-:W-:Y:S01]  /*4d70*/  IMAD R252, R0.reuse, R4, R15 ;  /* 0x0000000400fc7224 */ /* 0x040fe200078e020f */
[----:B------:R-:W-:Y:S01]  /*4d80*/  ISETP.GT.U32.AND P1, PT, R0, R246, PT ;  /* 0x000000f60000720c */ /* 0x000fe20003f24070 */
[----:B------:R-:W-:Y:S01]  /*4d90*/  IMAD.HI.U32 R4, R2, R199, RZ ;  /* 0x000000c702047227 */ /* 0x000fe200078e00ff */
[C---:B------:R-:W-:Y:S02]  /*4da0*/  ISETP.GT.U32.AND P6, PT, R0.reuse, R248, PT ;  /* 0x000000f80000720c */ /* 0x040fe40003fc4070 */
[----:B------:R-:W-:Y:S01]  /*4db0*/  IADD3 R15, R3, 0x62, RZ ;  /* 0x00000062030f7810 */ /* 0x000fe20007ffe0ff */
[----:B------:R-:W-:-:S02]  /*4dc0*/  IMAD R201, R0, R5, R201 ;  /* 0x0000000500c97224 */ /* 0x000fc400078e02c9 */
[----:B------:R-:W-:Y:S01]  /*4dd0*/  @!P2 IMAD.IADD R244, R244, 0x1, -R0 ;  /* 0x00000001f4f4a824 */ /* 0x000fe200078e0a00 */
[----:B------:R-:W-:Y:S01]  /*4de0*/  ISETP.GT.U32.AND P2, PT, R0, R252, PT ;  /* 0x000000fc0000720c */ /* 0x000fe20003f44070 */
[----:B------:R-:W-:Y:S01]  /*4df0*/  IMAD.MOV R5, RZ, RZ, -R4 ;  /* 0x000000ffff057224 */ /* 0x000fe200078e0a04 */
[----:B------:R-:W-:Y:S01]  /*4e00*/  IABS R11, R15 ;  /* 0x0000000f000b7213 */ /* 0x000fe20000000000 */
[--C-:B------:R-:W-:Y:S02]  /*4e10*/  @!P4 IMAD.IADD R250, R250, 0x1, -R0.reuse ;  /* 0x00000001fafac824 */ /* 0x100fe400078e0a00 */
[----:B------:R-:W-:Y:S02]  /*4e20*/  IMAD R199, R0, R5, R199 ;  /* 0x0000000500c77224 */ /* 0x000fe400078e02c7 */
[----:B------:R-:W-:Y:S01]  /*4e30*/  @!P1 IMAD.IADD R246, R246, 0x1, -R0 ;  /* 0x00000001f6f69824 */ /* 0x000fe200078e0a00 */
[----:B------:R-:W-:Y:S01]  /*4e40*/  ISETP.GT.U32.AND P1, PT, R0, R201, PT ;  /* 0x000000c90000720c */ /* 0x000fe20003f24070 */
[----:B------:R-:W-:Y:S01]  /*4e50*/  IMAD.HI.U32 R4, R2, R11, RZ ;  /* 0x0000000b02047227 */ /* 0x000fe200078e00ff */
[----:B------:R-:W-:-:S03]  /*4e60*/  ISETP.GT.U32.AND P4, PT, R0, R199, PT ;  /* 0x000000c70000720c */ /* 0x000fc60003f84070 */
[--C-:B------:R-:W-:Y:S01]  /*4e70*/  @!P2 IMAD.IADD R252, R252, 0x1, -R0.reuse ;  /* 0x00000001fcfca824 */ /* 0x100fe200078e0a00 */
[----:B------:R-:W-:Y:S01]  /*4e80*/  IADD3 R4, -R4, RZ, RZ ;  /* 0x000000ff04047210 */ /* 0x000fe20007ffe1ff */
[----:B------:R-:W-:Y:S01]  /*4e90*/  @!P6 IMAD.IADD R248, R248, 0x1, -R0 ;  /* 0x00000001f8f8e824 */ /* 0x000fe200078e0a00 */
[----:B------:R-:W-:Y:S01]  /*4ea0*/  ISETP.GE.AND P6, PT, R12, RZ, PT ;  /* 0x000000ff0c00720c */ /* 0x000fe20003fc6270 */
[----:B------:R-:W-:Y:S01]  /*4eb0*/  IMAD.HI.U32 R5, R2, R13, RZ ;  /* 0x0000000d02057227 */ /* 0x000fe200078e00ff */
[----:B------:R-:W-:Y:S02]  /*4ec0*/  ISETP.GE.AND P2, PT, R6, RZ, PT ;  /* 0x000000ff0600720c */ /* 0x000fe40003f46270 */
[----:B------:R-:W-:Y:S01]  /*4ed0*/  IADD3 R12, R3, 0x64, RZ ;  /* 0x00000064030c7810 */ /* 0x000fe20007ffe0ff */
[----:B------:R-:W-:Y:S01]  /*4ee0*/  @!P0 IMAD.MOV R244, RZ, RZ, -R244 ;  /* 0x000000fffff48224 */ /* 0x000fe200078e0af4 */
[----:B------:R-:W-:Y:S01]  /*4ef0*/  ISETP.GT.U32.AND P0, PT, R0, R252, PT ;  /* 0x000000fc0000720c */ /* 0x000fe20003f04070 */
[----:B------:R-:W-:Y:S01]  /*4f00*/  IMAD.MOV R6, RZ, RZ, -R5 ;  /* 0x000000ffff067224 */ /* 0x000fe200078e0a05 */
[----:B------:R-:W-:Y:S01]  /*4f10*/  @!P5 IADD3 R248, -R248, RZ, RZ ;  /* 0x000000fff8f8d210 */ /* 0x000fe20007ffe1ff */
[----:B------:R-:W-:-:S02]  /*4f20*/  @!P4 IMAD.IADD R199, R199, 0x1, -R0 ;  /* 0x00000001c7c7c824 */ /* 0x000fc400078e0a00 */
[C---:B------:R-:W-:Y:S02]  /*4f30*/  IMAD R5, R0.reuse, R4, R11 ;  /* 0x0000000400057224 */ /* 0x040fe400078e020b */
[C---:B------:R-:W-:Y:S01]  /*4f40*/  IMAD R11, R0.reuse, R6, R13 ;  /* 0x00000006000b7224 */ /* 0x040fe200078e020d */
[----:B------:R-:W-:Y:S01]  /*4f50*/  IABS R13, R12 ;  /* 0x0000000c000d7213 */ /* 0x000fe20000000000 */
[----:B------:R-:W-:Y:S01]  /*4f60*/  @!P1 IMAD.IADD R201, R201, 0x1, -R0 ;  /* 0x00000001c9c99824 */ /* 0x000fe200078e0a00 */
[C---:B------:R-:W-:Y:S01]  /*4f70*/  ISETP.GT.U32.AND P4, PT, R0.reuse, R199, PT ;  /* 0x000000c70000720c */ /* 0x040fe20003f84070 */
[----:B------:R-:W-:Y:S01]  /*4f80*/  @!P6 IMAD.MOV R250, RZ, RZ, -R250 ;  /* 0x000000fffffae224 */ /* 0x000fe200078e0afa */
[----:B------:R-:W-:Y:S01]  /*4f90*/  ISETP.GT.U32.AND P5, PT, R0, R5, PT ;  /* 0x000000050000720c */ /* 0x000fe20003fa4070 */
[----:B------:R-:W-:Y:S01]  /*4fa0*/  @!P3 IMAD.MOV R246, RZ, RZ, -R246 ;  /* 0x000000fffff6b224 */ /* 0x000fe200078e0af6 */
[----:B------:R-:W-:Y:S01]  /*4fb0*/  ISETP.GE.AND P6, PT, R10, RZ, PT ;  /* 0x000000ff0a00720c */ /* 0x000fe20003fc6270 */
[----:B------:R-:W-:Y:S01]  /*4fc0*/  @!P0 IMAD.IADD R252, R252, 0x1, -R0 ;  /* 0x00000001fcfc8824 */ /* 0x000fe200078e0a00 */
[----:B------:R-:W-:Y:S01]  /*4fd0*/  ISETP.GT.U32.AND P3, PT, R0, R201, PT ;  /* 0x000000c90000720c */ /* 0x000fe20003f64070 */
[----:B------:R-:W-:Y:S01]  /*4fe0*/  IMAD.HI.U32 R4, R2, R13, RZ ;  /* 0x0000000d02047227 */ /* 0x000fe200078e00ff */
[----:B------:R-:W-:-:S02]  /*4ff0*/  ISETP.GT.U32.AND P0, PT, R0, R11, PT ;  /* 0x0000000b0000720c */ /* 0x000fc40003f04070 */
[----:B------:R-:W-:Y:S01]  /*5000*/  ISETP.GE.AND P1, PT, R14, RZ, PT ;  /* 0x000000ff0e00720c */ /* 0x000fe20003f26270 */
[----:B------:R-:W-:Y:S02]  /*5010*/  IMAD.MOV R4, RZ, RZ, -R4 ;  /* 0x000000ffff047224 */ /* 0x000fe400078e0a04 */
[--C-:B------:R-:W-:Y:S01]  /*5020*/  @!P4 IMAD.IADD R199, R199, 0x1, -R0.reuse ;  /* 0x00000001c7c7c824 */ /* 0x100fe200078e0a00 */
[----:B------:R-:W-:Y:S01]  /*5030*/  ISETP.GE.AND P4, PT, R17, RZ, PT ;  /* 0x000000ff1100720c */ /* 0x000fe20003f86270 */
[----:B------:R-:W-:Y:S01]  /*5040*/  IMAD R13, R0, R4, R13 ;  /* 0x00000004000d7224 */ /* 0x000fe200078e020d */
[----:B------:R-:W-:Y:S01]  /*5050*/  @!P5 IADD3 R5, R5, -R0, RZ ;  /* 0x800000000505d210 */ /* 0x000fe20007ffe0ff */
[----:B------:R-:W-:Y:S01]  /*5060*/  VIADD R14, R3, 0x65 ;  /* 0x00000065030e7836 */ /* 0x000fe20000000000 */
[----:B------:R-:W-:Y:S01]  /*5070*/  ISETP.GE.AND P5, PT, R12, RZ, PT ;  /* 0x000000ff0c00720c */ /* 0x000fe20003fa6270 */
[----:B------:R-:W-:Y:S01]  /*5080*/  @!P6 IMAD.MOV R199, RZ, RZ, -R199 ;  /* 0x000000ffffc7e224 */ /* 0x000fe200078e0ac7 */
[C---:B------:R-:W-:Y:S01]  /*5090*/  ISETP.GT.U32.AND P6, PT, R0.reuse, R13, PT ;  /* 0x0000000d0000720c */ /* 0x040fe20003fc4070 */
[--C-:B------:R-:W-:Y:S01]  /*50a0*/  @!P3 IMAD.IADD R201, R201, 0x1, -R0.reuse ;  /* 0x00000001c9c9b824 */ /* 0x100fe200078e0a00 */
[----:B------:R-:W-:Y:S01]  /*50b0*/  IABS R29, R14 ;  /* 0x0000000e001d7213 */ /* 0x000fe20000000000 */
[----:B------:R-:W-:Y:S01]  /*50c0*/  @!P0 IMAD.IADD R11, R11, 0x1, -R0 ;  /* 0x000000010b0b8824 */ /* 0x000fe200078e0a00 */
[----:B------:R-:W-:Y:S01]  /*50d0*/  ISETP.GT.U32.AND P0, PT, R0, R5, PT ;  /* 0x000000050000720c */ /* 0x000fe20003f04070 */
[----:B------:R-:W-:Y:S01]  /*50e0*/  VIADD R4, R3, 0x66 ;  /* 0x0000006603047836 */ /* 0x000fe20000000000 */
[----:B------:R-:W-:Y:S01]  /*50f0*/  @!P1 IADD3 R201, -R201, RZ, RZ ;  /* 0x000000ffc9c99210 */ /* 0x000fe20007ffe1ff */
[----:B------:R-:W-:Y:S01]  /*5100*/  IMAD.HI.U32 R6, R2, R29, RZ ;  /* 0x0000001d02067227 */ /* 0x000fe200078e00ff */
[----:B------:R-:W-:-:S02]  /*5110*/  ISETP.GT.U32.AND P1, PT, R0, R11, PT ;  /* 0x0000000b0000720c */ /* 0x000fc40003f24070 */
[----:B------:R-:W-:Y:S01]  /*5120*/  IABS R31, R4 ;  /* 0x00000004001f7213 */ /* 0x000fe20000000000 */
[----:B------:R-:W-:Y:S01]  /*5130*/  IMAD.MOV R6, RZ, RZ, -R6 ;  /* 0x000000ffff067224 */ /* 0x000fe200078e0a06 */
[----:B------:R-:W-:Y:S01]  /*5140*/  ISETP.GE.AND P3, PT, R15, RZ, PT ;  /* 0x000000ff0f00720c */ /* 0x000fe20003f66270 */
[--C-:B------:R-:W-:Y:S01]  /*5150*/  @!P6 IMAD.IADD R13, R13, 0x1, -R0.reuse ;  /* 0x000000010d0de824 */ /* 0x100fe200078e0a00 */
[----:B------:R-:W-:Y:S01]  /*5160*/  IADD3 R12, R3, 0x69, RZ ;  /* 0x00000069030c7810 */ /* 0x000fe20007ffe0ff */
[----:B------:R-:W-:Y:S02]  /*5170*/  IMAD R29, R0, R6, R29 ;  /* 0x00000006001d7224 */ /* 0x000fe400078e021d */
[----:B------:R-:W-:Y:S01]  /*5180*/  @!P0 IMAD.IADD R5, R5, 0x1, -R0 ;  /* 0x0000000105058824 */ /* 0x000fe200078e0a00 */
[----:B------:R-:W-:Y:S01]  /*5190*/  ISETP.GE.AND P0, PT, R4, RZ, PT ;  /* 0x000000ff0400720c */ /* 0x000fe20003f06270 */
[----:B------:R-:W-:Y:S01]  /*51a0*/  VIADD R6, R3, 0x67 ;  /* 0x0000006703067836 */ /* 0x000fe20000000000 */
[----:B------:R-:W-:Y:S01]  /*51b0*/  ISETP.GT.U32.AND P6, PT, R0, R13, PT ;  /* 0x0000000d0000720c */ /* 0x000fe20003fc4070 */
[----:B------:R-:W-:Y:S01]  /*51c0*/  IMAD.HI.U32 R4, R2, R31, RZ ;  /* 0x0000001f02047227 */ /* 0x000fe200078e00ff */
[----:B------:R-:W-:-:S02]  /*51d0*/  IABS R19, R12 ;  /* 0x0000000c00137213 */ /* 0x000fc40000000000 */
[----:B------:R-:W-:Y:S01]  /*51e0*/  IABS R15, R6 ;  /* 0x00000006000f7213 */ /* 0x000fe20000000000 */
[----:B------:R-:W-:Y:S01]  /*51f0*/  @!P1 IMAD.IADD R11, R11, 0x1, -R0 ;  /* 0x000000010b0b9824 */ /* 0x000fe200078e0a00 */
[----:B------:R-:W-:Y:S01]  /*5200*/  ISETP.GE.AND P1, PT, R6, RZ, PT ;  /* 0x000000ff0600720c */ /* 0x000fe20003f26270 */
[----:B------:R-:W-:Y:S01]  /*5210*/  VIADD R10, R3, 0x68 ;  /* 0x00000068030a7836 */ /* 0x000fe20000000000 */
[----:B------:R-:W-:Y:S01]  /*5220*/  IADD3 R6, -R4, RZ, RZ ;  /* 0x000000ff04067210 */ /* 0x000fe20007ffe1ff */
[----:B------:R-:W-:-:S03]  /*5230*/  IMAD.HI.U32 R4, R2, R15, RZ ;  /* 0x0000000f02047227 */ /* 0x000fc600078e00ff */
[----:B------:R-:W-:Y:S01]  /*5240*/  IABS R17, R10 ;  /* 0x0000000a00117213 */ /* 0x000fe20000000000 */
[C---:B------:R-:W-:Y:S02]  /*5250*/  IMAD R31, R0.reuse, R6, R31 ;  /* 0x00000006001f7224 */ /* 0x040fe400078e021f */
[----:B------:R-:W-:Y:S02]  /*5260*/  @!P6 IMAD.IADD R13, R13, 0x1, -R0 ;  /* 0x000000010d0de824 */ /* 0x000fe400078e0a00 */
[----:B------:R-:W-:Y:S01]  /*5270*/  @!P4 IMAD.MOV R11, RZ, RZ, -R11 ;  /* 0x000000ffff0bc224 */ /* 0x000fe200078e0a0b */
[----:B------:R-:W-:Y:S01]  /*5280*/  ISETP.GT.U32.AND P6, PT, R0, R31, PT ;  /* 0x0000001f0000720c */ /* 0x000fe20003fc4070 */
[----:B------:R-:W-:Y:S01]  /*5290*/  IMAD.MOV R188, RZ, RZ, -R4 ;  /* 0x000000ffffbc7224 */ /* 0x000fe200078e0a04 */
[----:B------:R-:W-:Y:S01]  /*52a0*/  ISETP.GE.AND P4, PT, R10, RZ, PT ;  /* 0x000000ff0a00720c */ /* 0x000fe20003f86270 */
[----:B------:R-:W-:-:S04]  /*52b0*/  IMAD.HI.U32 R4, R2, R17, RZ ;  /* 0x0000001102047227 */ /* 0x000fc800078e00ff */
[----:B------:R-:W-:Y:S01]  /*52c0*/  VIADD R10, R3, 0x6a ;  /* 0x0000006a030a7836 */ /* 0x000fe20000000000 */
[----:B------:R-:W-:Y:S01]  /*52d0*/  IADD3 R4, -R4, RZ, RZ ;  /* 0x000000ff04047210 */ /* 0x000fe20007ffe1ff */
[----:B------:R-:W-:Y:S01]  /*52e0*/  @!P3 IMAD.MOV R5, RZ, RZ, -R5 ;  /* 0x000000ffff05b224 */ /* 0x000fe200078e0a05 */
[C---:B------:R-:W-:Y:S01]  /*52f0*/  ISETP.GT.U32.AND P3, PT, R0.reuse, R29, PT ;  /* 0x0000001d0000720c */ /* 0x040fe20003f64070 */
[C---:B------:R-:W-:Y:S01]  /*5300*/  IMAD R188, R0.reuse, R188, R15 ;  /* 0x000000bc00bc7224 */ /* 0x040fe200078e020f */
[----:B------:R-:W-:Y:S01]  /*5310*/  IABS R15, R10 ;  /* 0x0000000a000f7213 */ /* 0x000fe20000000000 */
[----:B------:R-:W-:Y:S02]  /*5320*/  @!P6 IMAD.IADD R31, R31, 0x1, -R0 ;  /* 0x000000011f1fe824 */ /* 0x000fe400078e0a00 */
[----:B------:R-:W-:Y:S02]  /*5330*/  IMAD R186, R0, R4, R17 ;  /* 0x0000000400ba7224 */ /* 0x000fe400078e0211 */
[----:B------:R-:W-:Y:S01]  /*5340*/  IMAD.HI.U32 R4, R2, R15, RZ ;  /* 0x0000000f02047227 */ /* 0x000fe200078e00ff */
[----:B------:R-:W-:-:S03]  /*5350*/  ISETP.GT.U32.AND P6, PT, R0, R31, PT ;  /* 0x0000001f0000720c */ /* 0x000fc60003fc4070 */
[----:B------:R-:W-:Y:S01]  /*5360*/  @!P5 IMAD.MOV R13, RZ, RZ, -R13 ;  /* 0x000000ffff0dd224 */ /* 0x000fe200078e0a0d */
[C---:B------:R-:W-:Y:S01]  /*5370*/  ISETP.GT.U32.AND P5, PT, R0.reuse, R188, PT ;  /* 0x000000bc0000720c */ /* 0x040fe20003fa4070 */
[----:B------:R-:W-:Y:S02]  /*5380*/  IMAD.MOV R4, RZ, RZ, -R4 ;  /* 0x000000ffff047224 */ /* 0x000fe400078e0a04 */
[----:B------:R-:W-:Y:S02]  /*5390*/  @!P3 IMAD.IADD R29, R29, 0x1, -R0 ;  /* 0x000000011d1db824 */ /* 0x000fe400078e0a00 */
[C---:B------:R-:W-:Y:S02]  /*53a0*/  IMAD R182, R0.reuse, R4, R15 ;  /* 0x0000000400b67224 */ /* 0x040fe400078e020f */
[----:B------:R-:W-:Y:S01]  /*53b0*/  @!P2 IMAD.MOV R252, RZ, RZ, -R252 ;  /* 0x000000fffffca224 */ /* 0x000fe200078e0afc */
[----:B------:R-:W-:Y:S01]  /*53c0*/  ISETP.GT.U32.AND P3, PT, R0, R29, PT ;  /* 0x0000001d0000720c */ /* 0x000fe20003f64070 */
[----:B------:R-:W-:Y:S01]  /*53d0*/  @!P6 IMAD.IADD R31, R31, 0x1, -R0 ;  /* 0x000000011f1fe824 */ /* 0x000fe200078e0a00 */
[----:B------:R-:W-:Y:S01]  /*53e0*/  ISETP.GE.AND P2, PT, R14, RZ, PT ;  /* 0x000000ff0e00720c */ /* 0x000fe20003f46270 */
[----:B------:R-:W-:Y:S01]  /*53f0*/  IMAD.HI.U32 R6, R2, R19, RZ ;  /* 0x0000001302067227 */ /* 0x000fe200078e00ff */
[----:B------:R-:W-:-:S02]  /*5400*/  IADD3 R14, R3, 0x6b, RZ ;  /* 0x0000006b030e7810 */ /* 0x000fc40007ffe0ff */
[----:B------:R-:W-:Y:S01]  /*5410*/  ISETP.GE.AND P6, PT, R12, RZ, PT ;  /* 0x000000ff0c00720c */ /* 0x000fe20003fc6270 */
[----:B------:R-:W-:Y:S01]  /*5420*/  @!P0 IMAD.MOV R31, RZ, RZ, -R31 ;  /* 0x000000ffff1f8224 */ /* 0x000fe200078e0a1f */
[----:B------:R-:W-:Y:S01]  /*5430*/  ISETP.GT.U32.AND P0, PT, R0, R182, PT ;  /* 0x000000b60000720c */ /* 0x000fe20003f04070 */
[----:B------:R-:W-:Y:S01]  /*5440*/  @!P5 IMAD.IADD R188, R188, 0x1, -R0 ;  /* 0x00000001bcbcd824 */ /* 0x000fe200078e0a00 */
[----:B------:R-:W-:Y:S01]  /*5450*/  IABS R17, R14 ;  /* 0x0000000e00117213 */ /* 0x000fe20000000000 */
[----:B------:R-:W-:Y:S02]  /*5460*/  IMAD.MOV R6, RZ, RZ, -R6 ;  /* 0x000000ffff067224 */ /* 0x000fe400078e0a06 */
[----:B------:R-:W-:Y:S01]  /*5470*/  @!P3 IMAD.IADD R29, R29, 0x1, -R0 ;  /* 0x000000011d1db824 */ /* 0x000fe200078e0a00 */
[C---:B------:R-:W-:Y:S01]  /*5480*/  ISETP.GT.U32.AND P5, PT, R0.reuse, R188, PT ;  /* 0x000000bc0000720c */ /* 0x040fe20003fa4070 */
[C---:B------:R-:W-:Y:S01]  /*5490*/  IMAD R184, R0.reuse, R6, R19 ;  /* 0x0000000600b87224 */ /* 0x040fe200078e0213 */
[----:B------:R-:W-:Y:S01]  /*54a0*/  ISETP.GT.U32.AND P3, PT, R0, R186, PT ;  /* 0x000000ba0000720c */ /* 0x000fe20003f64070 */
[----:B------:R-:W-:Y:S01]  /*54b0*/  IMAD.HI.U32 R4, R2, R17, RZ ;  /* 0x0000001102047227 */ /* 0x000fe200078e00ff */
[----:B------:R-:W-:-:S02]  /*54c0*/  @!P2 IADD3 R29, -R29, RZ, RZ ;  /* 0x000000ff1d1da210 */ /* 0x000fc40007ffe1ff */
[----:B------:R-:W-:Y:S01]  /*54d0*/  ISETP.GT.U32.AND P2, PT, R0, R184, PT ;  /* 0x000000b80000720c */ /* 0x000fe20003f44070 */
[----:B------:R-:W-:Y:S01]  /*54e0*/  IMAD.MOV R4, RZ, RZ, -R4 ;  /* 0x000000ffff047224 */ /* 0x000fe200078e0a04 */
[----:B------:R-:W-:Y:S01]  /*54f0*/  @!P0 IADD3 R182, R182, -R0, RZ ;  /* 0x80000000b6b68210 */ /* 0x000fe20007ffe0ff */
[----:B------:R-:W-:Y:S01]  /*5500*/  IMAD.HI.U32 R12, R2, R23, RZ ;  /* 0x00000017020c7227 */ /* 0x000fe200078e00ff */
[----:B------:R-:W-:Y:S02]  /*5510*/  IABS R19, R18 ;  /* 0x0000001200137213 */ /* 0x000fe40000000000 */
[----:B------:R-:W-:Y:S01]  /*5520*/  ISETP.GT.U32.AND P0, PT, R0, R182, PT ;  /* 0x000000b60000720c */ /* 0x000fe20003f04070 */
[----:B------:R-:W-:Y:S01]  /*5530*/  @!P5 IMAD.IADD R188, R188, 0x1, -R0 ;  /* 0x00000001bcbcd824 */ /* 0x000fe200078e0a00 */
[----:B------:R-:W-:Y:S01]  /*5540*/  ISETP.GE.AND P5, PT, R10, RZ, PT ;  /* 0x000000ff0a00720c */ /* 0x000fe20003fa6270 */
[----:B------:R-:W-:-:S04]  /*5550*/  IMAD.HI.U32 R6, R2, R19, RZ ;  /* 0x0000001302067227 */ /* 0x000fc800078e00ff */
[----:B------:R-:W-:Y:S01]  /*5560*/  @!P3 IMAD.IADD R186, R186, 0x1, -R0 ;  /* 0x00000001babab824 */ /* 0x000fe200078e0a00 */
[----:B------:R-:W-:Y:S01]  /*5570*/  @!P2 IADD3 R184, R184, -R0, RZ ;  /* 0x80000000b8b8a210 */ /* 0x000fe20007ffe0ff */
[----:B------:R-:W-:Y:S02]  /*5580*/  IMAD.MOV R6, RZ, RZ, -R6 ;  /* 0x000000ffff067224 */ /* 0x000fe400078e0a06 */
[C---:B------:R-:W-:Y:S01]  /*5590*/  VIADD R10, R3.reuse, 0x6f ;  /* 0x0000006f030a7836 */ /* 0x040fe20000000000 */
[----:B------:R-:W-:Y:S01]  /*55a0*/  ISETP.GT.U32.AND P3, PT, R0, R186, PT ;  /* 0x000000ba0000720c */ /* 0x000fe20003f64070 */
[----:B------:R-:W-:Y:S01]  /*55b0*/  @!P0 IMAD.IADD R182, R182, 0x1, -R0 ;  /* 0x00000001b6b68824 */ /* 0x000fe200078e0a00 */
[C---:B------:R-:W-:Y:S01]  /*55c0*/  ISETP.GT.U32.AND P2, PT, R0.reuse, R184, PT ;  /* 0x000000b80000720c */ /* 0x040fe20003f44070 */
[C---:B------:R-:W-:Y:S01]  /*55d0*/  IMAD R28, R0.reuse, R6, R19 ;  /* 0x00000006001c7224 */ /* 0x040fe200078e0213 */
[----:B------:R-:W-:Y:S01]  /*55e0*/  IABS R19, R10 ;  /* 0x0000000a00137213 */ /* 0x000fe20000000000 */
[----:B------:R-:W-:Y:S01]  /*55f0*/  IMAD R30, R0, R4, R17 ;  /* 0x00000004001e7224 */ /* 0x000fe200078e0211 */
[----:B------:R-:W-:Y:S01]  /*5600*/  @!P5 IADD3 R182, -R182, RZ, RZ ;  /* 0x000000ffb6b6d210 */ /* 0x000fe20007ffe1ff */
[C---:B------:R-:W-:Y:S01]  /*5610*/  VIADD R6, R3.reuse, 0x6e ;  /* 0x0000006e03067836 */ /* 0x040fe20000000000 */
[----:B------:R-:W-:Y:S01]  /*5620*/  ISETP.GT.U32.AND P5, PT, R0, R28, PT ;  /* 0x0000001c0000720c */ /* 0x000fe20003fa4070 */
[C---:B------:R-:W-:Y:S01]  /*5630*/  VIADD R4, R3.reuse, 0x6d ;  /* 0x0000006d03047836 */ /* 0x040fe20000000000 */
[----:B------:R-:W-:Y:S01]  /*5640*/  ISETP.GE.AND P0, PT, R10, RZ, PT ;  /* 0x000000ff0a00720c */ /* 0x000fe20003f06270 */
[----:B------:R-:W-:Y:S01]  /*5650*/  @!P1 IMAD.MOV R188, RZ, RZ, -R188 ;  /* 0x000000ffffbc9224 */ /* 0x000fe200078e0abc */
[----:B------:R-:W-:Y:S01]  /*5660*/  IABS R17, R6 ;  /* 0x0000000600117213 */ /* 0x000fe20000000000 */
[----:B------:R-:W-:Y:S01]  /*5670*/  @!P3 IMAD.IADD R186, R186, 0x1, -R0 ;  /* 0x00000001babab824 */ /* 0x000fe200078e0a00 */
[----:B------:R-:W-:Y:S01]  /*5680*/  IABS R15, R4 ;  /* 0x00000004000f7213 */ /* 0x000fe20000000000 */
[C---:B------:R-:W-:Y:S01]  /*5690*/  VIADD R41, R3.reuse, 0x78 ;  /* 0x0000007803297836 */ /* 0x040fe20000000000 */
[----:B------:R-:W-:Y:S01]  /*56a0*/  @!P2 IADD3 R184, R184, -R0, RZ ;  /* 0x80000000b8b8a210 */ /* 0x000fe20007ffe0ff */
[----:B------:R-:W-:Y:S01]  /*56b0*/  @!P4 IMAD.MOV R186, RZ, RZ, -R186 ;  /* 0x000000ffffbac224 */ /* 0x000fe200078e0aba */
[----:B------:R-:W-:Y:S01]  /*56c0*/  ISETP.GT.U32.AND P4, PT, R0, R30, PT ;  /* 0x0000001e0000720c */ /* 0x000fe20003f84070 */
[----:B------:R-:W-:Y:S01]  /*56d0*/  VIADD R43, R3, 0x79 ;  /* 0x00000079032b7836 */ /* 0x000fe20000000000 */
[----:B------:R-:W-:Y:S01]  /*56e0*/  ISETP.GE.AND P1, PT, R14, RZ, PT ;  /* 0x000000ff0e00720c */ /* 0x000fe20003f26270 */
[----:B------:R-:W-:Y:S01]  /*56f0*/  @!P5 IMAD.IADD R28, R28, 0x1, -R0 ;  /* 0x000000011c1cd824 */ /* 0x000fe200078e0a00 */
[----:B------:R-:W-:Y:S01]  /*5700*/  ISETP.GE.AND P2, PT, R4, RZ, PT ;  /* 0x000000ff0400720c */ /* 0x000fe20003f46270 */
[----:B------:R-:W-:Y:S01]  /*5710*/  @!P6 IMAD.MOV R184, RZ, RZ, -R184 ;  /* 0x000000ffffb8e224 */ /* 0x000fe200078e0ab8 */
[----:B------:R-:W-:Y:S01]  /*5720*/  ISETP.GE.AND P6, PT, R6, RZ, PT ;  /* 0x000000ff0600720c */ /* 0x000fe20003fc6270 */
[----:B------:R-:W-:Y:S01]  /*5730*/  IMAD.HI.U32 R6, R2, R19, RZ ;  /* 0x0000001302067227 */ /* 0x000fe200078e00ff */
[----:B------:R-:W-:-:S02]  /*5740*/  ISETP.GT.U32.AND P5, PT, R0, R28, PT ;  /* 0x0000001c0000720c */ /* 0x000fc40003fa4070 */
[----:B------:R-:W-:Y:S01]  /*5750*/  ISETP.GE.AND P3, PT, R18, RZ, PT ;  /* 0x000000ff1200720c */ /* 0x000fe20003f66270 */
[----:B------:R-:W-:Y:S01]  /*5760*/  IMAD.MOV R14, RZ, RZ, -R12 ;  /* 0x000000ffff0e7224 */ /* 0x000fe200078e0a0c */
[----:B------:R-:W-:Y:S01]  /*5770*/  IADD3 R6, -R6, RZ, RZ ;  /* 0x000000ff06067210 */ /* 0x000fe20007ffe1ff */
[--C-:B------:R-:W-:Y:S01]  /*5780*/  @!P4 IMAD.IADD R30, R30, 0x1, -R0.reuse ;  /* 0x000000011e1ec824 */ /* 0x100fe200078e0a00 */
[----:B------:R-:W-:Y:S01]  /*5790*/  IABS R25, R41 ;  /* 0x0000002900197213 */ /* 0x000fe20000000000 */
[----:B------:R-:W-:Y:S01]  /*57a0*/  IMAD.HI.U32 R4, R2, R15, RZ ;  /* 0x0000000f02047227 */ /* 0x000fe200078e00ff */
[----:B------:R-:W-:Y:S02]  /*57b0*/  IABS R27, R43 ;  /* 0x0000002b001b7213 */ /* 0x000fe40000000000 */
[C---:B------:R-:W-:Y:S01]  /*57c0*/  ISETP.GT.U32.AND P4, PT, R0.reuse, R30, PT ;  /* 0x0000001e0000720c */ /* 0x040fe20003f84070 */
[----:B------:R-:W-:Y:S01]  /*57d0*/  IMAD R12, R0, R6, R19 ;  /* 0x00000006000c7224 */ /* 0x000fe200078e0213 */
[----:B------:R-:W-:Y:S01]  /*57e0*/  IABS R19, R33 ;  /* 0x0000002100137213 */ /* 0x000fe20000000000 */
[----:B------:R-:W-:-:S02]  /*57f0*/  @!P5 IMAD.IADD R28, R28, 0x1, -R0 ;  /* 0x000000011c1cd824 */ /* 0x000fc400078e0a00 */
[----:B------:R-:W-:Y:S01]  /*5800*/  IMAD.MOV R4, RZ, RZ, -R4 ;  /* 0x000000ffff047224 */ /* 0x000fe200078e0a04 */
[C---:B------:R-:W-:Y:S01]  /*5810*/  ISETP.GT.U32.AND P5, PT, R0.reuse, R12, PT ;  /* 0x0000000c0000720c */ /* 0x040fe20003fa4070 */
[----:B------:R-:W-:Y:S02]  /*5820*/  VIADD R18, R3, 0x70 ;  /* 0x0000007003127836 */ /* 0x000fe40000000000 */
[----:B------:R-:W-:Y:S01]  /*5830*/  IMAD R26, R0, R4, R15 ;  /* 0x00000004001a7224 */ /* 0x000fe200078e020f */
[----:B------:R-:W-:Y:S01]  /*5840*/  IABS R15, R24 ;  /* 0x00000018000f7213 */ /* 0x000fe20000000000 */
[----:B------:R-:W-:Y:S01]  /*5850*/  IMAD.HI.U32 R4, R2, R17, RZ ;  /* 0x0000001102047227 */ /* 0x000fe200078e00ff */
[----:B------:R-:W-:-:S03]  /*5860*/  IABS R21, R18 ;  /* 0x0000001200157213 */ /* 0x000fc60000000000 */
[----:B------:R-:W-:Y:S02]  /*5870*/  IMAD.MOV R4, RZ, RZ, -R4 ;  /* 0x000000ffff047224 */ /* 0x000fe400078e0a04 */
[--C-:B------:R-:W-:Y:S01]  /*5880*/  @!P4 IMAD.IADD R30, R30, 0x1, -R0.reuse ;  /* 0x000000011e1ec824 */ /* 0x100fe200078e0a00 */
[C---:B------:R-:W-:Y:S01]  /*5890*/  ISETP.GT.U32.AND P4, PT, R0.reuse, R26, PT ;  /* 0x0000001a0000720c */ /* 0x040fe20003f84070 */
[----:B------:R-:W-:Y:S01]  /*58a0*/  IMAD R50, R0, R4, R17 ;  /* 0x0000000400327224 */ /* 0x000fe200078e0211 */
[----:B------:R-:W-:Y:S01]  /*58b0*/  IABS R17, R22 ;  /* 0x0000001600117213 */ /* 0x000fe20000000000 */
[----:B------:R-:W-:Y:S02]  /*58c0*/  @!P5 IMAD.IADD R12, R12, 0x1, -R0 ;  /* 0x000000010c0cd824 */ /* 0x000fe400078e0a00 */
[----:B------:R-:W-:-:S03]  /*58d0*/  IMAD.HI.U32 R10, R2, R21, RZ ;  /* 0x00000015020a7227 */ /* 0x000fc600078e00ff */
[----:B------:R-:W-:Y:S01]  /*58e0*/  ISETP.GT.U32.AND P5, PT, R0, R12, PT ;  /* 0x0000000c0000720c */ /* 0x000fe20003fa4070 */
[----:B------:R-:W-:-:S04]  /*58f0*/  IMAD.HI.U32 R4, R2, R17, RZ ;  /* 0x0000001102047227 */ /* 0x000fc800078e00ff */
[----:B------:R-:W-:Y:S02]  /*5900*/  IMAD.MOV R4, RZ, RZ, -R4 ;  /* 0x000000ffff047224 */ /* 0x000fe400078e0a04 */
[----:B------:R-:W-:Y:S02]  /*5910*/  @!P4 IMAD.IADD R26, R26, 0x1, -R0 ;  /* 0x000000011a1ac824 */ /* 0x000fe400078e0a00 */
[C---:B------:R-:W-:Y:S02]  /*5920*/  IMAD R17, R0.reuse, R4, R17 ;  /* 0x0000000400117224 */ /* 0x040fe400078e0211 */
[----:B------:R-:W-:Y:S01]  /*5930*/  IMAD.MOV R10, RZ, RZ, -R10 ;  /* 0x000000ffff0a7224 */ /* 0x000fe200078e0a0a */
[----:B------:R-:W-:Y:S01]  /*5940*/  ISETP.GT.U32.AND P4, PT, R0, R26, PT ;  /* 0x0000001a0000720c */ /* 0x000fe20003f84070 */
[----:B------:R-:W-:Y:S01]  /*5950*/  @!P5 IMAD.IADD R12, R12, 0x1, -R0 ;  /* 0x000000010c0cd824 */ /* 0x000fe200078e0a00 */
[C---:B------:R-:W-:Y:S01]  /*5960*/  ISETP.GT.U32.AND P5, PT, R0.reuse, R17, PT ;  /* 0x000000110000720c */ /* 0x040fe20003fa4070 */
[C---:B------:R-:W-:Y:S01]  /*5970*/  IMAD R6, R0.reuse, R14, R23 ;  /* 0x0000000e00067224 */ /* 0x040fe200078e0217 */
[----:B------:R-:W-:Y:S01]  /*5980*/  IABS R23, R39 ;  /* 0x0000002700177213 */ /* 0x000fe20000000000 */
[----:B------:R-:W-:Y:S01]  /*5990*/  IMAD R48, R0, R10, R21 ;  /* 0x0000000a00307224 */ /* 0x000fe200078e0215 */
[----:B------:R-:W-:Y:S01]  /*59a0*/  IABS R21, R35 ;  /* 0x0000002300157213 */ /* 0x000fe20000000000 */
[----:B------:R-:W-:-:S04]  /*59b0*/  IMAD.HI.U32 R10, R2, R19, RZ ;  /* 0x00000013020a7227 */ /* 0x000fc800078e00ff */
[----:B------:R-:W-:-:S04]  /*59c0*/  IMAD.HI.U32 R14, R2, R21, RZ ;  /* 0x00000015020e7227 */ /* 0x000fc800078e00ff */
[--C-:B------:R-:W-:Y:S01]  /*59d0*/  @!P4 IMAD.IADD R26, R26, 0x1, -R0.reuse ;  /* 0x000000011a1ac824 */ /* 0x100fe200078e0a00 */
[----:B------:R-:W-:Y:S01]  /*59e0*/  ISETP.GT.U32.AND P4, PT, R0, R6, PT ;  /* 0x000000060000720c */ /* 0x000fe20003f84070 */
[----:B------:R-:W-:Y:S02]  /*59f0*/  @!P5 IMAD.IADD R17, R17, 0x1, -R0 ;  /* 0x000000011111d824 */ /* 0x000fe400078e0a00 */
[----:B------:R-:W-:-:S03]  /*5a00*/  IMAD.HI.U32 R4, R2, R15, RZ ;  /* 0x0000000f02047227 */ /* 0x000fc600078e00ff */
[----:B------:R-:W-:Y:S01]  /*5a10*/  ISETP.GT.U32.AND P5, PT, R0, R17, PT ;  /* 0x000000110000720c */ /* 0x000fe20003fa4070 */
[----:B------:R-:W-:Y:S01]  /*5a20*/  IMAD.MOV R10, RZ, RZ, -R10 ;  /* 0x000000ffff0a7224 */ /* 0x000fe200078e0a0a */
[----:B------:R-:W-:Y:S01]  /*5a30*/  IADD3 R4, -R4, RZ, RZ ;  /* 0x000000ff04047210 */ /* 0x000fe20007ffe1ff */
[----:B------:R-:W-:Y:S02]  /*5a40*/  IMAD.MOV R14, RZ, RZ, -R14 ;  /* 0x000000ffff0e7224 */ /* 0x000fe400078e0a0e */
[----:B------:R-:W-:Y:S01]  /*5a50*/  IMAD R44, R0, R10, R19 ;  /* 0x0000000a002c7224 */ /* 0x000fe200078e0213 */
[----:B------:R-:W-:Y:S01]  /*5a60*/  IABS R19, R3 ;  /* 0x0000000300137213 */ /* 0x000fe20000000000 */
[----:B------:R-:W-:Y:S02]  /*5a70*/  @!P4 IMAD.IADD R6, R6, 0x1, -R0 ;  /* 0x000000010606c824 */ /* 0x000fe400078e0a00 */
[C---:B------:R-:W-:Y:S01]  /*5a80*/  IMAD R42, R0.reuse, R14, R21 ;  /* 0x0000000e002a7224 */ /* 0x040fe200078e0215 */
[----:B------:R-:W-:Y:S01]  /*5a90*/  IABS R21, R37 ;  /* 0x0000002500157213 */ /* 0x000fe20000000000 */
[C---:B------:R-:W-:Y:S01]  /*5aa0*/  IMAD R46, R0.reuse, R4, R15 ;  /* 0x00000004002e7224 */ /* 0x040fe200078e020f */
[----:B------:R-:W-:Y:S01]  /*5ab0*/  ISETP.GT.U32.AND P4, PT, R0, R6, PT ;  /* 0x000000060000720c */ /* 0x000fe20003f84070 */
[----:B------:R-:W-:Y:S01]  /*5ac0*/  @!P1 IMAD.MOV R30, RZ, RZ, -R30 ;  /* 0x000000ffff1e9224 */ /* 0x000fe200078e0a1e */
[----:B------:R-:W-:Y:S01]  /*5ad0*/  @!P5 IADD3 R17, R17, -R0, RZ ;  /* 0x800000001111d210 */ /* 0x000fe20007ffe0ff */
[----:B------:R-:W-:Y:S01]  /*5ae0*/  IMAD.HI.U32 R4, R2, R21, RZ ;  /* 0x0000001502047227 */ /* 0x000fe200078e00ff */
[----:B------:R-:W-:-:S02]  /*5af0*/  ISETP.GT.U32.AND P5, PT, R0, R44, PT ;  /* 0x0000002c0000720c */ /* 0x000fc40003fa4070 */
[----:B------:R-:W-:Y:S01]  /*5b00*/  ISETP.GT.U32.AND P1, PT, R0, R50, PT ;  /* 0x000000320000720c */ /* 0x000fe20003f24070 */
[----:B------:R-:W-:Y:S02]  /*5b10*/  IMAD.MOV R40, RZ, RZ, -R4 ;  /* 0x000000ffff287224 */ /* 0x000fe400078e0a04 */
[----:B------:R-:W-:-:S04]  /*5b20*/  IMAD.HI.U32 R10, R2, R23, RZ ;  /* 0x00000017020a7227 */ /* 0x000fc800078e00ff */
[----:B------:R-:W-:Y:S01]  /*5b30*/  IMAD R40, R0, R40, R21 ;  /* 0x0000002800287224 */ /* 0x000fe200078e0215 */
[----:B------:R-:W-:Y:S01]  /*5b40*/  IABS R21, R47 ;  /* 0x0000002f00157213 */ /* 0x000fe20000000000 */
[--C-:B------:R-:W-:Y:S01]  /*5b50*/  @!P4 IMAD.IADD R6, R6, 0x1, -R0.reuse ;  /* 0x000000010606c824 */ /* 0x100fe200078e0a00 */
[----:B------:R-:W-:Y:S01]  /*5b60*/  ISETP.GT.U32.AND P4, PT, R0, R46, PT ;  /* 0x0000002e0000720c */ /* 0x000fe20003f84070 */
[----:B------:R-:W-:Y:S01]  /*5b70*/  @!P5 IMAD.IADD R44, R44, 0x1, -R0 ;  /* 0x000000012c2cd824 */ /* 0x000fe200078e0a00 */
[C---:B------:R-:W-:Y:S01]  /*5b80*/  ISETP.GT.U32.AND P5, PT, R0.reuse, R40, PT ;  /* 0x000000280000720c */ /* 0x040fe20003fa4070 */
[----:B------:R-:W-:Y:S01]  /*5b90*/  @!P3 IMAD.MOV R28, RZ, RZ, -R28 ;  /* 0x000000ffff1cb224 */ /* 0x000fe200078e0a1c */
[----:B------:R-:W-:Y:S01]  /*5ba0*/  ISETP.GT.U32.AND P3, PT, R0, R48, PT ;  /* 0x000000300000720c */ /* 0x000fe20003f64070 */
[----:B------:R-:W-:Y:S02]  /*5bb0*/  IMAD.MOV R10, RZ, RZ, -R10 ;  /* 0x000000ffff0a7224 */ /* 0x000fe400078e0a0a */
[----:B------:R-:W-:-:S02]  /*5bc0*/  @!P1 IMAD.IADD R50, R50, 0x1, -R0 ;  /* 0x0000000132329824 */ /* 0x000fc400078e0a00 */
[----:B------:R-:W-:Y:S02]  /*5bd0*/  IMAD R38, R0, R10, R23 ;  /* 0x0000000a00267224 */ /* 0x000fe400078e0217 */
[----:B------:R-:W-:Y:S01]  /*5be0*/  IMAD.HI.U32 R14, R2, R25, RZ ;  /* 0x00000019020e7227 */ /* 0x000fe200078e00ff */
[----:B------:R-:W-:-:S03]  /*5bf0*/  ISETP.GT.U32.AND P1, PT, R0, R50, PT ;  /* 0x000000320000720c */ /* 0x000fc60003f24070 */
[--C-:B------:R-:W-:Y:S01]  /*5c00*/  @!P4 IMAD.IADD R46, R46, 0x1, -R0.reuse ;  /* 0x000000012e2ec824 */ /* 0x100fe200078e0a00 */
[----:B------:R-:W-:Y:S01]  /*5c10*/  ISETP.GT.U32.AND P4, PT, R0, R42, PT ;  /* 0x0000002a0000720c */ /* 0x000fe20003f84070 */
[----:B------:R-:W-:Y:S01]  /*5c20*/  @!P5 IMAD.IADD R40, R40, 0x1, -R0 ;  /* 0x000000012828d824 */ /* 0x000fe200078e0a00 */
[----:B------:R-:W-:Y:S01]  /*5c30*/  ISETP.GT.U32.AND P5, PT, R0, R38, PT ;  /* 0x000000260000720c */ /* 0x000fe20003fa4070 */
[----:B------:R-:W-:Y:S01]  /*5c40*/  IMAD.HI.U32 R4, R2, R19, RZ ;  /* 0x0000001302047227 */ /* 0x000fe200078e00ff */
[----:B------:R-:W-:Y:S02]  /*5c50*/  @!P3 IADD3 R48, R48, -R0, RZ ;  /* 0x800000003030b210 */ /* 0x000fe40007ffe0ff */
[----:B------:R-:W-:Y:S01]  /*5c60*/  IADD3 R14, -R14, RZ, RZ ;  /* 0x000000ff0e0e7210 */ /* 0x000fe20007ffe1ff */
[----:B------:R-:W-:Y:S01]  /*5c70*/  IMAD.HI.U32 R15, R2, R27, RZ ;  /* 0x0000001b020f7227 */ /* 0x000fe200078e00ff */
[----:B------:R-:W-:-:S03]  /*5c80*/  ISETP.GT.U32.AND P3, PT, R0, R48, PT ;  /* 0x000000300000720c */ /* 0x000fc60003f64070 */
[----:B------:R-:W-:Y:S02]  /*5c90*/  IMAD.MOV R4, RZ, RZ, -R4 ;  /* 0x000000ffff047224 */ /* 0x000fe400078e0a04 */
[----:B------:R-:W-:Y:S02]  /*5ca0*/  VIADD R45, R3, 0x7a ;  /* 0x0000007a032d7836 */ /* 0x000fe40000000000 */
[----:B------:R-:W-:Y:S01]  /*5cb0*/  IMAD.MOV R32, RZ, RZ, -R15 ;  /* 0x000000ffff207224 */ /* 0x000fe200078e0a0f */
[----:B------:R-:W-:Y:S01]  /*5cc0*/  @!P5 IADD3 R38, R38, -R0, RZ ;  /* 0x800000002626d210 */ /* 0x000fe20007ffe0ff */
[C---:B------:R-:W-:Y:S01]  /*5cd0*/  IMAD R15, R0.reuse, R4, R19 ;  /* 0x00000004000f7224 */ /* 0x040fe200078e0213 */
[----:B------:R-:W-:Y:S01]  /*5ce0*/  IABS R19, R45 ;  /* 0x0000002d00137213 */ /* 0x000fe20000000000 */
[----:B------:R-:W-:Y:S02]  /*5cf0*/  IMAD R36, R0, R14, R25 ;  /* 0x0000000e00247224 */ /* 0x000fe400078e0219 */
[--C-:B------:R-:W-:Y:S01]  /*5d00*/  @!P1 IMAD.IADD R50, R50, 0x1, -R0.reuse ;  /* 0x0000000132329824 */ /* 0x100fe200078e0a00 */
[----:B------:R-:W-:Y:S01]  /*5d10*/  ISETP.GE.AND P1, PT, R18, RZ, PT ;  /* 0x000000ff1200720c */ /* 0x000fe20003f26270 */
[----:B------:R-:W-:Y:S01]  /*5d20*/  @!P4 IMAD.IADD R42, R42, 0x1, -R0 ;  /* 0x000000012a2ac824 */ /* 0x000fe200078e0a00 */
[----:B------:R-:W-:Y:S01]  /*5d30*/  ISETP.GE.AND P4, PT, R22, RZ, PT ;  /* 0x000000ff1600720c */ /* 0x000fe20003f86270 */
[----:B------:R-:W-:Y:S01]  /*5d40*/  IMAD.HI.U32 R4, R2, R19, RZ ;  /* 0x0000001302047227 */ /* 0x000fe200078e00ff */
[----:B------:R-:W-:-:S03]  /*5d50*/  ISETP.GT.U32.AND P5, PT, R0, R36, PT ;  /* 0x000000240000720c */ /* 0x000fc60003fa4070 */
[----:B------:R-:W-:Y:S02]  /*5d60*/  VIADD R51, R3, 0x7d ;  /* 0x0000007d03337836 */ /* 0x000fe40000000000 */
[----:B------:R-:W-:Y:S02]  /*5d70*/  IMAD.MOV R4, RZ, RZ, -R4 ;  /* 0x000000ffff047224 */ /* 0x000fe400078e0a04 */
[----:B------:R-:W-:Y:S01]  /*5d80*/  @!P3 IMAD.IADD R48, R48, 0x1, -R0 ;  /* 0x000000013030b824 */ /* 0x000fe200078e0a00 */
[----:B------:R-:W-:Y:S01]  /*5d90*/  IABS R25, R51 ;  /* 0x0000003300197213 */ /* 0x000fe20000000000 */
[----:B------:R-:W-:Y:S01]  /*5da0*/  IMAD R34, R0, R4, R19 ;  /* 0x0000000400227224 */ /* 0x000fe200078e0213 */
[----:B------:R-:W-:Y:S01]  /*5db0*/  ISETP.GE.AND P3, PT, R20, RZ, PT ;  /* 0x000000ff1400720c */ /* 0x000fe20003f66270 */
[----:B------:R-:W-:Y:S01]  /*5dc0*/  IMAD R32, R0, R32, R27 ;  /* 0x0000002000207224 */ /* 0x000fe200078e021b */
[----:B------:R-:W-:Y:S01]  /*5dd0*/  @!P1 IADD3 R48, -R48, RZ, RZ ;  /* 0x000000ff30309210 */ /* 0x000fe20007ffe1ff */
[----:B------:R-:W-:Y:S01]  /*5de0*/  @!P2 IMAD.MOV R26, RZ, RZ, -R26 ;  /* 0x000000ffff1aa224 */ /* 0x000fe200078e0a1a */
[C---:B------:R-:W-:Y:S01]  /*5df0*/  ISETP.GT.U32.AND P2, PT, R0.reuse, R46, PT ;  /* 0x0000002e0000720c */ /* 0x040fe20003f44070 */
[----:B------:R-:W-:Y:S01]  /*5e00*/  IMAD.MOV.U32 R4, RZ, RZ, R17 ;  /* 0x000000ffff047224 */ /* 0x000fe200078e0011 */
[----:B------:R-:W-:Y:S01]  /*5e10*/  ISETP.GT.U32.AND P1, PT, R0, R40, PT ;  /* 0x000000280000720c */ /* 0x000fe20003f24070 */
[----:B------:R-:W-:-:S04]  /*5e20*/  IMAD.HI.U32 R18, R2, R25, RZ ;  /* 0x0000001902127227 */ /* 0x000fc800078e00ff */
[----:B------:R-:W-:Y:S01]  /*5e30*/  @!P5 IMAD.IADD R36, R36, 0x1, -R0 ;  /* 0x000000012424d824 */ /* 0x000fe200078e0a00 */
[C---:B------:R-:W-:Y:S01]  /*5e40*/  ISETP.GT.U32.AND P5, PT, R0.reuse, R44, PT ;  /* 0x0000002c0000720c */ /* 0x040fe20003fa4070 */
[----:B------:R-:W-:Y:S01]  /*5e50*/  @!P4 IMAD.MOV R4, RZ, RZ, -R4 ;  /* 0x000000ffff04c224 */ /* 0x000fe200078e0a04 */
[----:B------:R-:W-:Y:S01]  /*5e60*/  ISETP.GT.U32.AND P4, PT, R0, R32, PT ;  /* 0x000000200000720c */ /* 0x000fe20003f84070 */
[----:B------:R-:W-:Y:S02]  /*5e70*/  VIADD R49, R3, 0x7c ;  /* 0x0000007c03317836 */ /* 0x000fe40000000000 */
[----:B------:R-:W-:-:S03]  /*5e80*/  IMAD.HI.U32 R10, R2, R21, RZ ;  /* 0x00000015020a7227 */ /* 0x000fc600078e00ff */
[----:B------:R-:W-:Y:S01]  /*5e90*/  IABS R23, R49 ;  /* 0x0000003100177213 */ /* 0x000fe20000000000 */
[----:B------:R-:W-:Y:S02]  /*5ea0*/  VIADD R53, R3, 0x7e ;  /* 0x0000007e03357836 */ /* 0x000fe40000000000 */
[----:B------:R-:W-:Y:S02]  /*5eb0*/  IMAD.MOV R18, RZ, RZ, -R18 ;  /* 0x000000ffff127224 */ /* 0x000fe400078e0a12 */
[----:B------:R-:W-:Y:S01]  /*5ec0*/  IMAD.MOV R10, RZ, RZ, -R10 ;  /* 0x000000ffff0a7224 */ /* 0x000fe200078e0a0a */
[----:B------:R-:W-:Y:S01]  /*5ed0*/  IABS R27, R53 ;  /* 0x00000035001b7213 */ /* 0x000fe20000000000 */
[----:B------:R-:W-:Y:S01]  /*5ee0*/  IMAD R18, R0, R18, R25 ;  /* 0x0000001200127224 */ /* 0x000fe200078e0219 */
[----:B------:R-:W-:Y:S01]  /*5ef0*/  @!P5 IADD3 R44, R44, -R0, RZ ;  /* 0x800000002c2cd210 */ /* 0x000fe20007ffe0ff */
[----:B------:R-:W-:Y:S01]  /*5f00*/  @!P0 IMAD.MOV R12, RZ, RZ, -R12 ;  /* 0x000000ffff0c8224 */ /* 0x000fe200078e0a0c */
[C---:B------:R-:W-:Y:S01]  /*5f10*/  ISETP.GT.U32.AND P0, PT, R0.reuse, R42, PT ;  /* 0x0000002a0000720c */ /* 0x040fe20003f04070 */
[----:B------:R-:W-:Y:S01]  /*5f20*/  IMAD R20, R0, R10, R21 ;  /* 0x0000000a00147224 */ /* 0x000fe200078e0215 */
[----:B------:R-:W-:Y:S01]  /*5f30*/  @!P4 IADD3 R32, R32, -R0, RZ ;  /* 0x800000002020c210 */ /* 0x000fe20007ffe0ff */
[----:B------:R-:W-:Y:S01]  /*5f40*/  @!P2 IMAD.IADD R46, R46, 0x1, -R0 ;  /* 0x000000012e2ea824 */ /* 0x000fe200078e0a00 */
[----:B------:R-:W-:Y:S01]  /*5f50*/  ISETP.GT.U32.AND P2, PT, R0, R34, PT ;  /* 0x000000220000720c */ /* 0x000fe20003f44070 */
[----:B------:R-:W-:Y:S01]  /*5f60*/  IMAD.HI.U32 R14, R2, R23, RZ ;  /* 0x00000017020e7227 */ /* 0x000fe200078e00ff */
[----:B------:R-:W-:-:S02]  /*5f70*/  ISETP.GT.U32.AND P5, PT, R0, R20, PT ;  /* 0x000000140000720c */ /* 0x000fc40003fa4070 */
[----:B------:R-:W-:Y:S01]  /*5f80*/  ISETP.GE.AND P4, PT, R33, RZ, PT ;  /* 0x000000ff2100720c */ /* 0x000fe20003f86270 */
[----:B------:R-:W-:Y:S01]  /*5f90*/  @!P1 IMAD.IADD R40, R40, 0x1, -R0 ;  /* 0x0000000128289824 */ /* 0x000fe200078e0a00 */
[----:B------:R-:W-:Y:S01]  /*5fa0*/  ISETP.GT.U32.AND P1, PT, R0, R18, PT ;  /* 0x000000120000720c */ /* 0x000fe20003f24070 */
[----:B------:R-:W-:Y:S01]  /*5fb0*/  IMAD.HI.U32 R2, R2, R27, RZ ;  /* 0x0000001b02027227 */ /* 0x000fe200078e00ff */
[----:B------:R-:W-:-:S03]  /*5fc0*/  LOP3.LUT R10, R200, 0x60, RZ, 0xc0, !PT ;  /* 0x00000060c80a7812 */ /* 0x000fc600078ec0ff */
[----:B------:R-:W-:Y:S01]  /*5fd0*/  @!P3 IMAD.MOV R6, RZ, RZ, -R6 ;  /* 0x000000ffff06b224 */ /* 0x000fe200078e0a06 */
[----:B------:R-:W-:Y:S01]  /*5fe0*/  ISETP.GT.U32.AND P3, PT, R0, R38, PT ;  /* 0x000000260000720c */ /* 0x000fe20003f64070 */
[----:B------:R-:W-:Y:S01]  /*5ff0*/  IMAD.MOV R14, RZ, RZ, -R14 ;  /* 0x000000ffff0e7224 */ /* 0x000fe200078e0a0e */
[----:B------:R-:W-:Y:S01]  /*6000*/  IADD3 R2, -R2, RZ, RZ ;  /* 0x000000ff02027210 */ /* 0x000fe20007ffe1ff */
[----:B------:R-:W-:Y:S02]  /*6010*/  @!P0 IMAD.IADD R42, R42, 0x1, -R0 ;  /* 0x000000012a2a8824 */ /* 0x000fe400078e0a00 */
[C---:B------:R-:W-:Y:S02]  /*6020*/  IMAD R22, R0.reuse, R14, R23 ;  /* 0x0000000e00167224 */ /* 0x040fe400078e0217 */
[----:B------:R-:W-:Y:S01]  /*6030*/  @!P6 IMAD.MOV R50, RZ, RZ, -R50 ;  /* 0x000000ffff32e224 */ /* 0x000fe200078e0a32 */
[C---:B------:R-:W-:Y:S01]  /*6040*/  ISETP.GT.U32.AND P6, PT, R0.reuse, R36, PT ;  /* 0x000000240000720c */ /* 0x040fe20003fc4070 */
[C---:B------:R-:W-:Y:S01]  /*6050*/  IMAD R14, R0.reuse, R2, R27 ;  /* 0x00000002000e7224 */ /* 0x040fe200078e021b */
[----:B------:R-:W-:Y:S01]  /*6060*/  ISETP.GT.U32.AND P0, PT, R0, R22, PT ;  /* 0x000000160000720c */ /* 0x000fe20003f04070 */
[--C-:B------:R-:W-:Y:S01]  /*6070*/  @!P2 IMAD.IADD R34, R34, 0x1, -R0.reuse ;  /* 0x000000012222a824 */ /* 0x100fe200078e0a00 */
[----:B------:R-:W-:Y:S01]  /*6080*/  ISETP.GT.U32.AND P2, PT, R0, R15, PT ;  /* 0x0000000f0000720c */ /* 0x000fe20003f44070 */
[--C-:B------:R-:W-:Y:S01]  /*6090*/  @!P1 IMAD.IADD R18, R18, 0x1, -R0.reuse ;  /* 0x0000000112129824 */ /* 0x100fe200078e0a00 */
[----:B------:R-:W-:Y:S01]  /*60a0*/  ISETP.GE.AND P1, PT, R39, RZ, PT ;  /* 0x000000ff2700720c */ /* 0x000fe20003f26270 */
[--C-:B------:R-:W-:Y:S01]  /*60b0*/  @!P3 IMAD.IADD R38, R38, 0x1, -R0.reuse ;  /* 0x000000012626b824 */ /* 0x100fe200078e0a00 */
[----:B------:R-:W-:Y:S01]  /*60c0*/  ISETP.GT.U32.AND P3, PT, R0, R14, PT ;  /* 0x0000000e0000720c */ /* 0x000fe20003f64070 */
[----:B------:R-:W-:Y:S01]  /*60d0*/  @!P5 IMAD.IADD R20, R20, 0x1, -R0 ;  /* 0x000000011414d824 */ /* 0x000fe200078e0a00 */
[----:B------:R-:W-:Y:S01]  /*60e0*/  ISETP.GE.AND P5, PT, R35, RZ, PT ;  /* 0x000000ff2300720c */ /* 0x000fe20003fa6270 */
[----:B------:R-:W-:Y:S01]  /*60f0*/  @!P4 IMAD.MOV R44, RZ, RZ, -R44 ;  /* 0x000000ffff2cc224 */ /* 0x000fe200078e0a2c */
[----:B------:R-:W-:Y:S01]  /*6100*/  ISETP.GT.U32.AND P4, PT, R0, R34, PT ;  /* 0x000000220000720c */ /* 0x000fe20003f84070 */
[--C-:B------:R-:W-:Y:S01]  /*6110*/  @!P6 IMAD.IADD R36, R36, 0x1, -R0.reuse ;  /* 0x000000012424e824 */ /* 0x100fe200078e0a00 */
[----:B------:R-:W-:Y:S01]  /*6120*/  ISETP.GE.AND P6, PT, R24, RZ, PT ;  /* 0x000000ff1800720c */ /* 0x000fe20003fc6270 */
[--C-:B------:R-:W-:Y:S01]  /*6130*/  @!P0 IMAD.IADD R22, R22, 0x1, -R0.reuse ;  /* 0x0000000116168824 */ /* 0x100fe200078e0a00 */
[----:B------:R-:W-:Y:S01]  /*6140*/  ISETP.GE.AND P0, PT, R37, RZ, PT ;  /* 0x000000ff2500720c */ /* 0x000fe20003f06270 */
[----:B------:R-:W-:Y:S01]  /*6150*/  @!P2 IMAD.IADD R15, R15, 0x1, -R0 ;  /* 0x000000010f0fa824 */ /* 0x000fe200078e0a00 */
[C---:B------:R-:W-:Y:S01]  /*6160*/  ISETP.GT.U32.AND P2, PT, R0.reuse, R32, PT ;  /* 0x000000200000720c */ /* 0x040fe20003f44070 */
[----:B------:R-:W-:Y:S01]  /*6170*/  @!P1 IMAD.MOV R38, RZ, RZ, -R38 ;  /* 0x000000ffff269224 */ /* 0x000fe200078e0a26 */
[----:B------:R-:W-:Y:S01]  /*6180*/  ISETP.GT.U32.AND P1, PT, R0, R18, PT ;  /* 0x000000120000720c */ /* 0x000fe20003f24070 */
[----:B------:R-:W1:Y:S01]  /*6190*/  LDC.64 R24, c[0x0][0x238] ;  /* 0x00008e00ff187b82 */ /* 0x000e620000000a00 */
[----:B------:R-:W-:Y:S01]  /*61a0*/  @!P3 IADD3 R14, R14, -R0, RZ ;  /* 0x800000000e0eb210 */ /* 0x000fe20007ffe0ff */
[----:B------:R-:W-:Y:S01]  /*61b0*/  IMAD.SHL.U32 R2, R200, 0x4, RZ ;  /* 0x00000004c8027824 */ /* 0x000fe200078e00ff */
[----:B------:R-:W-:Y:S01]  /*61c0*/  @!P5 IADD3 R42, -R42, RZ, RZ ;  /* 0x000000ff2a2ad210 */ /* 0x000fe20007ffe1ff */
[----:B------:R-:W-:Y:S01]  /*61d0*/  @!P4 IMAD.IADD R34, R34, 0x1, -R0 ;  /* 0x000000012222c824 */ /* 0x000fe200078e0a00 */
[----:B------:R-:W-:Y:S01]  /*61e0*/  ISETP.GE.AND P3, PT, R41, RZ, PT ;  /* 0x000000ff2900720c */ /* 0x000fe20003f66270 */
[----:B------:R-:W-:Y:S01]  /*61f0*/  @!P6 IMAD.MOV R46, RZ, RZ, -R46 ;  /* 0x000000ffff2ee224 */ /* 0x000fe200078e0a2e */
[----:B------:R-:W-:Y:S01]  /*6200*/  ISETP.GT.U32.AND P5, PT, R0, R20, PT ;  /* 0x000000140000720c */ /* 0x000fe20003fa4070 */
[----:B------:R-:W-:Y:S01]  /*6210*/  @!P0 IMAD.MOV R40, RZ, RZ, -R40 ;  /* 0x000000ffff288224 */ /* 0x000fe200078e0a28 */
[----:B------:R-:W-:-:S02]  /*6220*/  ISETP.GE.AND P4, PT, R45, RZ, PT ;  /* 0x000000ff2d00720c */ /* 0x000fc40003f86270 */
[----:B------:R-:W-:Y:S01]  /*6230*/  ISETP.GT.U32.AND P0, PT, R0, R22, PT ;  /* 0x000000160000720c */ /* 0x000fe20003f04070 */
[----:B------:R-:W-:Y:S01]  /*6240*/  @!P1 IMAD.IADD R18, R18, 0x1, -R0 ;  /* 0x0000000112129824 */ /* 0x000fe200078e0a00 */
[----:B------:R-:W-:Y:S02]  /*6250*/  ISETP.GT.U32.AND P6, PT, R0, R15, PT ;  /* 0x0000000f0000720c */ /* 0x000fe40003fc4070 */
[----:B------:R-:W-:Y:S02]  /*6260*/  ISETP.GE.AND P1, PT, R51, RZ, PT ;  /* 0x000000ff3300720c */ /* 0x000fe40003f26270 */
[----:B------:R-:W-:Y:S01]  /*6270*/  @!P2 IADD3 R32, R32, -R0, RZ ;  /* 0x800000002020a210 */ /* 0x000fe20007ffe0ff */
[----:B------:R-:W-:Y:S01]  /*6280*/  @!P3 IMAD.MOV R36, RZ, RZ, -R36 ;  /* 0x000000ffff24b224 */ /* 0x000fe200078e0a24 */
[----:B------:R-:W-:Y:S01]  /*6290*/  ISETP.GT.U32.AND P3, PT, R0, R14, PT ;  /* 0x0000000e0000720c */ /* 0x000fe20003f64070 */
[----:B------:R-:W-:Y:S01]  /*62a0*/  @!P5 IMAD.IADD R20, R20, 0x1, -R0 ;  /* 0x000000011414d824 */ /* 0x000fe200078e0a00 */
[----:B------:R-:W-:Y:S01]  /*62b0*/  ISETP.GE.AND P5, PT, R47, RZ, PT ;  /* 0x000000ff2f00720c */ /* 0x000fe20003fa6270 */
[----:B------:R-:W-:Y:S01]  /*62c0*/  @!P4 IMAD.MOV R34, RZ, RZ, -R34 ;  /* 0x000000ffff22c224 */ /* 0x000fe200078e0a22 */
[----:B------:R-:W-:Y:S01]  /*62d0*/  ISETP.GE.AND P4, PT, R3, RZ, PT ;  /* 0x000000ff0300720c */ /* 0x000fe20003f86270 */
[--C-:B------:R-:W-:Y:S01]  /*62e0*/  @!P0 IMAD.IADD R22, R22, 0x1, -R0.reuse ;  /* 0x0000000116168824 */ /* 0x100fe200078e0a00 */
[----:B------:R-:W-:Y:S01]  /*62f0*/  ISETP.GE.AND P2, PT, R43, RZ, PT ;  /* 0x000000ff2b00720c */ /* 0x000fe20003f46270 */
[----:B------:R-:W-:Y:S01]  /*6300*/  @!P6 IMAD.IADD R15, R15, 0x1, -R0 ;  /* 0x000000010f0fe824 */ /* 0x000fe200078e0a00 */
[----:B------:R-:W-:Y:S01]  /*6310*/  ISETP.GE.AND P0, PT, R49, RZ, PT ;  /* 0x000000ff3100720c */ /* 0x000fe20003f06270 */
[----:B------:R-:W-:Y:S01]  /*6320*/  @!P1 IMAD.MOV R18, RZ, RZ, -R18 ;  /* 0x000000ffff129224 */ /* 0x000fe200078e0a12 */
[----:B------:R-:W-:-:S02]  /*6330*/  ISETP.GE.AND P6, PT, R7, RZ, PT ;  /* 0x000000ff0700720c */ /* 0x000fc40003fc6270 */
[----:B------:R-:W-:Y:S02]  /*6340*/  ISETP.GE.AND P1, PT, R8, RZ, PT ;  /* 0x000000ff0800720c */ /* 0x000fe40003f26270 */
[----:B------:R-:W-:Y:S01]  /*6350*/  @!P3 IADD3 R14, R14, -R0, RZ ;  /* 0x800000000e0eb210 */ /* 0x000fe20007ffe0ff */
[----:B------:R-:W-:Y:S01]  /*6360*/  @!P5 IMAD.MOV R20, RZ, RZ, -R20 ;  /* 0x000000ffff14d224 */ /* 0x000fe200078e0a14 */
[----:B------:R-:W-:Y:S01]  /*6370*/  ISETP.GE.AND P3, PT, R53, RZ, PT ;  /* 0x000000ff3500720c */ /* 0x000fe20003f66270 */
[----:B------:R-:W-:Y:S01]  /*6380*/  @!P4 IMAD.MOV R15, RZ, RZ, -R15 ;  /* 0x000000ffff0fc224 */ /* 0x000fe200078e0a0f */
[----:B------:R-:W-:Y:S01]  /*6390*/  ISETP.NE.AND P5, PT, R55, RZ, PT ;  /* 0x000000ff3700720c */ /* 0x000fe20003fa5270 */
[----:B------:R-:W-:Y:S01]  /*63a0*/  @!P2 IMAD.MOV R32, RZ, RZ, -R32 ;  /* 0x000000ffff20a224 */ /* 0x000fe200078e0a20 */
[----:B------:R-:W-:Y:S01]  /*63b0*/  LOP3.LUT R17, R2, 0x7c, RZ, 0xc0, !PT ;  /* 0x0000007c02117812 */ /* 0x000fe200078ec0ff */
[----:B-1----:R-:W-:Y:S01]  /*63c0*/  IMAD R2, R59, R25, RZ ;  /* 0x000000193b027224 */ /* 0x002fe200078e02ff */
[----:B------:R-:W-:-:S02]  /*63d0*/  SEL R181, R185, R15, !P5 ;  /* 0x0000000fb9b57207 */ /* 0x000fc40006800000 */
[C---:B------:R-:W-:Y:S01]  /*63e0*/  SEL R235, R185.reuse, R52, !P5 ;  /* 0x00000034b9eb7207 */ /* 0x040fe20006800000 */
[----:B------:R-:W-:Y:S01]  /*63f0*/  IMAD R10, R10, 0x200, R17 ;  /* 0x000002000a0a7824 */ /* 0x000fe200078e0211 */
[----:B------:R-:W-:Y:S01]  /*6400*/  SEL R173, R185, R60, !P5 ;  /* 0x0000003cb9ad7207 */ /* 0x000fe20006800000 */
[----:B------:R-:W-:Y:S01]  /*6410*/  IMAD R181, R181, UR34, RZ ;  /* 0x00000022b5b57c24 */ /* 0x000fe2000f8e02ff */
[C---:B------:R-:W-:Y:S01]  /*6420*/  SEL R195, R185.reuse, R32, !P5 ;  /* 0x00000020b9c37207 */ /* 0x040fe20006800000 */
[----:B------:R-:W-:Y:S01]  /*6430*/  IMAD.MOV.U32 R32, RZ, RZ, R9 ;  /* 0x000000ffff207224 */ /* 0x000fe200078e0009 */
[----:B------:R-:W-:Y:S01]  /*6440*/  SEL R179, R185, R54, !P5 ;  /* 0x00000036b9b37207 */ /* 0x000fe20006800000 */
[----:B------:R-:W-:Y:S01]  /*6450*/  IMAD R235, R235, UR32, RZ ;  /* 0x00000020ebeb7c24 */ /* 0x000fe2000f8e02ff */
[----:B------:R-:W-:Y:S01]  /*6460*/  @!P0 IADD3 R22, -R22, RZ, RZ ;  /* 0x000000ff16168210 */ /* 0x000fe20007ffe1ff */
[----:B------:R-:W-:Y:S01]  /*6470*/  @!P1 IMAD.MOV R32, RZ, RZ, -R32 ;  /* 0x000000ffff209224 */ /* 0x000fe200078e0a20 */
[----:B------:R-:W-:Y:S01]  /*6480*/  SEL R177, R185, R56, !P5 ;  /* 0x00000038b9b17207 */ /* 0x000fe20006800000 */
[----:B------:R-:W-:Y:S01]  /*6490*/  IMAD R173, R173, UR34, RZ ;  /* 0x00000022adad7c24 */ /* 0x000fe2000f8e02ff */
[----:B------:R-:W-:Y:S01]  /*64a0*/  LEA R0, P0, R2, UR4, 0x2 ;  /* 0x0000000402007c11 */ /* 0x000fe2000f8010ff */
[----:B------:R-:W-:Y:S01]  /*64b0*/  IMAD R179, R179, UR34, RZ ;  /* 0x00000022b3b37c24 */ /* 0x000fe2000f8e02ff */
[C---:B------:R-:W-:Y:S01]  /*64c0*/  SEL R175, R185.reuse, R58, !P5 ;  /* 0x0000003ab9af7207 */ /* 0x040fe20006800000 */
[----:B------:R-:W-:Y:S01]  /*64d0*/  @!P3 IMAD.MOV R14, RZ, RZ, -R14 ;  /* 0x000000ffff0eb224 */ /* 0x000fe200078e0a0e */
[----:B------:R-:W-:Y:S01]  /*64e0*/  SEL R171, R185, R62, !P5 ;  /* 0x0000003eb9ab7207 */ /* 0x000fe20006800000 */
[----:B------:R-:W-:Y:S01]  /*64f0*/  IMAD R177, R177, UR34, RZ ;  /* 0x00000022b1b17c24 */ /* 0x000fe2000f8e02ff */
[----:B------:R-:W-:Y:S01]  /*6500*/  SEL R169, R185, R64, !P5 ;  /* 0x00000040b9a97207 */ /* 0x000fe20006800000 */
[----:B------:R-:W-:Y:S01]  /*6510*/  IMAD R175, R175, UR34, RZ ;  /* 0x00000022afaf7c24 */ /* 0x000fe2000f8e02ff */
[----:B------:R-:W-:Y:S01]  /*6520*/  ISETP.NE.AND P2, PT, R57, RZ, PT ;  /* 0x000000ff3900720c */ /* 0x000fe20003f45270 */
[----:B------:R-:W-:Y:S01]  /*6530*/  IMAD R171, R171, UR34, RZ ;  /* 0x00000022abab7c24 */ /* 0x000fe2000f8e02ff */
[----:B------:R-:W-:Y:S01]  /*6540*/  LOP3.LUT R27, RZ, R57, RZ, 0x33, !PT ;  /* 0x00000039ff1b7212 */ /* 0x000fe200078e33ff */
[----:B------:R-:W-:Y:S01]  /*6550*/  IMAD R169, R169, UR34, RZ ;  /* 0x00000022a9a97c24 */ /* 0x000fe2000f8e02ff */
[C---:B------:R-:W-:Y:S01]  /*6560*/  SEL R167, R185.reuse, R66, !P5 ;  /* 0x00000042b9a77207 */ /* 0x040fe20006800000 */
[----:B------:R-:W-:Y:S01]  /*6570*/  ULDC UR4, c[0x0][0x240] ;  /* 0x0000900000047ab9 */ /* 0x000fe20000000800 */
[----:B------:R-:W-:Y:S01]  /*6580*/  SEL R159, R185, R74, !P5 ;  /* 0x0000004ab99f7207 */ /* 0x000fe20006800000 */
[----:B------:R-:W-:Y:S01]  /*6590*/  ULDC UR32, c[0x0][0x240] ;  /* 0x0000900000207ab9 */ /* 0x000fe20000000800 */
[----:B------:R-:W-:Y:S01]  /*65a0*/  @!P6 IADD3 R16, -R16, RZ, RZ ;  /* 0x000000ff1010e210 */ /* 0x000fe20007ffe1ff */
[----:B------:R-:W-:Y:S01]  /*65b0*/  IMAD R167, R167, UR34, RZ ;  /* 0x00000022a7a77c24 */ /* 0x000fe2000f8e02ff */
[----:B------:R-:W-:Y:S01]  /*65c0*/  SEL R165, R185, R68, !P5 ;  /* 0x00000044b9a57207 */ /* 0x000fe20006800000 */
[----:B------:R-:W-:Y:S01]  /*65d0*/  IMAD R159, R159, UR34, RZ ;  /* 0x000000229f9f7c24 */ /* 0x000fe2000f8e02ff */
[----:B------:R-:W-:-:S02]  /*65e0*/  SEL R163, R185, R70, !P5 ;  /* 0x00000046b9a37207 */ /* 0x000fc40006800000 */
[----:B------:R-:W-:Y:S01]  /*65f0*/  SEL R53, R185, R180, !P5 ;  /* 0x000000b4b9357207 */ /* 0x000fe20006800000 */
[----:B------:R-:W-:Y:S01]  /*6600*/  IMAD R165, R165, UR34, RZ ;  /* 0x00000022a5a57c24 */ /* 0x000fe2000f8e02ff */
[----:B------:R-:W-:Y:S01]  /*6610*/  LEA.HI.X.SX32 R2, R2, UR5, 0x2, P0 ;  /* 0x0000000502027c11 */ /* 0x000fe200080f16ff */
[----:B------:R-:W-:Y:S01]  /*6620*/  IMAD R163, R163, UR34, RZ ;  /* 0x00000022a3a37c24 */ /* 0x000fe2000f8e02ff */
[C---:B------:R-:W-:Y:S01]  /*6630*/  SEL R161, R185.reuse, R72, !P5 ;  /* 0x00000048b9a17207 */ /* 0x040fe20006800000 */
[----:B------:R-:W-:Y:S01]  /*6640*/  ULDC UR5, c[0x0][0x240] ;  /* 0x0000900000057ab9 */ /* 0x000fe20000000800 */
[----:B------:R-:W-:Y:S01]  /*6650*/  SEL R157, R185, R76, !P5 ;  /* 0x0000004cb99d7207 */ /* 0x000fe20006800000 */
[----:B------:R-:W-:Y:S01]  /*6660*/  IMAD R53, R53, UR27, RZ ;  /* 0x0000001b35357c24 */ /* 0x000fe2000f8e02ff */
[----:B------:R-:W-:Y:S01]  /*6670*/  LEA R180, P0, R181, R0, 0x2 ;  /* 0x00000000b5b47211 */ /* 0x000fe200078010ff */
[----:B------:R-:W-:Y:S01]  /*6680*/  IMAD R161, R161, UR34, RZ ;  /* 0x00000022a1a17c24 */ /* 0x000fe2000f8e02ff */
[----:B------:R-:W-:Y:S01]  /*6690*/  SEL R155, R185, R78, !P5 ;  /* 0x0000004eb99b7207 */ /* 0x000fe20006800000 */
[----:B------:R-:W-:Y:S01]  /*66a0*/  IMAD R157, R157, UR34, RZ ;  /* 0x000000229d9d7c24 */ /* 0x000fe2000f8e02ff */
[C---:B------:R-:W-:Y:S01]  /*66b0*/  SEL R61, R185.reuse, R172, !P5 ;  /* 0x000000acb93d7207 */ /* 0x040fe20006800000 */
[----:B------:R-:W-:Y:S01]  /*66c0*/  ULDC UR27, c[0x0][0x240] ;  /* 0x00009000001b7ab9 */ /* 0x000fe20000000800 */
[----:B------:R-:W-:Y:S01]  /*66d0*/  SEL R51, R185, R190, !P5 ;  /* 0x000000beb9337207 */ /* 0x000fe20006800000 */
[----:B------:R-:W-:Y:S01]  /*66e0*/  IMAD R155, R155, UR34, RZ ;  /* 0x000000229b9b7c24 */ /* 0x000fe2000f8e02ff */
        /* <DEDUP_REMOVED lines=11> */
[----:B------:R-:W-:Y:S01]  /*67a0*/  ULDC UR34, c[0x0][0x240] ;  /* 0x0000900000227ab9 */ /* 0x000fe20000000800 */
        /* <DEDUP_REMOVED lines=10> */
[C---:B------:R-:W-:Y:S01]  /*6850*/  SEL R194, R185.reuse, R13, !P5 ;  /* 0x0000000db9c27207 */ /* 0x040fe20006800000 */
[----:B------:R-:W-:Y:S01]  /*6860*/  ULDC UR35, c[0x0][0x240] ;  /* 0x0000900000237ab9 */ /* 0x000fe20000000800 */
[C---:B------:R-:W-:Y:S01]  /*6870*/  SEL R192, R185.reuse, R29, !P5 ;  /* 0x0000001db9c07207 */ /* 0x040fe20006800000 */
[----:B------:R-:W-:Y:S01]  /*6880*/  ULDC UR39, c[0x0][0x240] ;  /* 0x0000900000277ab9 */ /* 0x000fe20000000800 */
[----:B------:R-:W-:Y:S01]  /*6890*/  SEL R190, R185, R31, !P5 ;  /* 0x0000001fb9be7207 */ /* 0x000fe20006800000 */
[----:B------:R-:W-:Y:S01]  /*68a0*/  ULDC UR26, c[0x0][0x240] ;  /* 0x00009000001a7ab9 */ /* 0x000fe20000000800 */
[----:B------:R-:W-:Y:S01]  /*68b0*/  SEL R27, R27, R32, !P2 ;  /* 0x000000201b1b7207 */ /* 0x000fe20005000000 */
[----:B------:R-:W-:Y:S01]  /*68c0*/  IMAD R195, R195, UR26, RZ ;  /* 0x0000001ac3c37c24 */ /* 0x000fe2000f8e02ff */
[-C--:B------:R-:W-:Y:S01]  /*68d0*/  LEA R236, P3, R235, R0.reuse, 0x2 ;  /* 0x00000000ebec7211 */ /* 0x080fe200078610ff */
[----:B------:R-:W-:Y:S01]  /*68e0*/  ULDC UR28, c[0x0][0x240] ;  /* 0x00009000001c7ab9 */ /* 0x000fe20000000800 */
[----:B------:R-:W-:Y:S01]  /*68f0*/  LEA R172, P6, R173, R0, 0x2 ;  /* 0x00000000adac7211 */ /* 0x000fe200078c10ff */
[----:B------:R-:W-:Y:S01]  /*6900*/  ULDC UR29, c[0x0][0x240] ;  /* 0x00009000001d7ab9 */ /* 0x000fe20000000800 */
[C---:B------:R-:W-:Y:S01]  /*6910*/  SEL R151, R185.reuse, R82, !P5 ;  /* 0x00000052b9977207 */ /* 0x040fe20006800000 */
[----:B------:R-:W-:Y:S01]  /*6920*/  ULDC UR30, c[0x0][0x240] ;  /* 0x00009000001e7ab9 */ /* 0x000fe20000000800 */
        /* <DEDUP_REMOVED lines=96> */
[----:B------:R-:W-:Y:S01]  /*6f30*/  SEL R37, R185, R208, !P5 ;  /* 0x000000d0b9257207 */ /* 0x000fe20006800000 */
[----:B------:R-:W-:Y:S01]  /*6f40*/  IMAD R43, R43, UR33, RZ ;  /* 0x000000212b2b7c24 */ /* 0x000fe2000f8e02ff */
        /* <DEDUP_REMOVED lines=90> */
[----:B------:R-:W-:Y:S01]  /*74f0*/  LEA R178, P2, R179, R0, 0x2 ;  /* 0x00000000b3b27211 */ /* 0x000fe200078410ff */
[----:B------:R-:W-:Y:S01]  /*7500*/  IMAD R203, R203, UR58, RZ ;  /* 0x0000003acbcb7c24 */ /* 0x000fe2000f8e02ff */
[----:B------:R-:W-:Y:S01]  /*7510*/  SEL R185, R185, R14, !P5 ;  /* 0x0000000eb9b97207 */ /* 0x000fe20006800000 */
[----:B------:R-:W-:Y:S01]  /*7520*/  ULDC UR59, c[0x0][0x240] ;  /* 0x00009000003b7ab9 */ /* 0x000fe20000000800 */
[----:B------:R-:W-:Y:S01]  /*7530*/  LEA.HI.X.SX32 R181, R181, R2, 0x2, P0 ;  /* 0x00000002b5b57211 */ /* 0x000fe200000f16ff */
[----:B------:R-:W-:Y:S01]  /*7540*/  ULDC UR60, c[0x0][0x240] ;  /* 0x00009000003c7ab9 */ /* 0x000fe20000000800 */
[-C--:B------:R-:W-:Y:S01]  /*7550*/  LEA R176, P1, R177, R0.reuse, 0x2 ;  /* 0x00000000b1b07211 */ /* 0x080fe200078210ff */
[----:B------:R-:W-:Y:S01]  /*7560*/  ULDC UR61, c[0x0][0x240] ;  /* 0x00009000003d7ab9 */ /* 0x000fe20000000800 */
[-C--:B------:R-:W-:Y:S01]  /*7570*/  LEA R174, P0, R175, R0.reuse, 0x2 ;  /* 0x00000000afae7211 */ /* 0x080fe200078010ff */
[----:B------:R-:W-:Y:S01]  /*7580*/  STL.64 [R1+0x11b0], R180 ;  /* 0x0011b0b401007387 */ /* 0x000fe20000100a00 */
[----:B------:R-:W-:Y:S01]  /*7590*/  LEA R170, P5, R171, R0, 0x2 ;  /* 0x00000000abaa7211 */ /* 0x000fe200078a10ff */
[----:B------:R-:W-:Y:S01]  /*75a0*/  IMAD R201, R201, UR59, RZ ;  /* 0x0000003bc9c97c24 */ /* 0x000fe2000f8e02ff */
[----:B------:R-:W-:Y:S01]  /*75b0*/  LEA.HI.X.SX32 R237, R235, R2, 0x2, P3 ;  /* 0x00000002ebed7211 */ /* 0x000fe200018f16ff */
[----:B------:R-:W-:Y:S01]  /*75c0*/  ULDC UR4, c[0x0][0x240] ;  /* 0x0000900000047ab9 */ /* 0x000fe20000000800 */
[----:B------:R-:W-:Y:S01]  /*75d0*/  LEA R168, P4, R169, R0, 0x2 ;  /* 0x00000000a9a87211 */ /* 0x000fe200078810ff */
[----:B------:R-:W-:Y:S01]  /*75e0*/  IMAD R199, R199, UR60, RZ ;  /* 0x0000003cc7c77c24 */ /* 0x000fe2000f8e02ff */
[----:B------:R-:W-:Y:S01]  /*75f0*/  LEA.HI.X.SX32 R173, R173, R2, 0x2, P6 ;  /* 0x00000002adad7211 */ /* 0x000fe200030f16ff */
[----:B------:R-:W-:Y:S01]  /*7600*/  STL.64 [R1+0x790], R236 ;  /* 0x000790ec01007387 */ /* 0x000fe20000100a00 */
[----:B------:R-:W-:Y:S01]  /*7610*/  LEA R166, P3, R167, R0, 0x2 ;  /* 0x00000000a7a67211 */ /* 0x000fe200078610ff */
[----:B------:R-:W-:Y:S01]  /*7620*/  ULDC UR5, c[0x0][0x240] ;  /* 0x0000900000057ab9 */ /* 0x000fe20000000800 */
[----:B------:R-:W-:Y:S01]  /*7630*/  LEA.HI.X.SX32 R179, R179, R2, 0x2, P2 ;  /* 0x00000002b3b37211 */ /* 0x000fe200010f16ff */
[----:B------:R-:W-:Y:S01]  /*7640*/  IMAD R198, R198, UR61, RZ ;  /* 0x0000003dc6c67c24 */ /* 0x000fe2000f8e02ff */
[-C--:B------:R-:W-:Y:S01]  /*7650*/  LEA R158, P6, R159, R0.reuse, 0x2 ;  /* 0x000000009f9e7211 */ /* 0x080fe200078c10ff */
[----:B------:R-:W-:Y:S01]  /*7660*/  ULDC UR6, c[0x0][0x240] ;  /* 0x0000900000067ab9 */ /* 0x000fe20000000800 */
[----:B------:R-:W-:Y:S01]  /*7670*/  LEA R164, P2, R165, R0, 0x2 ;  /* 0x00000000a5a47211 */ /* 0x000fe200078410ff */
[----:B------:R-:W-:Y:S01]  /*7680*/  IMAD R196, R196, UR4, RZ ;  /* 0x00000004c4c47c24 */ /* 0x000fe2000f8e02ff */
[----:B------:R-:W-:Y:S01]  /*7690*/  LEA.HI.X.SX32 R177, R177, R2, 0x2, P1 ;  /* 0x00000002b1b17211 */ /* 0x000fe200008f16ff */
[----:B------:R-:W-:Y:S01]  /*76a0*/  ULDC UR7, c[0x0][0x240] ;  /* 0x0000900000077ab9 */ /* 0x000fe20000000800 */
[----:B------:R-:W-:Y:S01]  /*76b0*/  LEA R162, P1, R163, R0, 0x2 ;  /* 0x00000000a3a27211 */ /* 0x000fe200078210ff */
[----:B------:R-:W-:Y:S01]  /*76c0*/  IMAD R194, R194, UR5, RZ ;  /* 0x00000005c2c27c24 */ /* 0x000fe2000f8e02ff */
[-C--:B------:R-:W-:Y:S01]  /*76d0*/  LEA.HI.X.SX32 R175, R175, R2.reuse, 0x2, P0 ;  /* 0x00000002afaf7211 */ /* 0x080fe200000f16ff */
[----:B------:R-:W-:Y:S01]  /*76e0*/  STL.64 [R1+0x1198], R176 ;  /* 0x001198b001007387 */ /* 0x000fe20000100a00 */
[----:B------:R-:W-:Y:S01]  /*76f0*/  LEA.HI.X.SX32 R171, R171, R2, 0x2, P5 ;  /* 0x00000002abab7211 */ /* 0x000fe200028f16ff */
[----:B------:R-:W-:Y:S01]  /*7700*/  ULDC UR8, c[0x0][0x240] ;  /* 0x0000900000087ab9 */ /* 0x000fe20000000800 */
[-C--:B------:R-:W-:Y:S01]  /*7710*/  LEA R160, P0, R161, R0.reuse, 0x2 ;  /* 0x00000000a1a07211 */ /* 0x080fe200078010ff */
[----:B------:R-:W-:Y:S01]  /*7720*/  STL.64 [R1+0x1160], R174 ;  /* 0x001160ae01007387 */ /* 0x000fe20000100a00 */
[----:B------:R-:W-:Y:S01]  /*7730*/  LEA R156, P5, R157, R0, 0x2 ;  /* 0x000000009d9c7211 */ /* 0x000fe200078a10ff */
[----:B------:R-:W-:Y:S01]  /*7740*/  IMAD R192, R192, UR6, RZ ;  /* 0x00000006c0c07c24 */ /* 0x000fe2000f8e02ff */
[----:B------:R-:W-:Y:S01]  /*7750*/  LEA.HI.X.SX32 R169, R169, R2, 0x2, P4 ;  /* 0x00000002a9a97211 */ /* 0x000fe200020f16ff */
[----:B------:R-:W-:Y:S01]  /*7760*/  STL.64 [R1+0x1130], R172 ;  /* 0x001130ac01007387 */ /* 0x000fe20000100a00 */
[----:B------:R-:W-:Y:S01]  /*7770*/  LEA R154, P4, R155, R0, 0x2 ;  /* 0x000000009b9a7211 */ /* 0x000fe200078810ff */
[----:B------:R-:W-:Y:S01]  /*7780*/  ULDC UR9, c[0x0][0x240] ;  /* 0x0000900000097ab9 */ /* 0x000fe20000000800 */
[-C--:B------:R-:W-:Y:S01]  /*7790*/  LEA.HI.X.SX32 R167, R167, R2.reuse, 0x2, P3 ;  /* 0x00000002a7a77211 */ /* 0x080fe200018f16ff */
[----:B------:R-:W-:Y:S01]  /*77a0*/  STL.64 [R1+0x1100], R170 ;  /* 0x001100aa01007387 */ /* 0x000fe20000100a00 */
[----:B------:R-:W-:Y:S01]  /*77b0*/  LEA.HI.X.SX32 R159, R159, R2, 0x2, P6 ;  /* 0x000000029f9f7211 */ /* 0x000fe200030f16ff */
[----:B------:R-:W-:Y:S01]  /*77c0*/  IMAD R190, R190, UR7, RZ ;  /* 0x00000007bebe7c24 */ /* 0x000fe2000f8e02ff */
[----:B------:R-:W-:Y:S01]  /*77d0*/  LEA R152, P3, R153, R0, 0x2 ;  /* 0x0000000099987211 */ /* 0x000fe200078610ff */
        /* <DEDUP_REMOVED lines=10> */
[----:B------:R-:W-:Y:S01]  /*7880*/  ULDC UR12, c[0x0][0x240] ;  /* 0x00009000000c7ab9 */ /* 0x000fe20000000800 */
[-C--:B------:R-:W-:Y:S01]  /*7890*/  LEA.HI.X.SX32 R161, R161, R2.reuse, 0x2, P0 ;  /* 0x00000002a1a17211 */ /* 0x080fe200000f16ff */
[----:B------:R-:W-:Y:S01]  /*78a0*/  IMAD R186, R186, UR9, RZ ;  /* 0x00000009baba7c24 */ /* 0x000fe2000f8e02ff */
[----:B------:R-:W-:Y:S01]  /*78b0*/  LEA.HI.X.SX32 R157, R157, R2, 0x2, P5 ;  /* 0x000000029d9d7211 */ /* 0x000fe200028f16ff */
[----:B------:R-:W-:Y:S01]  /*78c0*/  IMAD R184, R184, UR10, RZ ;  /* 0x0000000ab8b87c24 */ /* 0x000fe2000f8e02ff */
[-C--:B------:R-:W-:Y:S01]  /*78d0*/  LEA R146, P0, R147, R0.reuse, 0x2 ;  /* 0x0000000093927211 */ /* 0x080fe200078010ff */
[----:B------:R-:W-:Y:S01]  /*78e0*/  STL.64 [R1+0x11a0], R160 ;  /* 0x0011a0a001007387 */ /* 0x000fe20000100a00 */
[----:B------:R-:W-:Y:S01]  /*78f0*/  LEA R142, P5, R143, R0, 0x2 ;  /* 0x000000008f8e7211 */ /* 0x000fe200078a10ff */
[----:B------:R-:W-:Y:S01]  /*7900*/  ULDC UR13, c[0x0][0x240] ;  /* 0x00009000000d7ab9 */ /* 0x000fe20000000800 */
[----:B------:R-:W-:Y:S01]  /*7910*/  LEA.HI.X.SX32 R155, R155, R2, 0x2, P4 ;  /* 0x000000029b9b7211 */ /* 0x000fe200020f16ff */
[----:B------:R1:W-:Y:S01]  /*7920*/  STL.64 [R1+0x1168], R158 ;  /* 0x0011689e01007387 */ /* 0x0003e20000100a00 */
[----:B------:R-:W-:Y:S01]  /*7930*/  LEA R140, P4, R141, R0, 0x2 ;  /* 0x000000008d8c7211 */ /* 0x000fe200078810ff */
[----:B------:R-:W-:Y:S01]  /*7940*/  IMAD R182, R182, UR11, RZ ;  /* 0x0000000bb6b67c24 */ /* 0x000fe2000f8e02ff */
        /* <DEDUP_REMOVED lines=11> */
[----:B------:R-:W-:Y:S01]  /*7a00*/  ULDC UR15, c[0x0][0x240] ;  /* 0x00009000000f7ab9 */ /* 0x000fe20000000800 */
[----:B------:R-:W-:Y:S01]  /*7a10*/  LEA.HI.X.SX32 R149, R149, R2, 0x2, P1 ;  /* 0x0000000295957211 */ /* 0x000fe200008f16ff */
[----:B------:R-:W-:Y:S01]  /*7a20*/  STL.64 [R1+0x1080], R150 ;  /* 0x0010809601007387 */ /* 0x000fe20000100a00 */
[----:B------:R-:W-:Y:S01]  /*7a30*/  LEA R134, P1, R135, R0, 0x2 ;  /* 0x0000000087867211 */ /* 0x000fe200078210ff */
[----:B------:R-:W-:Y:S01]  /*7a40*/  IMAD R28, R28, UR13, RZ ;  /* 0x0000000d1c1c7c24 */ /* 0x000fe2000f8e02ff */
[-C--:B------:R-:W-:Y:S01]  /*7a50*/  LEA.HI.X.SX32 R147, R147, R2.reuse, 0x2, P0 ;  /* 0x0000000293937211 */ /* 0x080fe200000f16ff */
[----:B------:R-:W-:Y:S01]  /*7a60*/  STL.64 [R1+0x1190], R144 ;  /* 0x0011909001007387 */ /* 0x000fe20000100a00 */
[----:B------:R-:W-:Y:S01]  /*7a70*/  LEA.HI.X.SX32 R143, R143, R2, 0x2, P5 ;  /* 0x000000028f8f7211 */ /* 0x000fe200028f16ff */
[----:B------:R-:W-:Y:S01]  /*7a80*/  ULDC UR16, c[0x0][0x240] ;  /* 0x0000900000107ab9 */ /* 0x000fe20000000800 */
[-C--:B------:R-:W-:Y:S01]  /*7a90*/  LEA R132, P0, R133, R0.reuse, 0x2 ;  /* 0x0000000085847211 */ /* 0x080fe200078010ff */
[----:B------:R-:W-:Y:S01]  /*7aa0*/  ULDC UR19, c[0x0][0x240] ;  /* 0x0000900000137ab9 */ /* 0x000fe20000000800 */
[----:B------:R-:W-:Y:S01]  /*7ab0*/  LEA R128, P5, R129, R0, 0x2 ;  /* 0x0000000081807211 */ /* 0x000fe200078a10ff */
[----:B------:R-:W-:Y:S01]  /*7ac0*/  STL.64 [R1+0x1158], R142 ;  /* 0x0011588e01007387 */ /* 0x000fe20000100a00 */
[----:B------:R-:W-:Y:S01]  /*7ad0*/  LEA.HI.X.SX32 R141, R141, R2, 0x2, P4 ;  /* 0x000000028d8d7211 */ /* 0x000fe200020f16ff */
[----:B------:R-:W-:Y:S01]  /*7ae0*/  IMAD R26, R26, UR14, RZ ;  /* 0x0000000e1a1a7c24 */ /* 0x000fe2000f8e02ff */
        /* <DEDUP_REMOVED lines=11> */
[----:B------:R-:W-:Y:S01]  /*7ba0*/  IMAD R12, R12, UR16, RZ ;  /* 0x000000100c0c7c24 */ /* 0x000fe2000f8e02ff */
[----:B------:R-:W-:Y:S01]  /*7bb0*/  LEA R122, P2, R123, R0, 0x2 ;  /* 0x000000007b7a7211 */ /* 0x000fe200078410ff */
[----:B------:R-:W-:Y:S01]  /*7bc0*/  STL.64 [R1+0x10b0], R136 ;  /* 0x0010b08801007387 */ /* 0x000fe20000100a00 */
[----:B------:R-:W-:Y:S01]  /*7bd0*/  LEA.HI.X.SX32 R135, R135, R2, 0x2, P1 ;  /* 0x0000000287877211 */ /* 0x000fe200008f16ff */
[----:B------:R-:W-:Y:S01]  /*7be0*/  IMAD R4, R4, UR19, RZ ;  /* 0x0000001304047c24 */ /* 0x000fe2000f8e02ff */
[----:B------:R-:W-:Y:S01]  /*7bf0*/  LEA R120, P1, R121, R0, 0x2 ;  /* 0x0000000079787211 */ /* 0x000fe200078210ff */
[----:B------:R-:W-:Y:S01]  /*7c00*/  IMAD R11, R11, UR17, RZ ;  /* 0x000000110b0b7c24 */ /* 0x000fe2000f8e02ff */
[-C--:B------:R-:W-:Y:S01]  /*7c10*/  LEA.HI.X.SX32 R133, R133, R2.reuse, 0x2, P0 ;  /* 0x0000000285857211 */ /* 0x080fe200000f16ff */
        /* <DEDUP_REMOVED lines=8> */
[----:B------:R-:W-:Y:S01]  /*7ca0*/  ULDC UR21, c[0x0][0x240] ;  /* 0x0000900000157ab9 */ /* 0x000fe20000000800 */
[----:B------:R-:W-:Y:S01]  /*7cb0*/  LEA R112, P4, R113, R0, 0x2 ;  /* 0x0000000071707211 */ /* 0x000fe200078810ff */
[----:B------:R-:W2:Y:S01]  /*7cc0*/  S2R R252, SR_TID.X ;  /* 0x0000000000fc7919 */ /* 0x000ea20000002100 */
[-C--:B------:R-:W-:Y:S01]  /*7cd0*/  LEA.HI.X.SX32 R125, R125, R2.reuse, 0x2, P3 ;  /* 0x000000027d7d7211 */ /* 0x080fe200018f16ff */
[----:B------:R-:W3:Y:S01]  /*7ce0*/  LDC R202, c[0x0][0x230] ;  /* 0x00008c00ffca7b82 */ /* 0x000ee20000000800 */
[----:B------:R-:W-:Y:S01]  /*7cf0*/  LEA.HI.X.SX32 R117, R117, R2, 0x2, P6 ;  /* 0x0000000275757211 */ /* 0x000fe200030f16ff */
[----:B------:R-:W-:Y:S01]  /*7d00*/  STL.64 [R1+0x1170], R126 ;  /* 0x0011707e01007387 */ /* 0x000fe20000100a00 */
[----:B------:R-:W-:Y:S01]  /*7d10*/  LEA R110, P3, R111, R0, 0x2 ;  /* 0x000000006f6e7211 */ /* 0x000fe200078610ff */
[----:B------:R-:W-:Y:S01]  /*7d20*/  ULDC UR22, c[0x0][0x240] ;  /* 0x0000900000167ab9 */ /* 0x000fe20000000800 */
[----:B------:R-:W-:Y:S01]  /*7d30*/  LEA.HI.X.SX32 R123, R123, R2, 0x2, P2 ;  /* 0x000000027b7b7211 */ /* 0x000fe200010f16ff */
[----:B------:R-:W-:Y:S01]  /*7d40*/  STL.64 [R1+0x1140], R124 ;  /* 0x0011407c01007387 */ /* 0x000fe20000100a00 */
[-C--:B------:R-:W-:Y:S01]  /*7d50*/  LEA R102, P6, R103, R0.reuse, 0x2 ;  /* 0x0000000067667211 */ /* 0x080fe200078c10ff */
[----:B------:R-:W4:Y:S01]  /*7d60*/  LDC R206, c[0x0][0x230] ;  /* 0x00008c00ffce7b82 */ /* 0x000f220000000800 */
        /* <DEDUP_REMOVED lines=9> */
[----:B------:R-:W2:Y:S01]  /*7e00*/  LDC R204, c[0x0][0x230] ;  /* 0x00008c00ffcc7b82 */ /* 0x000ea20000000800 */
[-C--:B------:R-:W-:Y:S01]  /*7e10*/  LEA R104, P0, R105, R0.reuse, 0x2 ;  /* 0x0000000069687211 */ /* 0x080fe200078010ff */
[----:B------:R-:W-:Y:S01]  /*7e20*/  STL.64 [R1+0x1090], R118 ;  /* 0x0010907601007387 */ /* 0x000fe20000100a00 */
[----:B------:R-:W-:Y:S01]  /*7e30*/  LEA R100, P5, R101, R0, 0x2 ;  /* 0x0000000065647211 */ /* 0x000fe200078a10ff */
[----:B------:R-:W-:Y:S01]  /*7e40*/  IMAD R25, R25, UR21, RZ ;  /* 0x0000001519197c24 */ /* 0x000fe2000f8e02ff */
[----:B------:R-:W-:Y:S01]  /*7e50*/  LEA.HI.X.SX32 R113, R113, R2, 0x2, P4 ;  /* 0x0000000271717211 */ /* 0x000fe200020f16ff */
[----:B------:R-:W-:Y:S01]  /*7e60*/  IMAD R29, R29, UR22, RZ ;  /* 0x000000161d1d7c24 */ /* 0x000fe2000f8e02ff */
[----:B------:R-:W-:Y:S01]  /*7e70*/  LEA R98, P4, R99, R0, 0x2 ;  /* 0x0000000063627211 */ /* 0x000fe200078810ff */
[----:B------:R-:W-:Y:S01]  /*7e80*/  IMAD R183, R183, UR24, RZ ;  /* 0x00000018b7b77c24 */ /* 0x000fe2000f8e02ff */
[-C--:B------:R-:W-:Y:S01]  /*7e90*/  LEA.HI.X.SX32 R111, R111, R2.reuse, 0x2, P3 ;  /* 0x000000026f6f7211 */ /* 0x080fe200018f16ff */
[----:B------:R-:W-:Y:S01]  /*7ea0*/  STL.64 [R1+0x1188], R112 ;  /* 0x0011887001007387 */ /* 0x000fe20000100a00 */
[----:B------:R-:W-:Y:S01]  /*7eb0*/  LEA.HI.X.SX32 R103, R103, R2, 0x2, P6 ;  /* 0x0000000267677211 */ /* 0x000fe200030f16ff */
[----:B------:R-:W3:Y:S01]  /*7ec0*/  LDC R208, c[0x0][0x230] ;  /* 0x00008c00ffd07b82 */ /* 0x000ee20000000800 */
        /* <DEDUP_REMOVED lines=9> */
[----:B------:R-:W3:Y:S01]  /*7f60*/  LDC R210, c[0x0][0x230] ;  /* 0x00008c00ffd27b82 */ /* 0x000ee20000000800 */
[----:B------:R-:W-:Y:S01]  /*7f70*/  LEA R92, P1, R93, R0, 0x2 ;  /* 0x000000005d5c7211 */ /* 0x000fe200078210ff */
[----:B------:R-:W-:Y:S01]  /*7f80*/  IMAD R31, R31, UR23, RZ ;  /* 0x000000171f1f7c24 */ /* 0x000fe2000f8e02ff */
[-C--:B------:R-:W-:Y:S01]  /*7f90*/  LEA.HI.X.SX32 R105, R105, R2.reuse, 0x2, P0 ;  /* 0x0000000269697211 */ /* 0x080fe200000f16ff */
[----:B------:R-:W-:Y:S01]  /*7fa0*/  STL.64 [R1+0x10f0], R106 ;  /* 0x0010f06a01007387 */ /* 0x000fe20000100a00 */
[----:B------:R-:W-:Y:S01]  /*7fb0*/  LEA.HI.X.SX32 R101, R101, R2, 0x2, P5 ;  /* 0x0000000265657211 */ /* 0x000fe200028f16ff */
[----:B------:R-:W-:Y:S01]  /*7fc0*/  ULDC.64 UR6, c[0x0][0x210] ;  /* 0x0000840000067ab9 */ /* 0x000fe20000000a00 */
[-C--:B------:R-:W-:Y:S01]  /*7fd0*/  LEA R90, P0, R91, R0.reuse, 0x2 ;  /* 0x000000005b5a7211 */ /* 0x080fe200078010ff */
[----:B------:R-:W-:Y:S01]  /*7fe0*/  STL.64 [R1+0x10a8], R104 ;  /* 0x0010a86801007387 */ /* 0x000fe20000100a00 */
[----:B------:R-:W-:Y:S01]  /*7ff0*/  LEA R86, P5, R87, R0, 0x2 ;  /* 0x0000000057567211 */ /* 0x000fe200078a10ff */
[----:B------:R-:W1:Y:S01]  /*8000*/  S2UR UR4, SR_CgaCtaId ;  /* 0x00000000000479c3 */ /* 0x000e620000008800 */
[----:B------:R-:W-:Y:S01]  /*8010*/  LEA.HI.X.SX32 R99, R99, R2, 0x2, P4 ;  /* 0x0000000263637211 */ /* 0x000fe200020f16ff */
[----:B------:R-:W-:Y:S01]  /*8020*/  STL.64 [R1+0x1098], R102 ;  /* 0x0010986601007387 */ /* 0x000fe20000100a00 */
[----:B------:R-:W-:Y:S01]  /*8030*/  LEA R84, P4, R85, R0, 0x2 ;  /* 0x0000000055547211 */ /* 0x000fe200078810ff */
[----:B------:R-:W-:Y:S01]  /*8040*/  ULDC UR25, c[0x0][0x240] ;  /* 0x0000900000197ab9 */ /* 0x000fe20000000800 */
[-C--:B------:R-:W-:Y:S01]  /*8050*/  LEA.HI.X.SX32 R97, R97, R2.reuse, 0x2, P3 ;  /* 0x0000000261617211 */ /* 0x080fe200018f16ff */
[----:B------:R-:W-:Y:S01]  /*8060*/  IMAD R197, R197, UR25, RZ ;  /* 0x00000019c5c57c24 */ /* 0x000fe2000f8e02ff */
[----:B------:R-:W-:Y:S01]  /*8070*/  LEA.HI.X.SX32 R89, R89, R2, 0x2, P6 ;  /* 0x0000000259597211 */ /* 0x000fe200030f16ff */
[----:B------:R-:W-:Y:S01]  /*8080*/  IMAD R193, R193, UR27, RZ ;  /* 0x0000001bc1c17c24 */ /* 0x000fe2000f8e02ff */
[----:B------:R-:W-:Y:S01]  /*8090*/  LEA R82, P3, R83, R0, 0x2 ;  /* 0x0000000053527211 */ /* 0x000fe200078610ff */
[----:B------:R-:W-:Y:S01]  /*80a0*/  IMAD R191, R191, UR28, RZ ;  /* 0x0000001cbfbf7c24 */ /* 0x000fe2000f8e02ff */
[----:B------:R-:W-:Y:S01]  /*80b0*/  LEA.HI.X.SX32 R95, R95, R2, 0x2, P2 ;  /* 0x000000025f5f7211 */ /* 0x000fe200010f16ff */
[----:B------:R-:W-:Y:S01]  /*80c0*/  IMAD R189, R189, UR29, RZ ;  /* 0x0000001dbdbd7c24 */ /* 0x000fe2000f8e02ff */
        /* <DEDUP_REMOVED lines=11> */
[----:B------:R-:W-:Y:S01]  /*8180*/  UMOV UR10, 0x400 ;  /* 0x00000400000a7882 */ /* 0x000fe20000000000 */
[-C--:B------:R-:W-:Y:S01]  /*8190*/  LEA R76, P0, R77, R0.reuse, 0x2 ;  /* 0x000000004d4c7211 */ /* 0x080fe200078010ff */
[----:B------:R-:W-:Y:S01]  /*81a0*/  STL.64 [R1+0x1118], R90 ;  /* 0x0011185a01007387 */ /* 0x000fe20000100a00 */
[----:B------:R-:W-:Y:S01]  /*81b0*/  LEA R72, P5, R73, R0, 0x2 ;  /* 0x0000000049487211 */ /* 0x000fe200078a10ff */
[----:B-1----:R-:W-:Y:S01]  /*81c0*/  ULEA UR10, UR4, UR10, 0x18 ;  /* 0x0000000a040a7291 */ /* 0x002fe2000f8ec03f */
[----:B------:R-:W-:Y:S01]  /*81d0*/  LEA.HI.X.SX32 R85, R85, R2, 0x2, P4 ;  /* 0x0000000255557211 */ /* 0x000fe200020f16ff */
[----:B------:R1:W-:Y:S01]  /*81e0*/  STL.64 [R1+0x10d0], R88 ;  /* 0x0010d05801007387 */ /* 0x0003e20000100a00 */
[----:B------:R-:W-:Y:S01]  /*81f0*/  LEA R70, P4, R71, R0, 0x2 ;  /* 0x0000000047467211 */ /* 0x000fe200078810ff */
[----:B------:R-:W-:Y:S01]  /*8200*/  ULDC.64 UR8, c[0x0][0x208] ;  /* 0x0000820000087ab9 */ /* 0x000fe20000000a00 */
[-C--:B------:R-:W-:Y:S01]  /*8210*/  LEA.HI.X.SX32 R83, R83, R2.reuse, 0x2, P3 ;  /* 0x0000000253537211 */ /* 0x080fe200018f16ff */
[----:B------:R4:W-:Y:S01]  /*8220*/  STL.64 [R1+0x10a0], R86 ;  /* 0x0010a05601007387 */ /* 0x0009e20000100a00 */
[----:B------:R-:W-:Y:S01]  /*8230*/  LEA.HI.X.SX32 R75, R75, R2, 0x2, P6 ;  /* 0x000000024b4b7211 */ /* 0x000fe200030f16ff */
[C---:B------:R-:W-:Y:S01]  /*8240*/  IMAD R250, R24.reuse, 0x6b, RZ ;  /* 0x0000006b18fa7824 */ /* 0x040fe200078e02ff */
[----:B------:R-:W-:Y:S01]  /*8250*/  LEA R68, P3, R69, R0, 0x2 ;  /* 0x0000000045447211 */ /* 0x000fe200078610ff */
[C---:B------:R-:W-:Y:S01]  /*8260*/  IMAD R246, R24.reuse, 0x6c, RZ ;  /* 0x0000006c18f67824 */ /* 0x040fe200078e02ff */
[----:B------:R-:W-:Y:S01]  /*8270*/  LEA.HI.X.SX32 R81, R81, R2, 0x2, P2 ;  /* 0x0000000251517211 */ /* 0x000fe200010f16ff */
[C---:B------:R-:W-:Y:S01]  /*8280*/  IMAD R242, R24.reuse, 0x6d, RZ ;  /* 0x0000006d18f27824 */ /* 0x040fe200078e02ff */
[-C--:B------:R-:W-:Y:S01]  /*8290*/  LEA R60, P6, R61, R0.reuse, 0x2 ;  /* 0x000000003d3c7211 */ /* 0x080fe200078c10ff */
[C---:B------:R-:W-:Y:S01]  /*82a0*/  IMAD R238, R24.reuse, 0x6e, RZ ;  /* 0x0000006e18ee7824 */ /* 0x040fe200078e02ff */
[----:B------:R-:W-:Y:S01]  /*82b0*/  LEA R66, P2, R67, R0, 0x2 ;  /* 0x0000000043427211 */ /* 0x000fe200078410ff */
[----:B------:R-:W-:Y:S01]  /*82c0*/  STL.64 [R1+0x1180], R80 ;  /* 0x0011805001007387 */ /* 0x000fe20000100a00 */
[----:B------:R-:W-:Y:S01]  /*82d0*/  LEA.HI.X.SX32 R79, R79, R2, 0x2, P1 ;  /* 0x000000024f4f7211 */ /* 0x000fe200008f16ff */
[C---:B------:R-:W-:Y:S01]  /*82e0*/  IMAD R212, R24.reuse, 0x77, RZ ;  /* 0x0000007718d47824 */ /* 0x040fe200078e02ff */
[----:B------:R-:W-:Y:S01]  /*82f0*/  LEA R64, P1, R65, R0, 0x2 ;  /* 0x0000000041407211 */ /* 0x000fe200078210ff */
[----:B------:R-:W-:Y:S01]  /*8300*/  STL.64 [R1+0x10e8], R74 ;  /* 0x0010e84a01007387 */ /* 0x000fe20000100a00 */
[-C--:B------:R-:W-:Y:S01]  /*8310*/  LEA.HI.X.SX32 R77, R77, R2.reuse, 0x2, P0 ;  /* 0x000000024d4d7211 */ /* 0x080fe200000f16ff */
[C---:B------:R-:W-:Y:S01]  /*8320*/  IMAD R220, R24.reuse, 0x79, RZ ;  /* 0x0000007918dc7824 */ /* 0x040fe200078e02ff */
[----:B------:R-:W-:Y:S01]  /*8330*/  LEA.HI.X.SX32 R73, R73, R2, 0x2, P5 ;  /* 0x0000000249497211 */ /* 0x000fe200028f16ff */
[----:B------:R-:W-:Y:S01]  /*8340*/  IMAD R224, R24, 0x7a, RZ ;  /* 0x0000007a18e07824 */ /* 0x000fe200078e02ff */
[-C--:B------:R-:W-:Y:S01]  /*8350*/  LEA R62, P0, R63, R0.reuse, 0x2 ;  /* 0x000000003f3e7211 */ /* 0x080fe200078010ff */
[----:B------:R-:W-:Y:S01]  /*8360*/  ULDC UR4, c[0x0][0x230] ;  /* 0x00008c0000047ab9 */ /* 0x000fe20000000800 */
[----:B------:R-:W-:Y:S01]  /*8370*/  LEA R58, P5, R59, R0, 0x2 ;  /* 0x000000003b3a7211 */ /* 0x000fe200078a10ff */
[----:B------:R-:W-:Y:S01]  /*8380*/  STL.64 [R1+0x10d8], R72 ;  /* 0x0010d84801007387 */ /* 0x000fe20000100a00 */
[----:B------:R-:W-:-:S02]  /*8390*/  LEA.HI.X.SX32 R71, R71, R2, 0x2, P4 ;  /* 0x0000000247477211 */ /* 0x000fc400020f16ff */
[----:B------:R-:W-:Y:S02]  /*83a0*/  LEA R56, P4, R57, R0, 0x2 ;  /* 0x0000000039387211 */ /* 0x000fe400078810ff */
[-C--:B------:R-:W-:Y:S01]  /*83b0*/  LEA.HI.X.SX32 R69, R69, R2.reuse, 0x2, P3 ;  /* 0x0000000245457211 */ /* 0x080fe200018f16ff */
[----:B------:R2:W-:Y:S01]  /*83c0*/  STL.64 [R1+0x10e0], R70 ;  /* 0x0010e04601007387 */ /* 0x0005e20000100a00 */
[----:B------:R-:W-:Y:S02]  /*83d0*/  LEA.HI.X.SX32 R61, R61, R2, 0x2, P6 ;  /* 0x000000023d3d7211 */ /* 0x000fe400030f16ff */
[----:B------:R-:W-:Y:S02]  /*83e0*/  LEA R54, P3, R55, R0, 0x2 ;  /* 0x0000000037367211 */ /* 0x000fe400078610ff */
[----:B------:R-:W-:Y:S02]  /*83f0*/  LEA.HI.X.SX32 R67, R67, R2, 0x2, P2 ;  /* 0x0000000243437211 */ /* 0x000fe400010f16ff */
[----:B------:R-:W-:-:S02]  /*8400*/  LEA R48, P6, R49, R0, 0x2 ;  /* 0x0000000031307211 */ /* 0x000fc400078c10ff */
[----:B------:R-:W-:Y:S02]  /*8410*/  LEA R52, P2, R53, R0, 0x2 ;  /* 0x0000000035347211 */ /* 0x000fe400078410ff */
[----:B------:R-:W-:Y:S02]  /*8420*/  LEA.HI.X.SX32 R65, R65, R2, 0x2, P1 ;  /* 0x0000000241417211 */ /* 0x000fe400008f16ff */
[----:B------:R-:W-:Y:S02]  /*8430*/  LEA R50, P1, R51, R0, 0x2 ;  /* 0x0000000033327211 */ /* 0x000fe400078210ff */
[-C--:B------:R-:W-:Y:S02]  /*8440*/  LEA.HI.X.SX32 R63, R63, R2.reuse, 0x2, P0 ;  /* 0x000000023f3f7211 */ /* 0x080fe400000f16ff */
        /* <DEDUP_REMOVED lines=8> */
[----:B------:R-:W-:Y:S02]  /*84d0*/  LEA.HI.X.SX32 R53, R53, R2, 0x2, P2 ;  /* 0x0000000235357211 */ /* 0x000fe400010f16ff */
[-C--:B------:R-:W-:Y:S02]  /*84e0*/  LEA R34, P6, R35, R0.reuse, 0x2 ;  /* 0x0000000023227211 */ /* 0x080fe400078c10ff */
[----:B------:R-:W-:Y:S02]  /*84f0*/  LEA R40, P2, R41, R0, 0x2 ;  /* 0x0000000029287211 */ /* 0x000fe400078410ff */
[----:B------:R-:W-:Y:S02]  /*8500*/  LEA.HI.X.SX32 R51, R51, R2, 0x2, P1 ;  /* 0x0000000233337211 */ /* 0x000fe400008f16ff */
[----:B------:R-:W-:Y:S02]  /*8510*/  LEA R38, P1, R39, R0, 0x2 ;  /* 0x0000000027267211 */ /* 0x000fe400078210ff */
[----:B------:R-:W-:-:S02]  /*8520*/  LEA.HI.X.SX32 R159, R233, R2, 0x2, P0 ;  /* 0x00000002e99f7211 */ /* 0x000fc400000f16ff */
[----:B------:R-:W-:Y:S02]  /*8530*/  LEA.HI.X.SX32 R47, R47, R2, 0x2, P5 ;  /* 0x000000022f2f7211 */ /* 0x000fe400028f16ff */
[-C--:B------:R-:W-:Y:S01]  /*8540*/  LEA R36, P0, R37, R0.reuse, 0x2 ;  /* 0x0000000025247211 */ /* 0x080fe200078010ff */
[----:B------:R-:W-:Y:S01]  /*8550*/  STL.64 [R1+0x810], R158 ;  /* 0x0008109e01007387 */ /* 0x000fe20000100a00 */
[----:B------:R-:W-:Y:S02]  /*8560*/  LEA R32, P5, R33, R0, 0x2 ;  /* 0x0000000021207211 */ /* 0x000fe400078a10ff */
[----:B------:R-:W-:Y:S02]  /*8570*/  LEA.HI.X.SX32 R45, R45, R2, 0x2, P4 ;  /* 0x000000022d2d7211 */ /* 0x000fe400020f16ff */
[----:B------:R-:W-:Y:S02]  /*8580*/  LEA R22, P4, R23, R0, 0x2 ;  /* 0x0000000017167211 */ /* 0x000fe400078810ff */
[----:B------:R-:W-:-:S02]  /*8590*/  LEA.HI.X.SX32 R43, R43, R2, 0x2, P3 ;  /* 0x000000022b2b7211 */ /* 0x000fc400018f16ff */
[----:B------:R-:W-:Y:S02]  /*85a0*/  LEA.HI.X.SX32 R35, R35, R2, 0x2, P6 ;  /* 0x0000000223237211 */ /* 0x000fe400030f16ff */
[----:B------:R-:W-:Y:S02]  /*85b0*/  LEA R20, P3, R21, R0, 0x2 ;  /* 0x0000000015147211 */ /* 0x000fe400078610ff */
[----:B------:R-:W-:Y:S02]  /*85c0*/  LEA.HI.X.SX32 R41, R41, R2, 0x2, P2 ;  /* 0x0000000229297211 */ /* 0x000fe400010f16ff */
[-C--:B------:R-:W-:Y:S02]  /*85d0*/  LEA R176, P6, R231, R0.reuse, 0x2 ;  /* 0x00000000e7b07211 */ /* 0x080fe400078c10ff */
[----:B------:R-:W-:Y:S02]  /*85e0*/  LEA R18, P2, R19, R0, 0x2 ;  /* 0x0000000013127211 */ /* 0x000fe400078410ff */
[----:B------:R-:W-:-:S02]  /*85f0*/  LEA.HI.X.SX32 R39, R39, R2, 0x2, P1 ;  /* 0x0000000227277211 */ /* 0x000fc400008f16ff */
[----:B------:R-:W-:Y:S02]  /*8600*/  LEA R16, P1, R17, R0, 0x2 ;  /* 0x0000000011107211 */ /* 0x000fe400078210ff */
[-C--:B------:R-:W-:Y:S02]  /*8610*/  LEA.HI.X.SX32 R37, R37, R2.reuse, 0x2, P0 ;  /* 0x0000000225257211 */ /* 0x080fe400000f16ff */
[----:B------:R-:W-:Y:S02]  /*8620*/  LEA.HI.X.SX32 R33, R33, R2, 0x2, P5 ;  /* 0x0000000221217211 */ /* 0x000fe400028f16ff */
[-C--:B------:R-:W-:Y:S02]  /*8630*/  LEA R14, P0, R15, R0.reuse, 0x2 ;  /* 0x000000000f0e7211 */ /* 0x080fe400078010ff */
[----:B------:R-:W-:Y:S02]  /*8640*/  LEA R174, P5, R229, R0, 0x2 ;  /* 0x00000000e5ae7211 */ /* 0x000fe400078a10ff */
[----:B------:R-:W-:-:S02]  /*8650*/  LEA.HI.X.SX32 R23, R23, R2, 0x2, P4 ;  /* 0x0000000217177211 */ /* 0x000fc400020f16ff */
[----:B------:R-:W-:Y:S02]  /*8660*/  LEA R172, P4, R227, R0, 0x2 ;  /* 0x00000000e3ac7211 */ /* 0x000fe400078810ff */
[-C--:B------:R-:W-:Y:S02]  /*8670*/  LEA.HI.X.SX32 R21, R21, R2.reuse, 0x2, P3 ;  /* 0x0000000215157211 */ /* 0x080fe400018f16ff */
[----:B------:R-:W-:Y:S02]  /*8680*/  LEA.HI.X.SX32 R177, R231, R2, 0x2, P6 ;  /* 0x00000002e7b17211 */ /* 0x000fe400030f16ff */
[----:B------:R-:W-:Y:S02]  /*8690*/  LEA R170, P3, R225, R0, 0x2 ;  /* 0x00000000e1aa7211 */ /* 0x000fe400078610ff */
[----:B------:R-:W-:Y:S02]  /*86a0*/  LEA.HI.X.SX32 R19, R19, R2, 0x2, P2 ;  /* 0x0000000213137211 */ /* 0x000fe400010f16ff */
[----:B------:R-:W-:-:S02]  /*86b0*/  LEA R180, P6, R217, R0, 0x2 ;  /* 0x00000000d9b47211 */ /* 0x000fc400078c10ff */
[----:B-1----:R-:W-:Y:S02]  /*86c0*/  LEA R88, P2, R223, R0, 0x2 ;  /* 0x00000000df587211 */ /* 0x002fe400078410ff */
[----:B------:R-:W-:Y:S01]  /*86d0*/  LEA.HI.X.SX32 R17, R17, R2, 0x2, P1 ;  /* 0x0000000211117211 */ /* 0x000fe200008f16ff */
[----:B------:R1:W-:Y:S01]  /*86e0*/  STL [R1+0x3c8], R180 ;  /* 0x0003c8b401007387 */ /* 0x0003e20000100800 */
[----:B----4-:R-:W-:Y:S01]  /*86f0*/  LEA R86, P1, R221, R0, 0x2 ;  /* 0x00000000dd567211 */ /* 0x010fe200078210ff */
[--C-:B------:R-:W-:Y:S01]  /*8700*/  IMAD.MOV.U32 R228, RZ, RZ, R180.reuse ;  /* 0x000000ffffe47224 */ /* 0x100fe200078e00b4 */
[-C--:B------:R-:W-:Y:S01]  /*8710*/  LEA.HI.X.SX32 R15, R15, R2.reuse, 0x2, P0 ;  /* 0x000000020f0f7211 */ /* 0x080fe200000f16ff */
[----:B------:R-:W-:Y:S01]  /*8720*/  STL.64 [R1+0x318], R176 ;  /* 0x000318b001007387 */ /* 0x000fe20000100a00 */
[----:B------:R-:W-:Y:S01]  /*8730*/  LEA.HI.X.SX32 R175, R229, R2, 0x2, P5 ;  /* 0x00000002e5af7211 */ /* 0x000fe200028f16ff */
[----:B------:R-:W-:Y:S01]  /*8740*/  IMAD.MOV.U32 R229, RZ, RZ, R181 ;  /* 0x000000ffffe57224 */ /* 0x000fe200078e00b5 */
[----:B------:R-:W-:Y:S01]  /*8750*/  LEA R236, P0, R219, R0, 0x2 ;  /* 0x00000000dbec7211 */ /* 0x000fe200078010ff */
[----:B------:R-:W-:Y:S01]  /*8760*/  IMAD.MOV.U32 R228, RZ, RZ, R180 ;  /* 0x000000ffffe47224 */ /* 0x000fe200078e00b4 */
[-C--:B------:R-:W-:Y:S01]  /*8770*/  LEA.HI.X.SX32 R173, R227, R2.reuse, 0x2, P4 ;  /* 0x00000002e3ad7211 */ /* 0x080fe200020f16ff */
[----:B------:R-:W-:Y:S01]  /*8780*/  STL.64 [R1+0x338], R174 ;  /* 0x000338ae01007387 */ /* 0x000fe20000100a00 */
[----:B------:R-:W-:-:S02]  /*8790*/  LEA.HI.X.SX32 R171, R225, R2, 0x2, P3 ;  /* 0x00000002e1ab7211 */ /* 0x000fc400018f16ff */
[----:B------:R-:W-:Y:S01]  /*87a0*/  LEA R144, P5, R215, R0, 0x2 ;  /* 0x00000000d7907211 */ /* 0x000fe200078a10ff */
[----:B------:R-:W-:Y:S01]  /*87b0*/  STL.64 [R1+0x348], R172 ;  /* 0x000348ac01007387 */ /* 0x000fe20000100a00 */
[----:B------:R-:W-:Y:S02]  /*87c0*/  LEA.HI.X.SX32 R89, R223, R2, 0x2, P2 ;  /* 0x00000002df597211 */ /* 0x000fe400010f16ff */
[----:B------:R-:W-:Y:S01]  /*87d0*/  LEA R142, P4, R213, R0, 0x2 ;  /* 0x00000000d58e7211 */ /* 0x000fe200078810ff */
[----:B------:R-:W-:Y:S01]  /*87e0*/  STL.64 [R1+0x368], R170 ;  /* 0x000368aa01007387 */ /* 0x000fe20000100a00 */
[----:B------:R-:W-:Y:S02]  /*87f0*/  LEA.HI.X.SX32 R87, R221, R2, 0x2, P1 ;  /* 0x00000002dd577211 */ /* 0x000fe400008f16ff */
[----:B------:R-:W-:Y:S01]  /*8800*/  LEA R140, P3, R211, R0, 0x2 ;  /* 0x00000000d38c7211 */ /* 0x000fe200078610ff */
        /* <DEDUP_REMOVED lines=9> */
[----:B------:R-:W-:Y:S01]  /*88a0*/  STL [R1+0x3cc], R229 ;  /* 0x0003cce501007387 */ /* 0x000fe20000100800 */
[----:B------:R-:W-:-:S02]  /*88b0*/  LEA.HI.X.SX32 R143, R213, R2, 0x2, P4 ;  /* 0x00000002d58f7211 */ /* 0x000fc400020f16ff */
[----:B--2---:R-:W-:Y:S01]  /*88c0*/  LEA R70, P6, R203, R0, 0x2 ;  /* 0x00000000cb467211 */ /* 0x004fe200078c10ff */
[----:B------:R-:W-:Y:S01]  /*88d0*/  STL.64 [R1+0x3d8], R144 ;  /* 0x0003d89001007387 */ /* 0x000fe20000100a00 */
[-C--:B------:R-:W-:Y:S02]  /*88e0*/  LEA.HI.X.SX32 R141, R211, R2.reuse, 0x2, P3 ;  /* 0x00000002d38d7211 */ /* 0x080fe400018f16ff */
[-C--:B------:R-:W-:Y:S01]  /*88f0*/  LEA.HI.X.SX32 R139, R209, R2.reuse, 0x2, P2 ;  /* 0x00000002d18b7211 */ /* 0x080fe200010f16ff */
[----:B------:R-:W-:Y:S01]  /*8900*/  STL.64 [R1+0x3f8], R142 ;  /* 0x0003f88e01007387 */ /* 0x000fe20000100a00 */
[----:B------:R-:W-:Y:S02]  /*8910*/  LEA.HI.X.SX32 R121, R207, R2, 0x2, P1 ;  /* 0x00000002cf797211 */ /* 0x000fe400008f16ff */
[----:B-1----:R-:W-:Y:S01]  /*8920*/  LEA R180, P5, R201, R0, 0x2 ;  /* 0x00000000c9b47211 */ /* 0x002fe200078a10ff */
[----:B------:R-:W-:Y:S01]  /*8930*/  STL.64 [R1+0x408], R140 ;  /* 0x0004088c01007387 */ /* 0x000fe20000100a00 */
[----:B------:R-:W-:-:S02]  /*8940*/  LEA.HI.X.SX32 R103, R205, R2, 0x2, P0 ;  /* 0x00000002cd677211 */ /* 0x000fc400000f16ff */
[----:B------:R-:W-:Y:S01]  /*8950*/  LEA R112, P4, R199, R0, 0x2 ;  /* 0x00000000c7707211 */ /* 0x000fe200078810ff */
[----:B------:R-:W-:Y:S01]  /*8960*/  STL.64 [R1+0x428], R138 ;  /* 0x0004288a01007387 */ /* 0x000fe20000100a00 */
[----:B------:R-:W-:Y:S02]  /*8970*/  LEA.HI.X.SX32 R71, R203, R2, 0x2, P6 ;  /* 0x00000002cb477211 */ /* 0x000fe400030f16ff */
[-C--:B------:R-:W-:Y:S01]  /*8980*/  LEA R110, P3, R198, R0.reuse, 0x2 ;  /* 0x00000000c66e7211 */ /* 0x080fe200078610ff */
[----:B------:R-:W-:Y:S01]  /*8990*/  STL.64 [R1+0x438], R120 ;  /* 0x0004387801007387 */ /* 0x000fe20000100a00 */
[-C--:B------:R-:W-:Y:S02]  /*89a0*/  LEA R108, P2, R196, R0.reuse, 0x2 ;  /* 0x00000000c46c7211 */ /* 0x080fe400078410ff */
[----:B------:R-:W-:Y:S01]  /*89b0*/  LEA R106, P1, R194, R0, 0x2 ;  /* 0x00000000c26a7211 */ /* 0x000fe200078210ff */
[----:B------:R-:W-:Y:S01]  /*89c0*/  STL.64 [R1+0x458], R102 ;  /* 0x0004586601007387 */ /* 0x000fe20000100a00 */
[----:B------:R-:W-:-:S02]  /*89d0*/  LEA.HI.X.SX32 R181, R201, R2, 0x2, P5 ;  /* 0x00000002c9b57211 */ /* 0x000fc400028f16ff */
[----:B------:R-:W-:Y:S01]  /*89e0*/  LEA R152, P0, R192, R0, 0x2 ;  /* 0x00000000c0987211 */ /* 0x000fe200078010ff */
[----:B------:R1:W-:Y:S01]  /*89f0*/  STL.64 [R1+0x468], R70 ;  /* 0x0004684601007387 */ /* 0x0003e20000100a00 */
[----:B------:R-:W-:Y:S02]  /*8a00*/  LEA.HI.X.SX32 R113, R199, R2, 0x2, P4 ;  /* 0x00000002c7717211 */ /* 0x000fe400020f16ff */
[----:B------:R-:W-:Y:S01]  /*8a10*/  LEA R118, P6, R190, R0, 0x2 ;  /* 0x00000000be767211 */ /* 0x000fe200078c10ff */
[----:B------:R-:W-:Y:S01]  /*8a20*/  STL.64 [R1+0x488], R180 ;  /* 0x000488b401007387 */ /* 0x000fe20000100a00 */
[-C--:B------:R-:W-:Y:S02]  /*8a30*/  LEA.HI.X.SX32 R111, R198, R2.reuse, 0x2, P3 ;  /* 0x00000002c66f7211 */ /* 0x080fe400018f16ff */
[----:B------:R-:W-:Y:S01]  /*8a40*/  LEA.HI.X.SX32 R109, R196, R2, 0x2, P2 ;  /* 0x00000002c46d7211 */ /* 0x000fe200010f16ff */
[----:B------:R-:W-:Y:S01]  /*8a50*/  STL.64 [R1+0x498], R112 ;  /* 0x0004987001007387 */ /* 0x000fe20000100a00 */
[----:B------:R-:W-:Y:S01]  /*8a60*/  LEA R214, P4, R186, R0, 0x2 ;  /* 0x00000000bad67211 */ /* 0x000fe200078810ff */
[----:B------:R-:W-:Y:S01]  /*8a70*/  IMAD R196, R24, 0x73, RZ ;  /* 0x0000007318c47824 */ /* 0x000fe200078e02ff */
[----:B------:R-:W-:Y:S01]  /*8a80*/  LEA.HI.X.SX32 R107, R194, R2, 0x2, P1 ;  /* 0x00000002c26b7211 */ /* 0x000fe200008f16ff */
[----:B------:R-:W-:Y:S01]  /*8a90*/  STL.64 [R1+0x4b8], R110 ;  /* 0x0004b86e01007387 */ /* 0x000fe20000100a00 */
[----:B-1----:R-:W-:-:S02]  /*8aa0*/  LEA R70, P5, R188, R0, 0x2 ;  /* 0x00000000bc467211 */ /* 0x002fc400078a10ff */
[----:B------:R-:W-:Y:S01]  /*8ab0*/  LEA R80, P3, R184, R0, 0x2 ;  /* 0x00000000b8507211 */ /* 0x000fe200078610ff */
[----:B------:R-:W-:Y:S01]  /*8ac0*/  STL.64 [R1+0x4c8], R108 ;  /* 0x0004c86c01007387 */ /* 0x000fe20000100a00 */
[----:B------:R-:W-:Y:S01]  /*8ad0*/  LEA.HI.X.SX32 R153, R192, R2, 0x2, P0 ;  /* 0x00000002c0997211 */ /* 0x000fe200000f16ff */
[----:B------:R-:W-:Y:S01]  /*8ae0*/  IMAD R192, R24, 0x72, RZ ;  /* 0x0000007218c07824 */ /* 0x000fe200078e02ff */
[-C--:B------:R-:W-:Y:S01]  /*8af0*/  LEA R92, P2, R182, R0.reuse, 0x2 ;  /* 0x00000000b65c7211 */ /* 0x080fe200078410ff */
[----:B------:R-:W-:Y:S01]  /*8b00*/  STL.64 [R1+0x4e8], R106 ;  /* 0x0004e86a01007387 */ /* 0x000fe20000100a00 */
[----:B------:R-:W-:Y:S02]  /*8b10*/  LEA R90, P1, R30, R0, 0x2 ;  /* 0x000000001e5a7211 */ /* 0x000fe400078210ff */
[-C--:B------:R-:W-:Y:S01]  /*8b20*/  LEA.HI.X.SX32 R119, R190, R2.reuse, 0x2, P6 ;  /* 0x00000002be777211 */ /* 0x080fe200030f16ff */
[----:B------:R-:W-:Y:S01]  /*8b30*/  STL.64 [R1+0x4f8], R152 ;  /* 0x0004f89801007387 */ /* 0x000fe20000100a00 */
[----:B------:R-:W-:Y:S01]  /*8b40*/  LEA.HI.X.SX32 R71, R188, R2, 0x2, P5 ;  /* 0x00000002bc477211 */ /* 0x000fe200028f16ff */
[----:B------:R-:W-:Y:S01]  /*8b50*/  IMAD R188, R24, 0x71, RZ ;  /* 0x0000007118bc7824 */ /* 0x000fe200078e02ff */
        /* <DEDUP_REMOVED lines=11> */
[----:B------:R-:W-:-:S02]  /*8c10*/  LEA R72, P4, R12, R0, 0x2 ;  /* 0x000000000c487211 */ /* 0x000fc400078810ff */
[-C--:B------:R-:W-:Y:S01]  /*8c20*/  LEA R124, P1, R4, R0.reuse, 0x2 ;  /* 0x00000000047c7211 */ /* 0x080fe200078210ff */
[----:B------:R-:W-:Y:S01]  /*8c30*/  STL.64 [R1+0x578], R92 ;  /* 0x0005785c01007387 */ /* 0x000fe20000100a00 */
[----:B------:R-:W-:Y:S02]  /*8c40*/  LEA R128, P3, R11, R0, 0x2 ;  /* 0x000000000b807211 */ /* 0x000fe400078610ff */
[----:B------:R-:W-:Y:S01]  /*8c50*/  LEA.HI.X.SX32 R75, R28, R2, 0x2, P0 ;  /* 0x000000021c4b7211 */ /* 0x000fe200000f16ff */
[----:B------:R-:W-:Y:S01]  /*8c60*/  STL.64 [R1+0x588], R90 ;  /* 0x0005885a01007387 */ /* 0x000fe20000100a00 */
[----:B------:R-:W-:Y:S02]  /*8c70*/  LEA R94, P2, R6, R0, 0x2 ;  /* 0x00000000065e7211 */ /* 0x000fe400078410ff */
[-C--:B------:R-:W-:Y:S01]  /*8c80*/  LEA.HI.X.SX32 R169, R26, R2.reuse, 0x2, P6 ;  /* 0x000000021aa97211 */ /* 0x080fe200030f16ff */
[----:B------:R-:W-:Y:S01]  /*8c90*/  STL.64 [R1+0x5a8], R74 ;  /* 0x0005a84a01007387 */ /* 0x000fe20000100a00 */
[----:B------:R-:W-:-:S02]  /*8ca0*/  LEA.HI.X.SX32 R135, R13, R2, 0x2, P5 ;  /* 0x000000020d877211 */ /* 0x000fc400028f16ff */
[----:B------:R-:W-:Y:S01]  /*8cb0*/  LEA R122, P0, R5, R0, 0x2 ;  /* 0x00000000057a7211 */ /* 0x000fe200078010ff */
[----:B------:R-:W-:Y:S01]  /*8cc0*/  STL.64 [R1+0x5b8], R168 ;  /* 0x0005b8a801007387 */ /* 0x000fe20000100a00 */
[-C--:B------:R-:W-:Y:S02]  /*8cd0*/  LEA.HI.X.SX32 R73, R12, R2.reuse, 0x2, P4 ;  /* 0x000000020c497211 */ /* 0x080fe400020f16ff */
[----:B------:R-:W-:Y:S01]  /*8ce0*/  LEA.HI.X.SX32 R125, R4, R2, 0x2, P1 ;  /* 0x00000002047d7211 */ /* 0x000fe200008f16ff */
[----:B------:R-:W-:Y:S01]  /*8cf0*/  STL.64 [R1+0x5d8], R134 ;  /* 0x0005d88601007387 */ /* 0x000fe20000100a00 */
[----:B-1----:R-:W-:Y:S01]  /*8d00*/  LEA R70, P6, R25, R0, 0x2 ;  /* 0x0000000019467211 */ /* 0x002fe200078c10ff */
[----:B------:R-:W1:Y:S01]  /*8d10*/  LDC R12, c[0x0][0x230] ;  /* 0x00008c00ff0c7b82 */ /* 0x000e620000000800 */
[----:B------:R-:W-:Y:S01]  /*8d20*/  LEA.HI.X.SX32 R129, R11, R2, 0x2, P3 ;  /* 0x000000020b817211 */ /* 0x000fe200018f16ff */
[----:B------:R2:W-:Y:S01]  /*8d30*/  STL.64 [R1+0x5e0], R72 ;  /* 0x0005e04801007387 */ /* 0x0005e20000100a00 */
[-C--:B------:R-:W-:Y:S01]  /*8d40*/  LEA R126, P1, R195, R0.reuse, 0x2 ;  /* 0x00000000c37e7211 */ /* 0x080fe200078210ff */
[----:B------:R-:W-:Y:S01]  /*8d50*/  VIADD R4, R206, 0xfffffffd ;  /* 0xfffffffdce047836 */ /* 0x000fe20000000000 */
[----:B------:R-:W-:Y:S01]  /*8d60*/  LEA R136, P5, R29, R0, 0x2 ;  /* 0x000000001d887211 */ /* 0x000fe200078a10ff */
[----:B------:R-:W-:Y:S01]  /*8d70*/  STL.64 [R1+0x600], R128 ;  /* 0x0006008001007387 */ /* 0x000fe20000100a00 */
[----:B------:R-:W-:Y:S01]  /*8d80*/  LEA.HI.X.SX32 R95, R6, R2, 0x2, P2 ;  /* 0x00000002065f7211 */ /* 0x000fe200010f16ff */
[----:B------:R-:W4:Y:S01]  /*8d90*/  LDC R11, c[0x0][0x230] ;  /* 0x00008c00ff0b7b82 */ /* 0x000f220000000800 */
[----:B------:R-:W-:-:S02]  /*8da0*/  LEA R166, P3, R183, R0, 0x2 ;  /* 0x00000000b7a67211 */ /* 0x000fc400078610ff */
[-C--:B------:R-:W-:Y:S01]  /*8db0*/  LEA.HI.X.SX32 R123, R5, R2.reuse, 0x2, P0 ;  /* 0x00000002057b7211 */ /* 0x080fe200000f16ff */
[----:B------:R-:W-:Y:S01]  /*8dc0*/  STL.64 [R1+0x610], R94 ;  /* 0x0006105e01007387 */ /* 0x000fe20000100a00 */
[-C--:B------:R-:W-:Y:S02]  /*8dd0*/  LEA.HI.X.SX32 R71, R25, R2.reuse, 0x2, P6 ;  /* 0x0000000219477211 */ /* 0x080fe400030f16ff */
[-C--:B------:R-:W-:Y:S01]  /*8de0*/  LEA.HI.X.SX32 R127, R195, R2.reuse, 0x2, P1 ;  /* 0x00000002c37f7211 */ /* 0x080fe200008f16ff */
[----:B------:R-:W1:Y:S01]  /*8df0*/  LDC R5, c[0x0][0x230] ;  /* 0x00008c00ff057b82 */ /* 0x000e620000000800 */
[-C--:B------:R-:W-:Y:S01]  /*8e00*/  LEA.HI.X.SX32 R137, R29, R2.reuse, 0x2, P5 ;  /* 0x000000021d897211 */ /* 0x080fe200028f16ff */
[----:B------:R-:W-:Y:S01]  /*8e10*/  STL.64 [R1+0x630], R124 ;  /* 0x0006307c01007387 */ /* 0x000fe20000100a00 */
[----:B------:R-:W-:Y:S02]  /*8e20*/  LEA R230, P1, R9, UR6, 0x2 ;  /* 0x0000000609e67c11 */ /* 0x000fe4000f8210ff */
[----:B------:R-:W-:Y:S01]  /*8e30*/  LEA.HI.X.SX32 R167, R183, R2, 0x2, P3 ;  /* 0x00000002b7a77211 */ /* 0x000fe200018f16ff */
[----:B------:R-:W-:Y:S01]  /*8e40*/  STL.64 [R1+0x640], R122 ;  /* 0x0006407a01007387 */ /* 0x000fe20000100a00 */
[----:B------:R-:W-:Y:S01]  /*8e50*/  LEA R150, P4, R31, R0, 0x2 ;  /* 0x000000001f967211 */ /* 0x000fe200078810ff */
[----:B------:R-:W4:Y:S01]  /*8e60*/  LDC R25, c[0x0][0x230] ;  /* 0x00008c00ff197b82 */ /* 0x000f220000000800 */
[----:B------:R-:W-:Y:S01]  /*8e70*/  LEA.HI.X.SX32 R231, R9, UR7, 0x2, P1 ;  /* 0x0000000709e77c11 */ /* 0x000fe200088f16ff */
[----:B------:R-:W-:Y:S01]  /*8e80*/  STL.64 [R1+0x660], R70 ;  /* 0x0006604601007387 */ /* 0x000fe20000100a00 */
[----:B------:R-:W-:-:S02]  /*8e90*/  LEA.HI.X.SX32 R151, R31, R2, 0x2, P4 ;  /* 0x000000021f977211 */ /* 0x000fc400020f16ff */
[-C--:B------:R-:W-:Y:S01]  /*8ea0*/  LEA R160, P2, R197, R0.reuse, 0x2 ;  /* 0x00000000c5a07211 */ /* 0x080fe200078410ff */
[----:B------:R-:W-:Y:S01]  /*8eb0*/  STL.64 [R1+0x670], R136 ;  /* 0x0006708801007387 */ /* 0x000fe20000100a00 */
[-C--:B------:R-:W-:Y:S01]  /*8ec0*/  LEA R156, P0, R193, R0.reuse, 0x2 ;  /* 0x00000000c19c7211 */ /* 0x080fe200078010ff */
[----:B------:R-:W4:Y:S01]  /*8ed0*/  LDC R9, c[0x0][0x230] ;  /* 0x00008c00ff097b82 */ /* 0x000f220000000800 */
[-C--:B------:R-:W-:Y:S01]  /*8ee0*/  LEA R154, P6, R191, R0.reuse, 0x2 ;  /* 0x00000000bf9a7211 */ /* 0x080fe200078c10ff */
[----:B------:R3:W-:Y:S01]  /*8ef0*/  STL.64 [R1+0x6a0], R166 ;  /* 0x0006a0a601007387 */ /* 0x0007e20000100a00 */
[-C--:B--2---:R-:W-:Y:S01]  /*8f00*/  LEA R72, P5, R189, R0.reuse, 0x2 ;  /* 0x00000000bd487211 */ /* 0x084fe200078a10ff */
[--C-:B------:R-:W-:Y:S01]  /*8f10*/  IMAD.WIDE R30, R24, 0x4, R230.reuse ;  /* 0x00000004181e7825 */ /* 0x100fe200078e02e6 */
[----:B------:R-:W-:Y:S01]  /*8f20*/  LEA R104, P4, R187, R0, 0x2 ;  /* 0x00000000bb687211 */ /* 0x000fe200078810ff */
[----:B------:R-:W-:Y:S01]  /*8f30*/  STL.64 [R1+0x690], R150 ;  /* 0x0006909601007387 */ /* 0x000fe20000100a00 */
[-C--:B------:R-:W-:Y:S01]  /*8f40*/  LEA.HI.X.SX32 R161, R197, R2.reuse, 0x2, P2 ;  /* 0x00000002c5a17211 */ /* 0x080fe200010f16ff */
[----:B------:R-:W-:Y:S01]  /*8f50*/  IMAD.WIDE R248, R246, 0x4, R230 ;  /* 0x00000004f6f87825 */ /* 0x000fe200078e02e6 */
[----:B------:R-:W-:-:S02]  /*8f60*/  LEA.HI.X.SX32 R157, R193, R2, 0x2, P0 ;  /* 0x00000002c19d7211 */ /* 0x000fc400000f16ff */
[-C--:B------:R-:W-:Y:S01]  /*8f70*/  LEA.HI.X.SX32 R155, R191, R2.reuse, 0x2, P6 ;  /* 0x00000002bf9b7211 */ /* 0x080fe200030f16ff */
[----:B------:R-:W-:Y:S01]  /*8f80*/  STL.64 [R1+0x6c0], R160 ;  /* 0x0006c0a001007387 */ /* 0x000fe20000100a00 */
[----:B------:R-:W-:Y:S01]  /*8f90*/  LEA.HI.X.SX32 R73, R189, R2, 0x2, P5 ;  /* 0x00000002bd497211 */ /* 0x000fe200028f16ff */
[--C-:B------:R-:W-:Y:S01]  /*8fa0*/  IMAD.WIDE R244, R242, 0x4, R230.reuse ;  /* 0x00000004f2f47825 */ /* 0x100fe200078e02e6 */
[----:B---3--:R-:W-:Y:S01]  /*8fb0*/  LEA R166, P3, R185, R0, 0x2 ;  /* 0x00000000b9a67211 */ /* 0x008fe200078610ff */
[----:B------:R-:W-:Y:S01]  /*8fc0*/  STL.64 [R1+0x6d0], R126 ;  /* 0x0006d07e01007387 */ /* 0x000fe20000100a00 */
[-C--:B------:R-:W-:Y:S01]  /*8fd0*/  LEA.HI.X.SX32 R105, R187, R2.reuse, 0x2, P4 ;  /* 0x00000002bb697211 */ /* 0x080fe200020f16ff */
[----:B------:R-:W-:Y:S01]  /*8fe0*/  VIADD R0, R204, 0xfffffffe ;  /* 0xfffffffecc007836 */ /* 0x000fe20000000000 */
[----:B------:R-:W-:Y:S01]  /*8ff0*/  LEA.HI.X.SX32 R167, R185, R2, 0x2, P3 ;  /* 0x00000002b9a77211 */ /* 0x000fe200018f16ff */
[----:B------:R-:W-:Y:S01]  /*9000*/  STL.64 [R1+0x720], R156 ;  /* 0x0007209c01007387 */ /* 0x000fe20000100a00 */
[----:B------:R-:W-:Y:S01]  /*9010*/  IADD3 R2, R202, -0x1, RZ ;  /* 0xffffffffca027810 */ /* 0x000fe20007ffe0ff */
[--C-:B------:R-:W-:Y:S01]  /*9020*/  IMAD.WIDE R240, R238, 0x4, R230.reuse ;  /* 0x00000004eef07825 */ /* 0x100fe200078e02e6 */
[----:B------:R-:W-:Y:S01]  /*9030*/  SHF.L.U32 R6, R200, 0x4, RZ ;  /* 0x00000004c8067819 */ /* 0x000fe200000006ff */
[----:B------:R-:W-:Y:S01]  /*9040*/  STL.64 [R1+0x730], R154 ;  /* 0x0007309a01007387 */ /* 0x000fe20000100a00 */
[----:B------:R-:W-:Y:S01]  /*9050*/  ISETP.GE.U32.AND P5, PT, R2, 0x7fffff80, PT ;  /* 0x7fffff800200780c */ /* 0x000fe20003fa6070 */
[----:B------:R-:W-:Y:S01]  /*9060*/  VIADD R2, R208, 0xfffffffc ;  /* 0xfffffffcd0027836 */ /* 0x000fe20000000000 */
[----:B------:R-:W-:Y:S01]  /*9070*/  ISETP.GE.U32.AND P4, PT, R4, 0x7fffff7e, PT ;  /* 0x7fffff7e0400780c */ /* 0x000fe20003f86070 */
[----:B------:R-:W-:Y:S01]  /*9080*/  STL.64 [R1+0x750], R72 ;  /* 0x0007504801007387 */ /* 0x000fe20000100a00 */
[----:B------:R-:W-:Y:S01]  /*9090*/  ISETP.GE.U32.AND P3, PT, R0, 0x7fffff7f, PT ;  /* 0x7fffff7f0000780c */ /* 0x000fe20003f66070 */
[----:B------:R-:W2:Y:S01]  /*90a0*/  LDC R4, c[0x0][0x230] ;  /* 0x00008c00ff047b82 */ /* 0x000ea20000000800 */
[----:B------:R-:W-:Y:S01]  /*90b0*/  VIADD R0, R210, 0xffffffdf ;  /* 0xffffffdfd2007836 */ /* 0x000fe20000000000 */
[----:B------:R-:W-:Y:S01]  /*90c0*/  LOP3.LUT R6, R6, 0x70, RZ, 0xc0, !PT ;  /* 0x0000007006067812 */ /* 0x000fe200078ec0ff */
[----:B------:R-:W-:Y:S01]  /*90d0*/  STL.64 [R1+0x760], R104 ;  /* 0x0007606801007387 */ /* 0x000fe20000100a00 */
[----:B------:R-:W-:Y:S01]  /*90e0*/  LOP3.LUT R252, R252, 0x7f, RZ, 0xc0, !PT ;  /* 0x0000007ffcfc7812 */ /* 0x000fe200078ec0ff */
[----:B------:R-:W-:Y:S01]  /*90f0*/  IMAD.WIDE R186, R188, 0x4, R230 ;  /* 0x00000004bcba7825 */ /* 0x000fe200078e02e6 */
[----:B------:R-:W-:Y:S01]  /*9100*/  ISETP.GE.U32.AND P0, PT, R2, 0x7fffff7d, PT ;  /* 0x7fffff7d0200780c */ /* 0x000fe20003f06070 */
[----:B------:R-:W-:Y:S01]  /*9110*/  STL.64 [R1+0x758], R166 ;  /* 0x000758a601007387 */ /* 0x000fe20000100a00 */
[----:B------:R-:W-:Y:S01]  /*9120*/  LEA R232, P1, R27, UR6, 0x2 ;  /* 0x000000061be87c11 */ /* 0x000fe2000f8210ff */
[----:B-1----:R-:W-:Y:S01]  /*9130*/  VIADD R2, R5, 0xffffffde ;  /* 0xffffffde05027836 */ /* 0x002fe20000000000 */
[----:B------:R-:W-:Y:S01]  /*9140*/  ISETP.GE.U32.AND P2, PT, R0, 0x7fffff60, PT ;  /* 0x7fffff600000780c */ /* 0x000fe20003f46070 */
[----:B------:R-:W-:Y:S01]  /*9150*/  IMAD R6, R252, 0x80, R6 ;  /* 0x00000080fc067824 */ /* 0x000fe200078e0206 */
[----:B------:R-:W1:Y:S01]  /*9160*/  LDC R5, c[0x0][0x230] ;  /* 0x00008c00ff057b82 */ /* 0x000e620000000800 */
[----:B----4-:R-:W-:Y:S01]  /*9170*/  VIADD R0, R11, 0xffffffdd ;  /* 0xffffffdd0b007836 */ /* 0x010fe20000000000 */
[----:B------:R-:W-:Y:S01]  /*9180*/  LEA.HI.X.SX32 R233, R27, UR7, 0x2, P1 ;  /* 0x000000071be97c11 */ /* 0x000fe200088f16ff */
[----:B------:R-:W-:Y:S01]  /*9190*/  VIADD R26, R6, UR10 ;  /* 0x0000000a061a7c36 */ /* 0x000fe20008000000 */
[----:B------:R-:W-:Y:S01]  /*91a0*/  ISETP.GE.U32.AND P1, PT, R2, 0x7fffff5f, PT ;  /* 0x7fffff5f0200780c */ /* 0x000fe20003f26070 */
[----:B------:R-:W-:Y:S01]  /*91b0*/  VIADD R2, R9, 0xffffffbf ;  /* 0xffffffbf09027836 */ /* 0x000fe20000000000 */
[----:B------:R-:W-:Y:S01]  /*91c0*/  ISETP.GE.U32.AND P6, PT, R0, 0x7fffff5e, PT ;  /* 0x7fffff5e0000780c */ /* 0x000fe20003fc6070 */
[--C-:B------:R-:W-:Y:S01]  /*91d0*/  IMAD.WIDE R28, R24, 0x4, R232.reuse ;  /* 0x00000004181c7825 */ /* 0x100fe200078e02e8 */
[----:B------:R-:W3:Y:S01]  /*91e0*/  LDC R9, c[0x0][0x230] ;  /* 0x00008c00ff097b82 */ /* 0x000ee20000000800 */
[----:B------:R-:W-:Y:S01]  /*91f0*/  IADD3 R0, R12, -0x24, RZ ;  /* 0xffffffdc0c007810 */ /* 0x000fe20007ffe0ff */
[----:B------:R-:W-:Y:S01]  /*9200*/  @!PT LDS RZ, [RZ] ;  /* 0x00000000fffff984 */ /* 0x000fe20000000800 */
[----:B------:R-:W-:Y:S01]  /*9210*/  @!PT LDS RZ, [RZ] ;  /* 0x00000000fffff984 */ /* 0x000fe20000000800 */
[----:B------:R-:W-:Y:S01]  /*9220*/  @!PT LDS RZ, [RZ] ;  /* 0x00000000fffff984 */ /* 0x000fe20000000800 */
[----:B------:R-:W-:Y:S01]  /*9230*/  LDGSTS.E [R26], desc[UR8][R230.64], !P5 ;  /* 0x00000000e61a7fae */ /* 0x000fe2000e921848 */
[----:B------:R-:W-:Y:S01]  /*9240*/  LOP3.LUT R237, R6, 0x10, RZ, 0x3c, !PT ;  /* 0x0000001006ed7812 */ /* 0x000fe200078e3cff */
[--C-:B------:R-:W-:Y:S01]  /*9250*/  IMAD.WIDE R246, R246, 0x4, R232.reuse ;  /* 0x00000004f6f67825 */ /* 0x100fe200078e02e8 */
[----:B------:R-:W-:Y:S01]  /*9260*/  LOP3.LUT R236, R6, 0x20, RZ, 0x3c, !PT ;  /* 0x0000002006ec7812 */ /* 0x000fe200078e3cff */
[----:B------:R-:W-:Y:S01]  /*9270*/  LDGSTS.E [R26+0x4000], desc[UR8][R232.64], !P5 ;  /* 0x04000000e81a7fae */ /* 0x000fe2000e921848 */
[----:B------:R-:W-:Y:S01]  /*9280*/  ISETP.GE.U32.AND P5, PT, R0, 0x7fffff5d, PT ;  /* 0x7fffff5d0000780c */ /* 0x000fe20003fa6070 */
[----:B------:R-:W-:Y:S01]  /*9290*/  IMAD.SHL.U32 R0, R24, 0x2, RZ ;  /* 0x0000000218007824 */ /* 0x000fe200078e00ff */
[----:B------:R-:W4:Y:S01]  /*92a0*/  LDC R11, c[0x0][0x230] ;  /* 0x00008c00ff0b7b82 */ /* 0x000f220000000800 */
[----:B------:R-:W-:Y:S01]  /*92b0*/  STL [R1+0xc54], R26 ;  /* 0x000c541a01007387 */ /* 0x000fe20000100800 */
[----:B------:R-:W-:Y:S01]  /*92c0*/  IADD3 R237, R237, UR10, RZ ;  /* 0x0000000aeded7c10 */ /* 0x000fe2000fffe0ff */
[--C-:B------:R-:W-:Y:S01]  /*92d0*/  IMAD.WIDE R12, R0, 0x4, R232.reuse ;  /* 0x00000004000c7825 */ /* 0x100fe200078e02e8 */
[C---:B------:R-:W-:Y:S01]  /*92e0*/  LOP3.LUT R235, R6.reuse, 0x30, RZ, 0x3c, !PT ;  /* 0x0000003006eb7812 */ /* 0x040fe200078e3cff */
[----:B------:R-:W-:Y:S01]  /*92f0*/  STL.64 [R1+0x808], R30 ;  /* 0x0008081e01007387 */ /* 0x000fe20000100a00 */
[----:B------:R-:W-:Y:S01]  /*9300*/  LOP3.LUT R234, R6, 0x40, RZ, 0x3c, !PT ;  /* 0x0000004006ea7812 */ /* 0x000fe200078e3cff */
[----:B------:R-:W-:Y:S01]  /*9310*/  VIADD R236, R236, UR10 ;  /* 0x0000000aecec7c36 */ /* 0x000fe20008000000 */
[----:B------:R-:W-:Y:S01]  /*9320*/  IADD3 R235, R235, UR10, RZ ;  /* 0x0000000aebeb7c10 */ /* 0x000fe2000fffe0ff */
[----:B------:R-:W-:Y:S01]  /*9330*/  LDGSTS.E [R26+0x4], desc[UR8][R30.64], !P3 ;  /* 0x000040001e1a7fae */ /* 0x000fe2000d921848 */
[----:B------:R-:W-:Y:S01]  /*9340*/  IMAD.WIDE R242, R242, 0x4, R232 ;  /* 0x00000004f2f27825 */ /* 0x000fe200078e02e8 */
[----:B------:R-:W-:-:S02]  /*9350*/  ULDC.64 UR6, c[0x0][0x238] ;  /* 0x00008e0000067ab9 */ /* 0x000fc40000000a00 */
[----:B------:R1:W-:Y:S01]  /*9360*/  STL.64 [R1+0x800], R28 ;  /* 0x0008001c01007387 */ /* 0x0003e20000100a00 */
[----:B------:R-:W-:-:S03]  /*9370*/  IMAD.WIDE R238, R238, 0x4, R232 ;  /* 0x00000004eeee7825 */ /* 0x000fc600078e02e8 */
[----:B------:R1:W-:Y:S01]  /*9380*/  LDGSTS.E [R26+0x4004], desc[UR8][R28.64], !P3 ;  /* 0x040040001c1a7fae */ /* 0x0003e2000d921848 */
[----:B------:R-:W-:Y:S01]  /*9390*/  ISETP.GE.U32.AND P3, PT, R2, 0x7fffff40, PT ;  /* 0x7fffff400200780c */ /* 0x000fe20003f66070 */
[----:B--2---:R-:W-:Y:S02]  /*93a0*/  VIADD R2, R4, 0xffffffbe ;  /* 0xffffffbe04027836 */ /* 0x004fe40000000000 */
[----:B------:R-:W-:Y:S02]  /*93b0*/  VIADD R234, R234, UR10 ;  /* 0x0000000aeaea7c36 */ /* 0x000fe40008000000 */
[----:B------:R-:W-:-:S04]  /*93c0*/  IMAD.WIDE R188, R188, 0x4, R232 ;  /* 0x00000004bcbc7825 */ /* 0x000fc800078e02e8 */
[----:B------:R-:W-:-:S04]  /*93d0*/  IMAD.WIDE R190, R192, 0x4, R230 ;  /* 0x00000004c0be7825 */ /* 0x000fc800078e02e6 */
[----:B-1----:R-:W-:-:S04]  /*93e0*/  IMAD.WIDE R28, R0, 0x4, R230 ;  /* 0x00000004001c7825 */ /* 0x002fc800078e02e6 */
[----:B------:R-:W-:Y:S01]  /*93f0*/  IMAD R0, R24, 0x3, RZ ;  /* 0x0000000318007824 */ /* 0x000fe200078e02ff */
[----:B------:R1:W-:Y:S01]  /*9400*/  STL.64 [R1+0x7f8], R28 ;  /* 0x0007f81c01007387 */ /* 0x0003e20000100a00 */
[----:B------:R-:W-:-:S03]  /*9410*/  IMAD.WIDE R192, R192, 0x4, R232 ;  /* 0x00000004c0c07825 */ /* 0x000fc600078e02e8 */
[----:B------:R1:W-:Y:S01]  /*9420*/  LDGSTS.E [R26+0x8], desc[UR8][R28.64], !P4 ;  /* 0x000080001c1a7fae */ /* 0x0003e2000e121848 */
[----:B------:R-:W-:-:S03]  /*9430*/  IMAD.WIDE R30, R0, 0x4, R230 ;  /* 0x00000004001e7825 */ /* 0x000fc600078e02e6 */
[----:B------:R2:W-:Y:S01]  /*9440*/  LDGSTS.E [R26+0x4008], desc[UR8][R12.64], !P4 ;  /* 0x040080000c1a7fae */ /* 0x0005e2000e121848 */
[----:B------:R-:W-:Y:S01]  /*9450*/  ISETP.GE.U32.AND P4, PT, R2, 0x7fffff3f, PT ;  /* 0x7fffff3f0200780c */ /* 0x000fe20003f86070 */
[----:B------:R-:W-:Y:S02]  /*9460*/  VIADD R2, R5, 0xffffffbd ;  /* 0xffffffbd05027836 */ /* 0x000fe40000000000 */
[----:B------:R2:W-:Y:S01]  /*9470*/  STL.64 [R1+0x7f0], R12 ;  /* 0x0007f00c01007387 */ /* 0x0005e20000100a00 */
[----:B------:R-:W-:-:S03]  /*9480*/  IMAD.WIDE R194, R196, 0x4, R230 ;  /* 0x00000004c4c27825 */ /* 0x000fc600078e02e6 */
[----:B------:R3:W-:Y:S01]  /*9490*/  LDGSTS.E [R26+0xc], desc[UR8][R30.64], !P0 ;  /* 0x0000c0001e1a7fae */ /* 0x0007e2000c121848 */
[--C-:B-1----:R-:W-:Y:S01]  /*94a0*/  IMAD.WIDE R28, R0, 0x4, R232.reuse ;  /* 0x00000004001c7825 */ /* 0x102fe200078e02e8 */
[----:B------:R-:W-:Y:S02]  /*94b0*/  SHF.L.U32 R0, R24, 0x5, RZ ;  /* 0x0000000518007819 */ /* 0x000fe400000006ff */
[----:B------:R3:W-:Y:S01]  /*94c0*/  STL.64 [R1+0x7e8], R30 ;  /* 0x0007e81e01007387 */ /* 0x0007e20000100a00 */
[----:B------:R-:W-:-:S03]  /*94d0*/  IMAD.WIDE R196, R196, 0x4, R232 ;  /* 0x00000004c4c47825 */ /* 0x000fc600078e02e8 */
[----:B------:R1:W-:Y:S01]  /*94e0*/  LDGSTS.E [R26+0x400c], desc[UR8][R28.64], !P0 ;  /* 0x0400c0001c1a7fae */ /* 0x0003e2000c121848 */
[----:B------:R-:W-:Y:S01]  /*94f0*/  IMAD.WIDE R182, R0, 0x4, R230 ;  /* 0x0000000400b67825 */ /* 0x000fe200078e02e6 */
[----:B------:R-:W-:Y:S01]  /*9500*/  ISETP.GE.U32.AND P0, PT, R2, 0x7fffff3e, PT ;  /* 0x7fffff3e0200780c */ /* 0x000fe20003f06070 */
[----:B--2---:R-:W2:Y:S01]  /*9510*/  LDC R12, c[0x0][0x230] ;  /* 0x00008c00ff0c7b82 */ /* 0x004ea20000000800 */
[----:B------:R1:W-:Y:S01]  /*9520*/  STL.64 [R1+0x7e0], R28 ;  /* 0x0007e01c01007387 */ /* 0x0003e20000100a00 */
[C---:B------:R-:W-:Y:S02]  /*9530*/  IMAD R2, R24.reuse, 0x21, RZ ;  /* 0x0000002118027824 */ /* 0x040fe400078e02ff */
[----:B------:R-:W-:Y:S01]  /*9540*/  IMAD R200, R24, 0x74, RZ ;  /* 0x0000007418c87824 */ /* 0x000fe200078e02ff */
[----:B------:R-:W-:Y:S01]  /*9550*/  LDGSTS.E [R26+0x8000], desc[UR8][R182.64], !P2 ;  /* 0x08000000b61a7fae */ /* 0x000fe2000d121848 */
[----:B---3--:R-:W-:Y:S02]  /*9560*/  IMAD.WIDE R30, R0, 0x4, R232 ;  /* 0x00000004001e7825 */ /* 0x008fe400078e02e8 */
[----:B------:R-:W3:Y:S01]  /*9570*/  LDC R13, c[0x0][0x230] ;  /* 0x00008c00ff0d7b82 */ /* 0x000ee20000000800 */
[----:B------:R-:W-:Y:S01]  /*9580*/  STL.64 [R1+0x568], R182 ;  /* 0x000568b601007387 */ /* 0x000fe20000100a00 */
[----:B------:R-:W-:-:S02]  /*9590*/  VIADD R0, R9, 0xffffffbc ;  /* 0xffffffbc09007836 */ /* 0x000fc40000000000 */
[----:B------:R-:W-:Y:S01]  /*95a0*/  IMAD.WIDE R4, R2, 0x4, R232 ;  /* 0x0000000402047825 */ /* 0x000fe200078e02e8 */
[----:B------:R4:W-:Y:S02]  /*95b0*/  LDGSTS.E [R26+0xc000], desc[UR8][R30.64], !P2 ;  /* 0x0c0000001e1a7fae */ /* 0x0009e4000d121848 */
[----:B------:R-:W-:Y:S01]  /*95c0*/  ISETP.GE.U32.AND P2, PT, R0, 0x7fffff3d, PT ;  /* 0x7fffff3d0000780c */ /* 0x000fe20003f46070 */
[----:B-1----:R-:W-:Y:S01]  /*95d0*/  IMAD.WIDE R28, R2, 0x4, R230 ;  /* 0x00000004021c7825 */ /* 0x002fe200078e02e6 */
[----:B------:R-:W1:Y:S01]  /*95e0*/  LDC R9, c[0x0][0x230] ;  /* 0x00008c00ff097b82 */ /* 0x000e620000000800 */
[----:B------:R4:W-:Y:S02]  /*95f0*/  STL.64 [R1+0x560], R30 ;  /* 0x0005601e01007387 */ /* 0x0009e40000100a00 */
[----:B----4-:R-:W-:Y:S02]  /*9600*/  VIADD R0, R11, 0xffffff9f ;  /* 0xffffff9f0b007836 */ /* 0x010fe40000000000 */
[----:B------:R4:W-:Y:S01]  /*9610*/  LDGSTS.E [R26+0x8004], desc[UR8][R28.64], !P1 ;  /* 0x080040001c1a7fae */ /* 0x0009e2000c921848 */
[----:B------:R-:W-:-:S02]  /*9620*/  IMAD R2, R24, 0x23, RZ ;  /* 0x0000002318027824 */ /* 0x000fc400078e02ff */
[----:B------:R-:W1:Y:S01]  /*9630*/  LDC R11, c[0x0][0x230] ;  /* 0x00008c00ff0b7b82 */ /* 0x000e620000000800 */
[----:B------:R4:W-:Y:S01]  /*9640*/  LDGSTS.E [R26+0xc004], desc[UR8][R4.64], !P1 ;  /* 0x0c004000041a7fae */ /* 0x0009e2000c921848 */
[----:B------:R-:W-:Y:S01]  /*9650*/  ISETP.GE.U32.AND P1, PT, R0, 0x7fffff20, PT ;  /* 0x7fffff200000780c */ /* 0x000fe20003f26070 */
[----:B------:R-:W-:Y:S02]  /*9660*/  IMAD R0, R24, 0x22, RZ ;  /* 0x0000002218007824 */ /* 0x000fe400078e02ff */
[----:B------:R4:W-:Y:S01]  /*9670*/  STL.64 [R1+0x550], R28 ;  /* 0x0005501c01007387 */ /* 0x0009e20000100a00 */
[----:B------:R-:W-:-:S03]  /*9680*/  IMAD.WIDE R30, R2, 0x4, R230 ;  /* 0x00000004021e7825 */ /* 0x000fc600078e02e6 */
[----:B------:R2:W-:Y:S01]  /*9690*/  STL.64 [R1+0x540], R4 ;  /* 0x0005400401007387 */ /* 0x0005e20000100a00 */
[----:B------:R-:W-:-:S04]  /*96a0*/  IMAD.WIDE R184, R0, 0x4, R230 ;  /* 0x0000000400b87825 */ /* 0x000fc800078e02e6 */
[--C-:B------:R-:W-:Y:S01]  /*96b0*/  IMAD.WIDE R182, R0, 0x4, R232.reuse ;  /* 0x0000000400b67825 */ /* 0x100fe200078e02e8 */
[----:B------:R1:W-:Y:S01]  /*96c0*/  STL.64 [R1+0x538], R184 ;  /* 0x000538b801007387 */ /* 0x0003e20000100a00 */
[----:B---3--:R-:W-:Y:S02]  /*96d0*/  IADD3 R0, R13, -0x63, RZ ;  /* 0xffffff9d0d007810 */ /* 0x008fe40007ffe0ff */
[----:B----4-:R-:W-:Y:S01]  /*96e0*/  IMAD.WIDE R28, R2, 0x4, R232 ;  /* 0x00000004021c7825 */ /* 0x010fe200078e02e8 */
[----:B------:R3:W-:Y:S03]  /*96f0*/  LDGSTS.E [R26+0x8008], desc[UR8][R184.64], !P6 ;  /* 0x08008000b81a7fae */ /* 0x0007e6000f121848 */
[----:B--2---:R-:W-:Y:S01]  /*9700*/  IMAD.SHL.U32 R4, R24, 0x40, RZ ;  /* 0x0000004018047824 */ /* 0x004fe200078e00ff */
[----:B------:R2:W-:Y:S01]  /*9710*/  STL.64 [R1+0x530], R182 ;  /* 0x000530b601007387 */ /* 0x0005e20000100a00 */
[----:B------:R-:W-:-:S02]  /*9720*/  VIADD R5, R12, 0xffffff9e ;  /* 0xffffff9e0c057836 */ /* 0x000fc40000000000 */
[----:B------:R-:W-:Y:S01]  /*9730*/  IMAD.WIDE R12, R4, 0x4, R232 ;  /* 0x00000004040c7825 */ /* 0x000fe200078e02e8 */
[----:B------:R2:W-:Y:S02]  /*9740*/  LDGSTS.E [R26+0xc008], desc[UR8][R182.64], !P6 ;  /* 0x0c008000b61a7fae */ /* 0x0005e4000f121848 */
[----:B------:R-:W-:Y:S01]  /*9750*/  ISETP.GE.U32.AND P6, PT, R5, 0x7fffff1f, PT ;  /* 0x7fffff1f0500780c */ /* 0x000fe20003fc6070 */
[----:B-1----:R-:W-:Y:S01]  /*9760*/  VIADD R2, R9, 0xffffff9c ;  /* 0xffffff9c09027836 */ /* 0x002fe20000000000 */
[----:B------:R-:W-:Y:S01]  /*9770*/  STL.64 [R1+0x520], R30 ;  /* 0x0005201e01007387 */ /* 0x000fe20000100a00 */
[----:B------:R-:W1:Y:S01]  /*9780*/  LDC R5, c[0x0][0x230] ;  /* 0x00008c00ff057b82 */ /* 0x000e620000000800 */
[C---:B---3--:R-:W-:Y:S02]  /*9790*/  IMAD R184, R24.reuse, 0x70, RZ ;  /* 0x0000007018b87824 */ /* 0x048fe400078e02ff */
[----:B------:R-:W-:Y:S01]  /*97a0*/  LDGSTS.E [R26+0x800c], desc[UR8][R30.64], !P5 ;  /* 0x0800c0001e1a7fae */ /* 0x000fe2000e921848 */
[----:B------:R-:W-:-:S02]  /*97b0*/  IMAD R204, R24, 0x75, RZ ;  /* 0x0000007518cc7824 */ /* 0x000fc400078e02ff */
[----:B------:R-:W-:Y:S01]  /*97c0*/  IMAD R208, R24, 0x76, RZ ;  /* 0x0000007618d07824 */ /* 0x000fe200078e02ff */
[----:B------:R3:W-:Y:S01]  /*97d0*/  STL.64 [R1+0x510], R28 ;  /* 0x0005101c01007387 */ /* 0x0007e20000100a00 */
[----:B------:R-:W4:Y:S01]  /*97e0*/  LDC R9, c[0x0][0x230] ;  /* 0x00008c00ff097b82 */ /* 0x000f220000000800 */
[----:B--2---:R-:W-:Y:S02]  /*97f0*/  IMAD.WIDE R182, R184, 0x4, R230 ;  /* 0x00000004b8b67825 */ /* 0x004fe400078e02e6 */
[----:B------:R3:W-:Y:S01]  /*9800*/  LDGSTS.E [R26+0xc00c], desc[UR8][R28.64], !P5 ;  /* 0x0c00c0001c1a7fae */ /* 0x0007e2000e921848 */
[----:B------:R-:W-:Y:S01]  /*9810*/  ISETP.GE.U32.AND P5, PT, R0, 0x7fffff1e, PT ;  /* 0x7fffff1e0000780c */ /* 0x000fe20003fa6070 */
[----:B------:R-:W-:Y:S02]  /*9820*/  IMAD R0, R24, 0x41, RZ ;  /* 0x0000004118007824 */ /* 0x000fe400078e02ff */
[----:B------:R-:W-:-:S04]  /*9830*/  IMAD.WIDE R184, R184, 0x4, R232 ;  /* 0x00000004b8b87825 */ /* 0x000fc800078e02e8 */
[----:B------:R-:W-:-:S04]  /*9840*/  IMAD.WIDE R202, R204, 0x4, R230 ;  /* 0x00000004ccca7825 */ /* 0x000fc800078e02e6 */
[----:B---3--:R-:W-:Y:S02]  /*9850*/  IMAD.WIDE R28, R4, 0x4, R230 ;  /* 0x00000004041c7825 */ /* 0x008fe400078e02e6 */
[----:B------:R-:W2:Y:S02]  /*9860*/  LDC R4, c[0x0][0x230] ;  /* 0x00008c00ff047b82 */ /* 0x000ea40000000800 */
[----:B------:R-:W-:Y:S01]  /*9870*/  IMAD.WIDE R204, R204, 0x4, R232 ;  /* 0x00000004cccc7825 */ /* 0x000fe200078e02e8 */
[----:B------:R3:W-:Y:S03]  /*9880*/  STL.64 [R1+0x2a0], R28 ;  /* 0x0002a01c01007387 */ /* 0x0007e60000100a00 */
[C---:B------:R-:W-:Y:S01]  /*9890*/  IMAD.WIDE R206, R208.reuse, 0x4, R230 ;  /* 0x00000004d0ce7825 */ /* 0x040fe200078e02e6 */
[----:B------:R3:W-:Y:S03]  /*98a0*/  LDGSTS.E [R26+0x10000], desc[UR8][R28.64], !P3 ;  /* 0x100000001c1a7fae */ /* 0x0007e6000d921848 */
[----:B------:R-:W-:Y:S01]  /*98b0*/  IMAD.WIDE R208, R208, 0x4, R232 ;  /* 0x00000004d0d07825 */ /* 0x000fe200078e02e8 */
[----:B------:R1:W-:Y:S03]  /*98c0*/  STL.64 [R1+0x298], R12 ;  /* 0x0002980c01007387 */ /* 0x0003e60000100a00 */
[----:B------:R-:W-:Y:S01]  /*98d0*/  IMAD.WIDE R210, R212, 0x4, R230 ;  /* 0x00000004d4d27825 */ /* 0x000fe200078e02e6 */
[----:B------:R1:W-:Y:S01]  /*98e0*/  LDGSTS.E [R26+0x14000], desc[UR8][R12.64], !P3 ;  /* 0x140000000c1a7fae */ /* 0x0003e2000d921848 */
[----:B------:R-:W-:-:S02]  /*98f0*/  ISETP.GE.U32.AND P3, PT, R2, 0x7fffff1d, PT ;  /* 0x7fffff1d0200780c */ /* 0x000fc40003f66070 */
[----:B------:R-:W-:Y:S02]  /*9900*/  VIADD R2, R11, 0xfffffffb ;  /* 0xfffffffb0b027836 */ /* 0x000fe40000000000 */
[----:B---3--:R-:W-:Y:S01]  /*9910*/  IMAD.WIDE R28, R0, 0x4, R230 ;  /* 0x00000004001c7825 */ /* 0x008fe200078e02e6 */
[----:B------:R-:W3:Y:S03]  /*9920*/  LDC R11, c[0x0][0x230] ;  /* 0x00008c00ff0b7b82 */ /* 0x000ee60000000800 */
[--C-:B------:R-:W-:Y:S01]  /*9930*/  IMAD.WIDE R212, R212, 0x4, R232.reuse ;  /* 0x00000004d4d47825 */ /* 0x100fe200078e02e8 */
[----:B------:R4:W-:Y:S03]  /*9940*/  STL.64 [R1+0x290], R28 ;  /* 0x0002901c01007387 */ /* 0x0009e60000100a00 */
[----:B-1----:R-:W-:Y:S01]  /*9950*/  IMAD.WIDE R12, R0, 0x4, R232 ;  /* 0x00000004000c7825 */ /* 0x002fe200078e02e8 */
[----:B------:R4:W-:Y:S03]  /*9960*/  LDGSTS.E [R26+0x10004], desc[UR8][R28.64], !P4 ;  /* 0x100040001c1a7fae */ /* 0x0009e6000e121848 */
[----:B------:R-:W-:Y:S01]  /*9970*/  IMAD R0, R24, 0x42, RZ ;  /* 0x0000004218007824 */ /* 0x000fe200078e02ff */
[----:B------:R1:W-:Y:S01]  /*9980*/  STL.64 [R1+0x288], R12 ;  /* 0x0002880c01007387 */ /* 0x0003e20000100a00 */
[----:B------:R-:W-:-:S03]  /*9990*/  IMAD.WIDE R218, R220, 0x4, R230 ;  /* 0x00000004dcda7825 */ /* 0x000fc600078e02e6 */
[----:B------:R1:W-:Y:S01]  /*99a0*/  LDGSTS.E [R26+0x14004], desc[UR8][R12.64], !P4 ;  /* 0x140040000c1a7fae */ /* 0x0003e2000e121848 */
[----:B------:R-:W-:Y:S01]  /*99b0*/  ISETP.GE.U32.AND P4, PT, R2, 0x7fffff7c, PT ;  /* 0x7fffff7c0200780c */ /* 0x000fe20003f86070 */
[----:B------:R-:W-:Y:S02]  /*99c0*/  VIADD R2, R25, 0xfffffffa ;  /* 0xfffffffa19027836 */ /* 0x000fe40000000000 */
[----:B----4-:R-:W-:Y:S01]  /*99d0*/  IMAD.WIDE R28, R0, 0x4, R230 ;  /* 0x00000004001c7825 */ /* 0x010fe200078e02e6 */
[----:B------:R-:W4:Y:S03]  /*99e0*/  LDC R25, c[0x0][0x230] ;  /* 0x00008c00ff197b82 */ /* 0x000f260000000800 */
        /* <DEDUP_REMOVED lines=9> */
[----:B--2---:R-:W-:Y:S02]  /*9a80*/  VIADD R2, R4, 0xfffffff9 ;  /* 0xfffffff904027836 */ /* 0x004fe40000000000 */
[----:B-1----:R-:W-:Y:S01]  /*9a90*/  IMAD.WIDE R28, R0, 0x4, R230 ;  /* 0x00000004001c7825 */ /* 0x002fe200078e02e6 */
[----:B------:R-:W1:Y:S03]  /*9aa0*/  LDC R4, c[0x0][0x230] ;  /* 0x00008c00ff047b82 */ /* 0x000e660000000800 */
[--C-:B------:R-:W-:Y:S01]  /*9ab0*/  IMAD.WIDE R224, R224, 0x4, R232.reuse ;  /* 0x00000004e0e07825 */ /* 0x100fe200078e02e8 */
[----:B------:R2:W-:Y:S03]  /*9ac0*/  STL.64 [R1+0x270], R28 ;  /* 0x0002701c01007387 */ /* 0x0005e60000100a00 */
[----:B---3--:R-:W-:Y:S01]  /*9ad0*/  IMAD.WIDE R12, R0, 0x4, R232 ;  /* 0x00000004000c7825 */ /* 0x008fe200078e02e8 */
[----:B------:R2:W-:Y:S03]  /*9ae0*/  LDGSTS.E [R26+0x1000c], desc[UR8][R28.64], !P2 ;  /* 0x1000c0001c1a7fae */ /* 0x0005e6000d121848 */
[----:B------:R-:W-:Y:S01]  /*9af0*/  IMAD R0, R24, 0x60, RZ ;  /* 0x0000006018007824 */ /* 0x000fe200078e02ff */
[----:B------:R3:W-:Y:S04]  /*9b00*/  STL.64 [R1+0x268], R12 ;  /* 0x0002680c01007387 */ /* 0x0007e80000100a00 */
[----:B------:R3:W-:Y:S01]  /*9b10*/  LDGSTS.E [R26+0x1400c], desc[UR8][R12.64], !P2 ;  /* 0x1400c0000c1a7fae */ /* 0x0007e2000d121848 */
[----:B------:R-:W-:-:S02]  /*9b20*/  ISETP.GE.U32.AND P2, PT, R2, 0x7fffff7a, PT ;  /* 0x7fffff7a0200780c */ /* 0x000fc40003f46070 */
[----:B------:R-:W-:Y:S01]  /*9b30*/  IADD3 R2, R5, -0x8, RZ ;  /* 0xfffffff805027810 */ /* 0x000fe20007ffe0ff */
[C---:B--2---:R-:W-:Y:S01]  /*9b40*/  IMAD.WIDE R28, R0.reuse, 0x4, R230 ;  /* 0x00000004001c7825 */ /* 0x044fe200078e02e6 */
[----:B------:R-:W2:Y:S04]  /*9b50*/  LDC R5, c[0x0][0x230] ;  /* 0x00008c00ff057b82 */ /* 0x000ea80000000800 */
[----:B------:R4:W-:Y:S01]  /*9b60*/  STL.64 [R1+0xb0], R28 ;  /* 0x0000b01c01007387 */ /* 0x0009e20000100a00 */
[----:B---3--:R-:W-:-:S03]  /*9b70*/  IMAD.WIDE R12, R0, 0x4, R232 ;  /* 0x00000004000c7825 */ /* 0x008fc600078e02e8 */
[----:B------:R4:W-:Y:S01]  /*9b80*/  LDGSTS.E [R26+0x18000], desc[UR8][R28.64], !P1 ;  /* 0x180000001c1a7fae */ /* 0x0009e2000c921848 */
[----:B------:R-:W-:-:S03]  /*9b90*/  IMAD R0, R24, 0x61, RZ ;  /* 0x0000006118007824 */ /* 0x000fc600078e02ff */
[----:B------:R3:W-:Y:S04]  /*9ba0*/  STL.64 [R1+0xa8], R12 ;  /* 0x0000a80c01007387 */ /* 0x0007e80000100a00 */
[----:B------:R3:W-:Y:S01]  /*9bb0*/  LDGSTS.E [R26+0x1c000], desc[UR8][R12.64], !P1 ;  /* 0x1c0000000c1a7fae */ /* 0x0007e2000c921848 */
[----:B------:R-:W-:Y:S01]  /*9bc0*/  ISETP.GE.U32.AND P1, PT, R2, 0x7fffff79, PT ;  /* 0x7fffff790200780c */ /* 0x000fe20003f26070 */
[----:B------:R-:W-:Y:S02]  /*9bd0*/  VIADD R2, R9, 0xffffffdb ;  /* 0xffffffdb09027836 */ /* 0x000fe40000000000 */
[C---:B----4-:R-:W-:Y:S01]  /*9be0*/  IMAD.WIDE R28, R0.reuse, 0x4, R230 ;  /* 0x00000004001c7825 */ /* 0x050fe200078e02e6 */
[----:B------:R-:W4:Y:S04]  /*9bf0*/  LDC R9, c[0x0][0x230] ;  /* 0x00008c00ff097b82 */ /* 0x000f280000000800 */
        /* <DEDUP_REMOVED lines=8> */
[C---:B-1----:R-:W-:Y:S01]  /*9c80*/  IMAD.WIDE R28, R0.reuse, 0x4, R230 ;  /* 0x00000004001c7825 */ /* 0x042fe200078e02e6 */
[----:B------:R-:W1:Y:S04]  /*9c90*/  LDC R11, c[0x0][0x230] ;  /* 0x00008c00ff0b7b82 */ /* 0x000e680000000800 */
        /* <DEDUP_REMOVED lines=8> */
[C---:B--2---:R-:W-:Y:S01]  /*9d20*/  IMAD.WIDE R28, R0.reuse, 0x4, R230 ;  /* 0x00000004001c7825 */ /* 0x044fe200078e02e6 */
[----:B------:R-:W2:Y:S04]  /*9d30*/  LDC R4, c[0x0][0x230] ;  /* 0x00008c00ff047b82 */ /* 0x000ea80000000800 */
[----:B------:R-:W-:Y:S01]  /*9d40*/  LDGSTS.E [R26+0x1800c], desc[UR8][R28.64], !P3 ;  /* 0x1800c0001c1a7fae */ /* 0x000fe2000d921848 */
[----:B---3--:R-:W-:-:S03]  /*9d50*/  IMAD.WIDE R12, R0, 0x4, R232 ;  /* 0x00000004000c7825 */ /* 0x008fc600078e02e8 */
[----:B------:R-:W-:Y:S01]  /*9d60*/  STL.64 [R1+0x80], R28 ;  /* 0x0000801c01007387 */ /* 0x000fe20000100a00 */
[----:B------:R-:W-:-:S03]  /*9d70*/  IMAD.SHL.U32 R0, R24, 0x4, RZ ;  /* 0x0000000418007824 */ /* 0x000fc600078e00ff */
[----:B------:R3:W-:Y:S01]  /*9d80*/  LDGSTS.E [R26+0x1c00c], desc[UR8][R12.64], !P3 ;  /* 0x1c00c0000c1a7fae */ /* 0x0007e2000d921848 */
[----:B------:R-:W-:Y:S01]  /*9d90*/  ISETP.GE.U32.AND P3, PT, R2, 0x7fffff5a, PT ;  /* 0x7fffff5a0200780c */ /* 0x000fe20003f66070 */
[----:B------:R-:W-:Y:S02]  /*9da0*/  VIADD R2, R5, 0xffffffd8 ;  /* 0xffffffd805027836 */ /* 0x000fe40000000000 */
[----:B------:R4:W-:Y:S01]  /*9db0*/  STL.64 [R1+0x78], R12 ;  /* 0x0000780c01007387 */ /* 0x0009e20000100a00 */
[----:B------:R-:W2:Y:S01]  /*9dc0*/  LDC R5, c[0x0][0x230] ;  /* 0x00008c00ff057b82 */ /* 0x000ea20000000800 */
[----:B---3--:R-:W-:-:S04]  /*9dd0*/  IMAD.WIDE R26, R0, 0x4, R230 ;  /* 0x00000004001a7825 */ /* 0x008fc800078e02e6 */
[----:B----4-:R-:W-:Y:S01]  /*9de0*/  IMAD.WIDE R12, R0, 0x4, R232 ;  /* 0x00000004000c7825 */ /* 0x010fe200078e02e8 */
[----:B------:R3:W-:Y:S03]  /*9df0*/  STL.64 [R1+0x7d8], R26 ;  /* 0x0007d81a01007387 */ /* 0x0007e60000100a00 */
[----:B------:R-:W-:Y:S01]  /*9e00*/  IMAD R0, R24, 0x5, RZ ;  /* 0x0000000518007824 */ /* 0x000fe200078e02ff */
[----:B------:R3:W-:Y:S04]  /*9e10*/  LDGSTS.E [R237], desc[UR8][R26.64], !P4 ;  /* 0x000000001aed7fae */ /* 0x0007e8000e121848 */
[----:B------:R4:W-:Y:S04]  /*9e20*/  STL.64 [R1+0x7d0], R12 ;  /* 0x0007d00c01007387 */ /* 0x0009e80000100a00 */
[----:B------:R4:W-:Y:S01]  /*9e30*/  LDGSTS.E [R237+0x4000], desc[UR8][R12.64], !P4 ;  /* 0x040000000ced7fae */ /* 0x0009e2000e121848 */
[----:B------:R-:W-:Y:S01]  /*9e40*/  ISETP.GE.U32.AND P4, PT, R2, 0x7fffff59, PT ;  /* 0x7fffff590200780c */ /* 0x000fe20003f86070 */
[----:B------:R-:W-:-:S02]  /*9e50*/  VIADD R2, R9, 0xffffffbb ;  /* 0xffffffbb09027836 */ /* 0x000fc40000000000 */
[C---:B---3--:R-:W-:Y:S01]  /*9e60*/  IMAD.WIDE R26, R0.reuse, 0x4, R230 ;  /* 0x00000004001a7825 */ /* 0x048fe200078e02e6 */
[----:B------:R-:W3:Y:S04]  /*9e70*/  LDC R9, c[0x0][0x230] ;  /* 0x00008c00ff097b82 */ /* 0x000ee80000000800 */
[----:B------:R2:W-:Y:S01]  /*9e80*/  LDGSTS.E [R237+0x4], desc[UR8][R26.64], !P0 ;  /* 0x000040001aed7fae */ /* 0x0005e2000c121848 */
[----:B----4-:R-:W-:-:S03]  /*9e90*/  IMAD.WIDE R12, R0, 0x4, R232 ;  /* 0x00000004000c7825 */ /* 0x010fc600078e02e8 */
[----:B------:R2:W-:Y:S01]  /*9ea0*/  STL.64 [R1+0x7c8], R26 ;  /* 0x0007c81a01007387 */ /* 0x0005e20000100a00 */
[----:B------:R-:W-:-:S03]  /*9eb0*/  IMAD R0, R24, 0x6, RZ ;  /* 0x0000000618007824 */ /* 0x000fc600078e02ff */
[----:B------:R4:W-:Y:S01]  /*9ec0*/  LDGSTS.E [R237+0x4004], desc[UR8][R12.64], !P0 ;  /* 0x040040000ced7fae */ /* 0x0009e2000c121848 */
[----:B------:R-:W-:Y:S01]  /*9ed0*/  ISETP.GE.U32.AND P0, PT, R2, 0x7fffff3c, PT ;  /* 0x7fffff3c0200780c */ /* 0x000fe20003f06070 */
[----:B-1----:R-:W-:Y:S02]  /*9ee0*/  VIADD R2, R11, 0xffffffba ;  /* 0xffffffba0b027836 */ /* 0x002fe40000000000 */
[----:B------:R4:W-:Y:S01]  /*9ef0*/  STL.64 [R1+0x7c0], R12 ;  /* 0x0007c00c01007387 */ /* 0x0009e20000100a00 */
[----:B------:R-:W1:Y:S01]  /*9f00*/  LDC R11, c[0x0][0x230] ;  /* 0x00008c00ff0b7b82 */ /* 0x000e620000000800 */
[----:B--2---:R-:W-:-:S05]  /*9f10*/  IMAD.WIDE R26, R0, 0x4, R230 ;  /* 0x00000004001a7825 */ /* 0x004fca00078e02e6 */
[----:B------:R2:W-:Y:S01]  /*9f20*/  STL.64 [R1+0x7b8], R26 ;  /* 0x0007b81a01007387 */ /* 0x0005e20000100a00 */
[----:B----4-:R-:W-:-:S03]  /*9f30*/  IMAD.WIDE R12, R0, 0x4, R232 ;  /* 0x00000004000c7825 */ /* 0x010fc600078e02e8 */
        /* <DEDUP_REMOVED lines=8> */
[----:B------:R3:W-:Y:S01]  /*9fc0*/  STL.64 [R1+0x7a8], R26 ;  /* 0x0007a81a01007387 */ /* 0x0007e20000100a00 */
[----:B----4-:R-:W-:-:S03]  /*9fd0*/  IMAD.WIDE R12, R0, 0x4, R232 ;  /* 0x00000004000c7825 */ /* 0x010fc600078e02e8 */
[----:B------:R3:W-:Y:S01]  /*9fe0*/  LDGSTS.E [R237+0xc], desc[UR8][R26.64], !P1 ;  /* 0x0000c0001aed7fae */ /* 0x0007e2000c921848 */
[----:B------:R-:W-:-:S03]  /*9ff0*/  IMAD R0, R24, 0x24, RZ ;  /* 0x0000002418007824 */ /* 0x000fc600078e02ff */
[----:B------:R4:W-:Y:S04]  /*a000*/  STL.64 [R1+0x7a0], R12 ;  /* 0x0007a00c01007387 */ /* 0x0009e80000100a00 */
[----:B------:R4:W-:Y:S01]  /*a010*/  LDGSTS.E [R237+0x400c], desc[UR8][R12.64], !P1 ;  /* 0x0400c0000ced7fae */ /* 0x0009e2000c921848 */
[----:B------:R-:W-:Y:S02]  /*a020*/  ISETP.GE.U32.AND P1, PT, R2, 0x7fffff3a, PT ;  /* 0x7fffff3a0200780c */ /* 0x000fe40003f26070 */
[----:B------:R-:W-:Y:S01]  /*a030*/  IADD3 R2, R5, -0x48, RZ ;  /* 0xffffffb805027810 */ /* 0x000fe20007ffe0ff */
[C---:B---3--:R-:W-:Y:S01]  /*a040*/  IMAD.WIDE R26, R0.reuse, 0x4, R230 ;  /* 0x00000004001a7825 */ /* 0x048fe200078e02e6 */
[----:B------:R-:W3:Y:S04]  /*a050*/  LDC R5, c[0x0][0x230] ;  /* 0x00008c00ff057b82 */ /* 0x000ee80000000800 */
        /* <DEDUP_REMOVED lines=10> */
[----:B------:R2:W-:Y:S01]  /*a100*/  LDGSTS.E [R237+0x8004], desc[UR8][R26.64], !P5 ;  /* 0x080040001aed7fae */ /* 0x0005e2000e921848 */
[----:B----4-:R-:W-:-:S03]  /*a110*/  IMAD.WIDE R12, R0, 0x4, R232 ;  /* 0x00000004000c7825 */ /* 0x010fc600078e02e8 */
[----:B------:R2:W-:Y:S01]  /*a120*/  STL.64 [R1+0x4f0], R26 ;  /* 0x0004f01a01007387 */ /* 0x0005e20000100a00 */
[----:B------:R-:W-:-:S03]  /*a130*/  IMAD R0, R24, 0x26, RZ ;  /* 0x0000002618007824 */ /* 0x000fc600078e02ff */
[----:B------:R4:W-:Y:S01]  /*a140*/  LDGSTS.E [R237+0xc004], desc[UR8][R12.64], !P5 ;  /* 0x0c0040000ced7fae */ /* 0x0009e2000e921848 */
[----:B------:R-:W-:Y:S01]  /*a150*/  ISETP.GE.U32.AND P5, PT, R2, 0x7fffff1c, PT ;  /* 0x7fffff1c0200780c */ /* 0x000fe20003fa6070 */
[----:B------:R-:W-:Y:S02]  /*a160*/  VIADD R2, R11, 0xffffff9a ;  /* 0xffffff9a0b027836 */ /* 0x000fe40000000000 */
        /* <DEDUP_REMOVED lines=19> */
[----:B------:R-:W-:Y:S01]  /*a2a0*/  ISETP.GE.U32.AND P4, PT, R2, 0x7fffff1a, PT ;  /* 0x7fffff1a0200780c */ /* 0x000fe20003f86070 */
[----:B---3--:R-:W-:Y:S02]  /*a2b0*/  VIADD R2, R5, 0xffffff98 ;  /* 0xffffff9805027836 */ /* 0x008fe40000000000 */
[C---:B----4-:R-:W-:Y:S01]  /*a2c0*/  IMAD.WIDE R26, R0.reuse, 0x4, R230 ;  /* 0x00000004001a7825 */ /* 0x050fe200078e02e6 */
[----:B------:R-:W3:Y:S04]  /*a2d0*/  LDC R5, c[0x0][0x230] ;  /* 0x00008c00ff057b82 */ /* 0x000ee80000000800 */
[----:B------:R4:W-:Y:S01]  /*a2e0*/  STL.64 [R1+0x260], R26 ;  /* 0x0002601a01007387 */ /* 0x0009e20000100a00 */
[----:B-1----:R-:W-:-:S03]  /*a2f0*/  IMAD.WIDE R12, R0, 0x4, R232 ;  /* 0x00000004000c7825 */ /* 0x002fc600078e02e8 */
[----:B------:R4:W-:Y:S01]  /*a300*/  LDGSTS.E [R237+0x10000], desc[UR8][R26.64], !P0 ;  /* 0x100000001aed7fae */ /* 0x0009e2000c121848 */
[----:B------:R-:W-:-:S03]  /*a310*/  IMAD R0, R24, 0x45, RZ ;  /* 0x0000004518007824 */ /* 0x000fc600078e02ff */
[----:B------:R1:W-:Y:S04]  /*a320*/  STL.64 [R1+0x258], R12 ;  /* 0x0002580c01007387 */ /* 0x0003e80000100a00 */
[----:B------:R1:W-:Y:S01]  /*a330*/  LDGSTS.E [R237+0x14000], desc[UR8][R12.64], !P0 ;  /* 0x140000000ced7fae */ /* 0x0003e2000c121848 */
[----:B------:R-:W-:Y:S02]  /*a340*/  ISETP.GE.U32.AND P0, PT, R2, 0x7fffff19, PT ;  /* 0x7fffff190200780c */ /* 0x000fe40003f06070 */
[----:B------:R-:W-:Y:S01]  /*a350*/  IADD3 R2, R9, -0x9, RZ ;  /* 0xfffffff709027810 */ /* 0x000fe20007ffe0ff */
[C---:B----4-:R-:W-:Y:S01]  /*a360*/  IMAD.WIDE R26, R0.reuse, 0x4, R230 ;  /* 0x00000004001a7825 */ /* 0x050fe200078e02e6 */
[----:B------:R-:W4:Y:S04]  /*a370*/  LDC R9, c[0x0][0x230] ;  /* 0x00008c00ff097b82 */ /* 0x000f280000000800 */
[----:B------:R2:W-:Y:S01]  /*a380*/  LDGSTS.E [R237+0x10004], desc[UR8][R26.64], !P2 ;  /* 0x100040001aed7fae */ /* 0x0005e2000d121848 */
[----:B-1----:R-:W-:-:S03]  /*a390*/  IMAD.WIDE R12, R0, 0x4, R232 ;  /* 0x00000004000c7825 */ /* 0x002fc600078e02e8 */
[----:B------:R2:W-:Y:S01]  /*a3a0*/  STL.64 [R1+0x250], R26 ;  /* 0x0002501a01007387 */ /* 0x0005e20000100a00 */
[----:B------:R-:W-:-:S03]  /*a3b0*/  IMAD R0, R24, 0x46, RZ ;  /* 0x0000004618007824 */ /* 0x000fc600078e02ff */
[----:B------:R1:W-:Y:S01]  /*a3c0*/  LDGSTS.E [R237+0x14004], desc[UR8][R12.64], !P2 ;  /* 0x140040000ced7fae */ /* 0x0003e2000d121848 */
[----:B------:R-:W-:Y:S01]  /*a3d0*/  ISETP.GE.U32.AND P2, PT, R2, 0x7fffff78, PT ;  /* 0x7fffff780200780c */ /* 0x000fe20003f46070 */
[----:B------:R-:W-:Y:S02]  /*a3e0*/  VIADD R2, R11, 0xfffffff6 ;  /* 0xfffffff60b027836 */ /* 0x000fe40000000000 */
[----:B------:R1:W-:Y:S01]  /*a3f0*/  STL.64 [R1+0x248], R12 ;  /* 0x0002480c01007387 */ /* 0x0003e20000100a00 */
[----:B------:R-:W4:Y:S01]  /*a400*/  LDC R11, c[0x0][0x230] ;  /* 0x00008c00ff0b7b82 */ /* 0x000f220000000800 */
[----:B--2---:R-:W-:-:S05]  /*a410*/  IMAD.WIDE R26, R0, 0x4, R230 ;  /* 0x00000004001a7825 */ /* 0x004fca00078e02e6 */
[----:B------:R2:W-:Y:S01]  /*a420*/  STL.64 [R1+0x240], R26 ;  /* 0x0002401a01007387 */ /* 0x0005e20000100a00 */
[----:B-1----:R-:W-:-:S03]  /*a430*/  IMAD.WIDE R12, R0, 0x4, R232 ;  /* 0x00000004000c7825 */ /* 0x002fc600078e02e8 */
        /* <DEDUP_REMOVED lines=9> */
[----:B-1----:R-:W-:-:S03]  /*a4d0*/  IMAD.WIDE R12, R0, 0x4, R232 ;  /* 0x00000004000c7825 */ /* 0x002fc600078e02e8 */
[----:B------:R1:W-:Y:S01]  /*a4e0*/  LDGSTS.E [R237+0x1000c], desc[UR8][R26.64], !P6 ;  /* 0x1000c0001aed7fae */ /* 0x0003e2000f121848 */
[----:B------:R-:W-:-:S03]  /*a4f0*/  IMAD R0, R24, 0x64, RZ ;  /* 0x0000006418007824 */ /* 0x000fc600078e02ff */
[----:B------:R4:W-:Y:S04]  /*a500*/  STL.64 [R1+0x228], R12 ;  /* 0x0002280c01007387 */ /* 0x0009e80000100a00 */
[----:B------:R4:W-:Y:S01]  /*a510*/  LDGSTS.E [R237+0x1400c], desc[UR8][R12.64], !P6 ;  /* 0x1400c0000ced7fae */ /* 0x0009e2000f121848 */
[----:B------:R-:W-:Y:S01]  /*a520*/  ISETP.GE.U32.AND P6, PT, R2, 0x7fffff76, PT ;  /* 0x7fffff760200780c */ /* 0x000fe20003fc6070 */
[----:B---3--:R-:W-:Y:S02]  /*a530*/  VIADD R2, R5, 0xfffffff4 ;  /* 0xfffffff405027836 */ /* 0x008fe40000000000 */
[C---:B-1----:R-:W-:Y:S01]  /*a540*/  IMAD.WIDE R26, R0.reuse, 0x4, R230 ;  /* 0x00000004001a7825 */ /* 0x042fe200078e02e6 */
[----:B------:R-:W1:Y:S04]  /*a550*/  LDC R5, c[0x0][0x230] ;  /* 0x00008c00ff057b82 */ /* 0x000e680000000800 */
        /* <DEDUP_REMOVED lines=8> */
[C---:B---3--:R-:W-:Y:S01]  /*a5e0*/  IMAD.WIDE R26, R0.reuse, 0x4, R230 ;  /* 0x00000004001a7825 */ /* 0x048fe200078e02e6 */
[----:B------:R-:W3:Y:S04]  /*a5f0*/  LDC R9, c[0x0][0x230] ;  /* 0x00008c00ff097b82 */ /* 0x000ee80000000800 */
[----:B------:R2:W-:Y:S01]  /*a600*/  LDGSTS.E [R237+0x18004], desc[UR8][R26.64], !P3 ;  /* 0x180040001aed7fae */ /* 0x0005e2000d921848 */
[----:B----4-:R-:W-:-:S03]  /*a610*/  IMAD.WIDE R12, R0, 0x4, R232 ;  /* 0x00000004000c7825 */ /* 0x010fc600078e02e8 */
[----:B------:R2:W-:Y:S01]  /*a620*/  STL.64 [R1+0x60], R26 ;  /* 0x0000601a01007387 */ /* 0x0005e20000100a00 */
[----:B------:R-:W-:-:S03]  /*a630*/  IMAD R0, R24, 0x66, RZ ;  /* 0x0000006618007824 */ /* 0x000fc600078e02ff */
[----:B------:R4:W-:Y:S01]  /*a640*/  LDGSTS.E [R237+0x1c004], desc[UR8][R12.64], !P3 ;  /* 0x1c0040000ced7fae */ /* 0x0009e2000d921848 */
[----:B------:R-:W-:Y:S02]  /*a650*/  ISETP.GE.U32.AND P3, PT, R2, 0x7fffff58, PT ;  /* 0x7fffff580200780c */ /* 0x000fe40003f66070 */
[----:B------:R-:W-:Y:S01]  /*a660*/  IADD3 R2, R11, -0x2a, RZ ;  /* 0xffffffd60b027810 */ /* 0x000fe20007ffe0ff */
[----:B------:R4:W-:Y:S01]  /*a670*/  STL.64 [R1+0x58], R12 ;  /* 0x0000580c01007387 */ /* 0x0009e20000100a00 */
[----:B------:R-:W3:Y:S01]  /*a680*/  LDC R11, c[0x0][0x230] ;  /* 0x00008c00ff0b7b82 */ /* 0x000ee20000000800 */
        /* <DEDUP_REMOVED lines=14> */
[----:B------:R-:W-:-:S03]  /*a770*/  IMAD.SHL.U32 R0, R24, 0x8, RZ ;  /* 0x0000000818007824 */ /* 0x000fc600078e00ff */
[----:B------:R3:W-:Y:S04]  /*a780*/  STL.64 [R1+0x38], R12 ;  /* 0x0000380c01007387 */ /* 0x0007e80000100a00 */
[----:B------:R3:W-:Y:S01]  /*a790*/  LDGSTS.E [R237+0x1c00c], desc[UR8][R12.64], !P0 ;  /* 0x1c00c0000ced7fae */ /* 0x0007e2000c121848 */
[----:B------:R-:W-:Y:S01]  /*a7a0*/  ISETP.GE.U32.AND P0, PT, R2, 0x7fffff56, PT ;  /* 0x7fffff560200780c */ /* 0x000fe20003f06070 */
[----:B-1----:R-:W-:Y:S02]  /*a7b0*/  VIADD R2, R5, 0xffffffd4 ;  /* 0xffffffd405027836 */ /* 0x002fe40000000000 */
[C---:B----4-:R-:W-:Y:S01]  /*a7c0*/  IMAD.WIDE R26, R0.reuse, 0x4, R230 ;  /* 0x00000004001a7825 */ /* 0x050fe200078e02e6 */
[----:B------:R-:W1:Y:S04]  /*a7d0*/  LDC R5, c[0x0][0x230] ;  /* 0x00008c00ff057b82 */ /* 0x000e680000000800 */
[----:B------:R4:W-:Y:S01]  /*a7e0*/  STL.64 [R1+0x798], R26 ;  /* 0x0007981a01007387 */ /* 0x0009e20000100a00 */
[----:B---3--:R-:W-:-:S03]  /*a7f0*/  IMAD.WIDE R12, R0, 0x4, R232 ;  /* 0x00000004000c7825 */ /* 0x008fc600078e02e8 */
[----:B------:R4:W-:Y:S01]  /*a800*/  LDGSTS.E [R236], desc[UR8][R26.64], !P2 ;  /* 0x000000001aec7fae */ /* 0x0009e2000d121848 */
        /* <DEDUP_REMOVED lines=8> */
[----:B---3--:R-:W-:-:S03]  /*a890*/  IMAD.WIDE R12, R0, 0x4, R232 ;  /* 0x00000004000c7825 */ /* 0x008fc600078e02e8 */
        /* <DEDUP_REMOVED lines=25> */
[----:B-1----:R-:W-:Y:S02]  /*aa30*/  VIADD R2, R5, 0xffffffb4 ;  /* 0xffffffb405027836 */ /* 0x002fe40000000000 */
[C---:B---3--:R-:W-:Y:S01]  /*aa40*/  IMAD.WIDE R26, R0.reuse, 0x4, R230 ;  /* 0x00000004001a7825 */ /* 0x048fe200078e02e6 */
        /* <DEDUP_REMOVED lines=67> */
[----:B------:R-:W-:Y:S02]  /*ae80*/  ISETP.GE.U32.AND P5, PT, R2, 0x7fffff73, PT ;  /* 0x7fffff730200780c */ /* 0x000fe40003fa6070 */
        /* <DEDUP_REMOVED lines=30> */
[----:B--2---:R-:W-:Y:S02]  /*b070*/  VIADD R2, R4, 0xffffffd1 ;  /* 0xffffffd104027836 */ /* 0x004fe40000000000 */
[C---:B----4-:R-:W-:Y:S01]  /*b080*/  IMAD.WIDE R26, R0.reuse, 0x4, R230 ;  /* 0x00000004001a7825 */ /* 0x050fe200078e02e6 */
[----:B------:R-:W2:Y:S04]  /*b090*/  LDC R4, c[0x0][0x230] ;  /* 0x00008c00ff047b82 */ /* 0x000ea80000000800 */
[----:B------:R4:W-:Y:S01]  /*b0a0*/  STL.64 [R1+0x10], R26 ;  /* 0x0000101a01007387 */ /* 0x0009e20000100a00 */
[----:B-1----:R-:W-:-:S03]  /*b0b0*/  IMAD.WIDE R12, R0, 0x4, R232 ;  /* 0x00000004000c7825 */ /* 0x002fc600078e02e8 */
[----:B------:R4:W-:Y:S01]  /*b0c0*/  LDGSTS.E [R236+0x18008], desc[UR8][R26.64], !P2 ;  /* 0x180080001aec7fae */ /* 0x0009e2000d121848 */
[----:B------:R-:W-:-:S03]  /*b0d0*/  VIADD R0, R11, 0xffffffd2 ;  /* 0xffffffd20b007836 */ /* 0x000fc60000000000 */
[----:B------:R1:W-:Y:S01]  /*b0e0*/  STL.64 [R1+0x8], R12 ;  /* 0x0000080c01007387 */ /* 0x0003e20000100a00 */
[----:B------:R-:W2:Y:S03]  /*b0f0*/  LDC R11, c[0x0][0x230] ;  /* 0x00008c00ff0b7b82 */ /* 0x000ea60000000800 */
[----:B------:R1:W-:Y:S01]  /*b100*/  LDGSTS.E [R236+0x1c008], desc[UR8][R12.64], !P2 ;  /* 0x1c0080000cec7fae */ /* 0x0003e2000d121848 */
[----:B------:R-:W-:Y:S01]  /*b110*/  ISETP.GE.U32.AND P2, PT, R0, 0x7fffff53, PT ;  /* 0x7fffff530000780c */ /* 0x000fe20003f46070 */
[----:B------:R-:W-:-:S04]  /*b120*/  IMAD R0, R24, 0xc, RZ ;  /* 0x0000000c18007824 */ /* 0x000fc800078e02ff */
[----:B----4-:R-:W-:-:S04]  /*b130*/  IMAD.WIDE R26, R0, 0x4, R230 ;  /* 0x00000004001a7825 */ /* 0x010fc800078e02e6 */
[----:B-1----:R-:W-:-:S04]  /*b140*/  IMAD.WIDE R12, R250, 0x4, R230 ;  /* 0x00000004fa0c7825 */ /* 0x002fc800078e02e6 */
[----:B------:R-:W-:Y:S01]  /*b150*/  IMAD.WIDE R250, R250, 0x4, R232 ;  /* 0x00000004fafa7825 */ /* 0x000fe200078e02e8 */
[----:B------:R1:W-:Y:S04]  /*b160*/  LDGSTS.E [R236+0x1800c], desc[UR8][R12.64], !P1 ;  /* 0x1800c0000cec7fae */ /* 0x0003e8000c921848 */
[----:B------:R1:W-:Y:S04]  /*b170*/  STL.64 [R1], R12 ;  /* 0x0000000c01007387 */ /* 0x0003e80000100a00 */
[----:B------:R4:W-:Y:S01]  /*b180*/  LDGSTS.E [R236+0x1c00c], desc[UR8][R250.64], !P1 ;  /* 0x1c00c000faec7fae */ /* 0x0009e2000c921848 */
[----:B------:R-:W-:Y:S01]  /*b190*/  ISETP.GE.U32.AND P1, PT, R2, 0x7fffff52, PT ;  /* 0x7fffff520200780c */ /* 0x000fe20003f26070 */
[----:B------:R-:W-:-:S02]  /*b1a0*/  VIADD R2, R5, 0xffffffd0 ;  /* 0xffffffd005027836 */ /* 0x000fc40000000000 */
[----:B------:R4:W-:Y:S01]  /*b1b0*/  STL.64 [R1+0x1050], R236 ;  /* 0x001050ec01007387 */ /* 0x0009e20000100a00 */
[----:B------:R-:W2:Y:S01]  /*b1c0*/  LDC R5, c[0x0][0x230] ;  /* 0x00008c00ff057b82 */ /* 0x000ea20000000800 */
[----:B-1----:R-:W-:Y:S02]  /*b1d0*/  IMAD.WIDE R12, R0, 0x4, R232 ;  /* 0x00000004000c7825 */ /* 0x002fe400078e02e8 */
[----:B------:R1:W-:Y:S02]  /*b1e0*/  STL.64 [R1+0x1048], R250 ;  /* 0x001048fa01007387 */ /* 0x0003e40000100a00 */
[----:B------:R-:W-:Y:S02]  /*b1f0*/  IMAD R0, R24, 0xd, RZ ;  /* 0x0000000d18007824 */ /* 0x000fe400078e02ff */
[----:B------:R3:W-:Y:S01]  /*b200*/  STL.64 [R1+0x738], R26 ;  /* 0x0007381a01007387 */ /* 0x0007e20000100a00 */
[----:B----4-:R-:W-:-:S03]  /*b210*/  IMAD.MOV.U32 R236, RZ, RZ, R214 ;  /* 0x000000ffffec7224 */ /* 0x010fc600078e00d6 */
[----:B------:R4:W-:Y:S01]  /*b220*/  LDGSTS.E [R235], desc[UR8][R26.64], !P6 ;  /* 0x000000001aeb7fae */ /* 0x0009e2000f121848 */
[----:B------:R-:W-:-:S03]  /*b230*/  IMAD.MOV.U32 R237, RZ, RZ, R215 ;  /* 0x000000ffffed7224 */ /* 0x000fc600078e00d7 */
[----:B------:R4:W-:Y:S01]  /*b240*/  STL.64 [R1+0x728], R12 ;  /* 0x0007280c01007387 */ /* 0x0009e20000100a00 */
[----:B-1----:R-:W-:Y:S01]  /*b250*/  MOV R250, R228 ;  /* 0x000000e400fa7202 */ /* 0x002fe20000000f00 */
[----:B------:R-:W-:Y:S02]  /*b260*/  IMAD R228, R24, 0x7b, RZ ;  /* 0x0000007b18e47824 */ /* 0x000fe400078e02ff */
[----:B------:R1:W-:Y:S01]  /*b270*/  LDGSTS.E [R235+0x4000], desc[UR8][R12.64], !P6 ;  /* 0x040000000ceb7fae */ /* 0x0003e2000f121848 */
[----:B------:R-:W-:Y:S01]  /*b280*/  ISETP.GE.U32.AND P6, PT, R2, 0x7fffff51, PT ;  /* 0x7fffff510200780c */ /* 0x000fe20003fc6070 */
[----:B---3--:R-:W-:Y:S02]  /*b290*/  VIADD R2, R9, 0xffffffb3 ;  /* 0xffffffb309027836 */ /* 0x008fe40000000000 */
[----:B----4-:R-:W-:Y:S01]  /*b2a0*/  IMAD.WIDE R26, R0, 0x4, R230 ;  /* 0x00000004001a7825 */ /* 0x010fe200078e02e6 */
[----:B------:R-:W3:Y:S03]  /*b2b0*/  LDC R9, c[0x0][0x230] ;  /* 0x00008c00ff097b82 */ /* 0x000ee60000000800 */
[----:B------:R-:W-:Y:S01]  /*b2c0*/  IMAD.MOV.U32 R251, RZ, RZ, R229 ;  /* 0x000000fffffb7224 */ /* 0x000fe200078e00e5 */
[----:B------:R4:W-:Y:S01]  /*b2d0*/  LDGSTS.E [R235+0x4], desc[UR8][R26.64], !P5 ;  /* 0x000040001aeb7fae */ /* 0x0009e2000e921848 */
[----:B------:R-:W-:-:S03]  /*b2e0*/  IMAD.WIDE R226, R228, 0x4, R230 ;  /* 0x00000004e4e27825 */ /* 0x000fc600078e02e6 */
[----:B------:R4:W-:Y:S01]  /*b2f0*/  STL.64 [R1+0x718], R26 ;  /* 0x0007181a01007387 */ /* 0x0009e20000100a00 */
[----:B-1----:R-:W-:-:S04]  /*b300*/  IMAD.WIDE R12, R0, 0x4, R232 ;  /* 0x00000004000c7825 */ /* 0x002fc800078e02e8 */
[----:B------:R-:W-:Y:S01]  /*b310*/  IMAD R0, R24, 0xe, RZ ;  /* 0x0000000e18007824 */ /* 0x000fe200078e02ff */
[----:B------:R1:W-:Y:S01]  /*b320*/  LDGSTS.E [R235+0x4004], desc[UR8][R12.64], !P5 ;  /* 0x040040000ceb7fae */ /* 0x0003e2000e921848 */
[----:B------:R-:W-:Y:S01]  /*b330*/  ISETP.GE.U32.AND P5, PT, R2, 0x7fffff34, PT ;  /* 0x7fffff340200780c */ /* 0x000fe20003fa6070 */
[----:B--2---:R-:W-:Y:S02]  /*b340*/  VIADD R2, R11, 0xffffffb2 ;  /* 0xffffffb20b027836 */ /* 0x004fe40000000000 */
[----:B------:R1:W-:Y:S01]  /*b350*/  STL.64 [R1+0x710], R12 ;  /* 0x0007100c01007387 */ /* 0x0003e20000100a00 */
[----:B------:R-:W2:Y:S01]  /*b360*/  LDC R11, c[0x0][0x230] ;  /* 0x00008c00ff0b7b82 */ /* 0x000ea20000000800 */
[----:B----4-:R-:W-:-:S04]  /*b370*/  IMAD.WIDE R26, R0, 0x4, R230 ;  /* 0x00000004001a7825 */ /* 0x010fc800078e02e6 */
[--C-:B------:R-:W-:Y:S01]  /*b380*/  IMAD.WIDE R228, R228, 0x4, R232.reuse ;  /* 0x00000004e4e47825 */ /* 0x100fe200078e02e8 */
[----:B------:R4:W-:Y:S04]  /*b390*/  STL.64 [R1+0x708], R26 ;  /* 0x0007081a01007387 */ /* 0x0009e80000100a00 */
[----:B------:R4:W-:Y:S01]  /*b3a0*/  LDGSTS.E [R235+0x8], desc[UR8][R26.64], !P3 ;  /* 0x000080001aeb7fae */ /* 0x0009e2000d921848 */
[----:B-1----:R-:W-:-:S04]  /*b3b0*/  IMAD.WIDE R12, R0, 0x4, R232 ;  /* 0x00000004000c7825 */ /* 0x002fc800078e02e8 */
[----:B------:R-:W-:Y:S01]  /*b3c0*/  IMAD R0, R24, 0xf, RZ ;  /* 0x0000000f18007824 */ /* 0x000fe200078e02ff */
[----:B------:R1:W-:Y:S04]  /*b3d0*/  STL.64 [R1+0x700], R12 ;  /* 0x0007000c01007387 */ /* 0x0003e80000100a00 */
[----:B------:R1:W-:Y:S01]  /*b3e0*/  LDGSTS.E [R235+0x4008], desc[UR8][R12.64], !P3 ;  /* 0x040080000ceb7fae */ /* 0x0003e2000d921848 */
[----:B------:R-:W-:Y:S01]  /*b3f0*/  ISETP.GE.U32.AND P3, PT, R2, 0x7fffff33, PT ;  /* 0x7fffff330200780c */ /* 0x000fe20003f66070 */
[----:B----4-:R-:W-:-:S04]  /*b400*/  IMAD.WIDE R26, R0, 0x4, R230 ;  /* 0x00000004001a7825 */ /* 0x010fc800078e02e6 */
[----:B------:R-:W-:Y:S01]  /*b410*/  VIADD R2, R4, 0xffffffb1 ;  /* 0xffffffb104027836 */ /* 0x000fe20000000000 */
[----:B------:R4:W-:Y:S01]  /*b420*/  STL.64 [R1+0x6f8], R26 ;  /* 0x0006f81a01007387 */ /* 0x0009e20000100a00 */
[----:B------:R-:W2:Y:S03]  /*b430*/  LDC R4, c[0x0][0x230] ;  /* 0x00008c00ff047b82 */ /* 0x000ea60000000800 */
[----:B------:R4:W-:Y:S01]  /*b440*/  LDGSTS.E [R235+0xc], desc[UR8][R26.64], !P4 ;  /* 0x0000c0001aeb7fae */ /* 0x0009e2000e121848 */
[----:B-1----:R-:W-:-:S04]  /*b450*/  IMAD.WIDE R12, R0, 0x4, R232 ;  /* 0x00000004000c7825 */ /* 0x002fc800078e02e8 */
[----:B------:R-:W-:Y:S01]  /*b460*/  IMAD R0, R24, 0x2c, RZ ;  /* 0x0000002c18007824 */ /* 0x000fe200078e02ff */
[----:B------:R1:W-:Y:S04]  /*b470*/  STL.64 [R1+0x6f0], R12 ;  /* 0x0006f00c01007387 */ /* 0x0003e80000100a00 */
[----:B------:R1:W-:Y:S01]  /*b480*/  LDGSTS.E [R235+0x400c], desc[UR8][R12.64], !P4 ;  /* 0x0400c0000ceb7fae */ /* 0x0003e2000e121848 */
[----:B------:R-:W-:Y:S01]  /*b490*/  ISETP.GE.U32.AND P4, PT, R2, 0x7fffff32, PT ;  /* 0x7fffff320200780c */ /* 0x000fe20003f86070 */
[C---:B----4-:R-:W-:Y:S01]  /*b4a0*/  IMAD.WIDE R26, R0.reuse, 0x4, R230 ;  /* 0x00000004001a7825 */ /* 0x050fe200078e02e6 */
[----:B------:R-:W-:Y:S02]  /*b4b0*/  IADD3 R2, R5, -0x50, RZ ;  /* 0xffffffb005027810 */ /* 0x000fe40007ffe0ff */
[----:B------:R-:W4:Y:S02]  /*b4c0*/  LDC R5, c[0x0][0x230] ;  /* 0x00008c00ff057b82 */ /* 0x000f240000000800 */
[----:B------:R3:W-:Y:S04]  /*b4d0*/  STL.64 [R1+0x448], R26 ;  /* 0x0004481a01007387 */ /* 0x0007e80000100a00 */
[----:B------:R3:W-:Y:S01]  /*b4e0*/  LDGSTS.E [R235+0x8000], desc[UR8][R26.64], !P0 ;  /* 0x080000001aeb7fae */ /* 0x0007e2000c121848 */
[----:B-1----:R-:W-:-:S04]  /*b4f0*/  IMAD.WIDE R12, R0, 0x4, R232 ;  /* 0x00000004000c7825 */ /* 0x002fc800078e02e8 */
[----:B------:R-:W-:Y:S01]  /*b500*/  IMAD R0, R24, 0x2d, RZ ;  /* 0x0000002d18007824 */ /* 0x000fe200078e02ff */
[----:B------:R1:W-:Y:S04]  /*b510*/  STL.64 [R1+0x440], R12 ;  /* 0x0004400c01007387 */ /* 0x0003e80000100a00 */
[----:B------:R1:W-:Y:S01]  /*b520*/  LDGSTS.E [R235+0xc000], desc[UR8][R12.64], !P0 ;  /* 0x0c0000000ceb7fae */ /* 0x0003e2000c121848 */
[----:B------:R-:W-:Y:S01]  /*b530*/  ISETP.GE.U32.AND P0, PT, R2, 0x7fffff31, PT ;  /* 0x7fffff310200780c */ /* 0x000fe20003f06070 */
[----:B---3--:R-:W-:-:S04]  /*b540*/  IMAD.WIDE R26, R0, 0x4, R230 ;  /* 0x00000004001a7825 */ /* 0x008fc800078e02e6 */
[----:B------:R-:W-:Y:S01]  /*b550*/  VIADD R2, R9, 0xffffff93 ;  /* 0xffffff9309027836 */ /* 0x000fe20000000000 */
[----:B------:R3:W-:Y:S01]  /*b560*/  LDGSTS.E [R235+0x8004], desc[UR8][R26.64], !P2 ;  /* 0x080040001aeb7fae */ /* 0x0007e2000d121848 */
[----:B------:R-:W4:Y:S03]  /*b570*/  LDC R9, c[0x0][0x230] ;  /* 0x00008c00ff097b82 */ /* 0x000f260000000800 */
        /* <DEDUP_REMOVED lines=8> */
[----:B---3--:R-:W-:-:S05]  /*b600*/  IMAD.WIDE R26, R0, 0x4, R230 ;  /* 0x00000004001a7825 */ /* 0x008fca00078e02e6 */
        /* <DEDUP_REMOVED lines=17> */
[----:B---3--:R-:W-:-:S04]  /*b720*/  IMAD.WIDE R26, R0, 0x4, R230 ;  /* 0x00000004001a7825 */ /* 0x008fc800078e02e6 */
[----:B----4-:R-:W-:Y:S01]  /*b730*/  VIADD R2, R5, 0xffffff90 ;  /* 0xffffff9005027836 */ /* 0x010fe20000000000 */
[----:B------:R3:W-:Y:S01]  /*b740*/  STL.64 [R1+0x1e0], R26 ;  /* 0x0001e01a01007387 */ /* 0x0007e20000100a00 */
[----:B------:R-:W4:Y:S03]  /*b750*/  LDC R5, c[0x0][0x230] ;  /* 0x00008c00ff057b82 */ /* 0x000f260000000800 */
[----:B------:R3:W-:Y:S01]  /*b760*/  LDGSTS.E [R235+0x10000], desc[UR8][R26.64], !P5 ;  /* 0x100000001aeb7fae */ /* 0x0007e2000e921848 */
[----:B-1----:R-:W-:-:S04]  /*b770*/  IMAD.WIDE R12, R0, 0x4, R232 ;  /* 0x00000004000c7825 */ /* 0x002fc800078e02e8 */
[----:B------:R-:W-:Y:S01]  /*b780*/  IMAD R0, R24, 0x4d, RZ ;  /* 0x0000004d18007824 */ /* 0x000fe200078e02ff */
[----:B------:R1:W-:Y:S04]  /*b790*/  STL.64 [R1+0x1d8], R12 ;  /* 0x0001d80c01007387 */ /* 0x0003e80000100a00 */
[----:B------:R1:W-:Y:S01]  /*b7a0*/  LDGSTS.E [R235+0x14000], desc[UR8][R12.64], !P5 ;  /* 0x140000000ceb7fae */ /* 0x0003e2000e921848 */
[----:B------:R-:W-:Y:S01]  /*b7b0*/  ISETP.GE.U32.AND P5, PT, R2, 0x7fffff11, PT ;  /* 0x7fffff110200780c */ /* 0x000fe20003fa6070 */
[C---:B---3--:R-:W-:Y:S01]  /*b7c0*/  IMAD.WIDE R26, R0.reuse, 0x4, R230 ;  /* 0x00000004001a7825 */ /* 0x048fe200078e02e6 */
[----:B------:R-:W-:Y:S02]  /*b7d0*/  IADD3 R2, R9, -0x11, RZ ;  /* 0xffffffef09027810 */ /* 0x000fe40007ffe0ff */
[----:B------:R-:W3:Y:S02]  /*b7e0*/  LDC R9, c[0x0][0x230] ;  /* 0x00008c00ff097b82 */ /* 0x000ee40000000800 */
[----:B------:R2:W-:Y:S04]  /*b7f0*/  STL.64 [R1+0x1d0], R26 ;  /* 0x0001d01a01007387 */ /* 0x0005e80000100a00 */
[----:B------:R2:W-:Y:S01]  /*b800*/  LDGSTS.E [R235+0x10004], desc[UR8][R26.64], !P3 ;  /* 0x100040001aeb7fae */ /* 0x0005e2000d921848 */
[----:B-1----:R-:W-:-:S04]  /*b810*/  IMAD.WIDE R12, R0, 0x4, R232 ;  /* 0x00000004000c7825 */ /* 0x002fc800078e02e8 */
[----:B------:R-:W-:Y:S01]  /*b820*/  IMAD R0, R24, 0x4e, RZ ;  /* 0x0000004e18007824 */ /* 0x000fe200078e02ff */
[----:B------:R1:W-:Y:S04]  /*b830*/  STL.64 [R1+0x1c8], R12 ;  /* 0x0001c80c01007387 */ /* 0x0003e80000100a00 */
[----:B------:R1:W-:Y:S01]  /*b840*/  LDGSTS.E [R235+0x14004], desc[UR8][R12.64], !P3 ;  /* 0x140040000ceb7fae */ /* 0x0003e2000d921848 */
[----:B------:R-:W-:Y:S01]  /*b850*/  ISETP.GE.U32.AND P3, PT, R2, 0x7fffff70, PT ;  /* 0x7fffff700200780c */ /* 0x000fe20003f66070 */
[----:B--2---:R-:W-:-:S04]  /*b860*/  IMAD.WIDE R26, R0, 0x4, R230 ;  /* 0x00000004001a7825 */ /* 0x004fc800078e02e6 */
[----:B------:R-:W-:Y:S01]  /*b870*/  VIADD R2, R11, 0xffffffee ;  /* 0xffffffee0b027836 */ /* 0x000fe20000000000 */
[----:B------:R2:W-:Y:S01]  /*b880*/  LDGSTS.E [R235+0x10008], desc[UR8][R26.64], !P4 ;  /* 0x100080001aeb7fae */ /* 0x0005e2000e121848 */
[----:B------:R-:W3:Y:S03]  /*b890*/  LDC R11, c[0x0][0x230] ;  /* 0x00008c00ff0b7b82 */ /* 0x000ee60000000800 */
[----:B------:R2:W-:Y:S01]  /*b8a0*/  STL.64 [R1+0x1c0], R26 ;  /* 0x0001c01a01007387 */ /* 0x0005e20000100a00 */
[----:B-1----:R-:W-:-:S04]  /*b8b0*/  IMAD.WIDE R12, R0, 0x4, R232 ;  /* 0x00000004000c7825 */ /* 0x002fc800078e02e8 */
[----:B------:R-:W-:Y:S01]  /*b8c0*/  IMAD R0, R24, 0x4f, RZ ;  /* 0x0000004f18007824 */ /* 0x000fe200078e02ff */
[----:B------:R1:W-:Y:S01]  /*b8d0*/  LDGSTS.E [R235+0x14008], desc[UR8][R12.64], !P4 ;  /* 0x140080000ceb7fae */ /* 0x0003e2000e121848 */
[----:B------:R-:W-:Y:S02]  /*b8e0*/  ISETP.GE.U32.AND P4, PT, R2, 0x7fffff6f, PT ;  /* 0x7fffff6f0200780c */ /* 0x000fe40003f86070 */
[----:B------:R-:W3:Y:S01]  /*b8f0*/  LDC R2, c[0x0][0x230] ;  /* 0x00008c00ff027b82 */ /* 0x000ee20000000800 */
[----:B------:R1:W-:Y:S01]  /*b900*/  STL.64 [R1+0x1b8], R12 ;  /* 0x0001b80c01007387 */ /* 0x0003e20000100a00 */
[----:B--2---:R-:W-:-:S05]  /*b910*/  IMAD.WIDE R26, R0, 0x4, R230 ;  /* 0x00000004001a7825 */ /* 0x004fca00078e02e6 */
[----:B------:R2:W-:Y:S04]  /*b920*/  LDGSTS.E [R235+0x1000c], desc[UR8][R26.64], !P0 ;  /* 0x1000c0001aeb7fae */ /* 0x0005e8000c121848 */
[----:B------:R2:W-:Y:S01]  /*b930*/  STL.64 [R1+0x1b0], R26 ;  /* 0x0001b01a01007387 */ /* 0x0005e20000100a00 */
[----:B-1----:R-:W-:-:S04]  /*b940*/  IMAD.WIDE R12, R0, 0x4, R232 ;  /* 0x00000004000c7825 */ /* 0x002fc800078e02e8 */
[----:B------:R-:W-:Y:S01]  /*b950*/  VIADD R0, R4, 0xffffffed ;  /* 0xffffffed04007836 */ /* 0x000fe20000000000 */
[----:B------:R1:W-:Y:S01]  /*b960*/  LDGSTS.E [R235+0x1400c], desc[UR8][R12.64], !P0 ;  /* 0x1400c0000ceb7fae */ /* 0x0003e2000c121848 */
[----:B------:R-:W-:-:S03]  /*b970*/  IMAD R4, R24, 0x6f, RZ ;  /* 0x0000006f18047824 */ /* 0x000fc600078e02ff */
[----:B------:R-:W-:Y:S01]  /*b980*/  ISETP.GE.U32.AND P0, PT, R0, 0x7fffff6e, PT ;  /* 0x7fffff6e0000780c */ /* 0x000fe20003f06070 */
[----:B----4-:R-:W-:Y:S01]  /*b990*/  VIADD R0, R5, 0xffffffec ;  /* 0xffffffec05007836 */ /* 0x010fe20000000000 */
[----:B------:R-:W-:Y:S01]  /*b9a0*/  LDGSTS.E [R235+0x18000], desc[UR8][R248.64], !P2 ;  /* 0x18000000f8eb7fae */ /* 0x000fe2000d121848 */
[----:B--2---:R-:W2:Y:S03]  /*b9b0*/  LDC R26, c[0x0][0x230] ;  /* 0x00008c00ff1a7b82 */ /* 0x004ea60000000800 */
[----:B------:R-:W-:Y:S01]  /*b9c0*/  LDGSTS.E [R235+0x1c000], desc[UR8][R246.64], !P2 ;  /* 0x1c000000f6eb7fae */ /* 0x000fe2000d121848 */
[----:B------:R-:W-:Y:S01]  /*b9d0*/  ISETP.GE.U32.AND P2, PT, R0, 0x7fffff6d, PT ;  /* 0x7fffff6d0000780c */ /* 0x000fe20003f46070 */
[----:B---3--:R-:W-:Y:S02]  /*b9e0*/  VIADD R0, R9, 0xffffffcf ;  /* 0xffffffcf09007836 */ /* 0x008fe40000000000 */
[----:B------:R-:W-:Y:S01]  /*b9f0*/  LDGSTS.E [R235+0x18004], desc[UR8][R244.64], !P1 ;  /* 0x18004000f4eb7fae */ /* 0x000fe2000c921848 */
[----:B------:R-:W3:Y:S03]  /*ba00*/  LDC R9, c[0x0][0x230] ;  /* 0x00008c00ff097b82 */ /* 0x000ee60000000800 */
[----:B------:R-:W-:Y:S01]  /*ba10*/  LDGSTS.E [R235+0x1c004], desc[UR8][R242.64], !P1 ;  /* 0x1c004000f2eb7fae */ /* 0x000fe2000c921848 */
[----:B------:R-:W-:-:S02]  /*ba20*/  ISETP.GE.U32.AND P1, PT, R0, 0x7fffff50, PT ;  /* 0x7fffff500000780c */ /* 0x000fc40003f26070 */
[----:B------:R-:W-:Y:S01]  /*ba30*/  IADD3 R0, R2, -0x32, RZ ;  /* 0xffffffce02007810 */ /* 0x000fe20007ffe0ff */
[----:B------:R1:W-:Y:S01]  /*ba40*/  STL.64 [R1+0x1a8], R12 ;  /* 0x0001a80c01007387 */ /* 0x0003e20000100a00 */
[----:B------:R-:W-:Y:S02]  /*ba50*/  VIADD R2, R11, 0xffffffcd ;  /* 0xffffffcd0b027836 */ /* 0x000fe40000000000 */
[----:B------:R-:W4:Y:S01]  /*ba60*/  LDC R11, c[0x0][0x230] ;  /* 0x00008c00ff0b7b82 */ /* 0x000f220000000800 */
[----:B------:R-:W-:Y:S04]  /*ba70*/  LDGSTS.E [R235+0x18008], desc[UR8][R240.64], !P6 ;  /* 0x18008000f0eb7fae */ /* 0x000fe8000f121848 */
[----:B------:R-:W-:Y:S01]  /*ba80*/  LDGSTS.E [R235+0x1c008], desc[UR8][R238.64], !P6 ;  /* 0x1c008000eeeb7fae */ /* 0x000fe2000f121848 */
[----:B------:R-:W-:Y:S01]  /*ba90*/  ISETP.GE.U32.AND P6, PT, R0, 0x7fffff4f, PT ;  /* 0x7fffff4f0000780c */ /* 0x000fe20003fc6070 */
[----:B------:R-:W-:-:S02]  /*baa0*/  IMAD.SHL.U32 R0, R24, 0x10, RZ ;  /* 0x0000001018007824 */ /* 0x000fc400078e00ff */
[C---:B-1----:R-:W-:Y:S01]  /*bab0*/  IMAD.WIDE R12, R4.reuse, 0x4, R230 ;  /* 0x00000004040c7825 */ /* 0x042fe200078e02e6 */
[----:B------:R-:W-:Y:S03]  /*bac0*/  STL.64 [R1+0x1058], R248 ;  /* 0x001058f801007387 */ /* 0x000fe60000100a00 */
[----:B------:R-:W-:Y:S01]  /*bad0*/  IMAD.WIDE R4, R4, 0x4, R232 ;  /* 0x0000000404047825 */ /* 0x000fe200078e02e8 */
[----:B------:R-:W-:Y:S03]  /*bae0*/  LDGSTS.E [R235+0x1800c], desc[UR8][R12.64], !P5 ;  /* 0x1800c0000ceb7fae */ /* 0x000fe6000e921848 */
[----:B------:R-:W-:Y:S01]  /*baf0*/  IMAD.WIDE R30, R0, 0x4, R230 ;  /* 0x00000004001e7825 */ /* 0x000fe200078e02e6 */
[----:B------:R-:W-:Y:S01]  /*bb00*/  LDGSTS.E [R235+0x1c00c], desc[UR8][R4.64], !P5 ;  /* 0x1c00c00004eb7fae */ /* 0x000fe2000e921848 */
[----:B------:R-:W-:-:S02]  /*bb10*/  ISETP.GE.U32.AND P5, PT, R2, 0x7fffff4e, PT ;  /* 0x7fffff4e0200780c */ /* 0x000fc40003fa6070 */
[----:B------:R-:W-:Y:S01]  /*bb20*/  IMAD.WIDE R28, R0, 0x4, R232 ;  /* 0x00000004001c7825 */ /* 0x000fe200078e02e8 */
[----:B------:R-:W-:Y:S03]  /*bb30*/  STL.64 [R1+0x1060], R246 ;  /* 0x001060f601007387 */ /* 0x000fe60000100a00 */
[----:B------:R-:W-:Y:S01]  /*bb40*/  VIADD R2, R25, 0xffffffcc ;  /* 0xffffffcc19027836 */ /* 0x000fe20000000000 */
[----:B------:R-:W-:Y:S01]  /*bb50*/  STL.64 [R1+0x1068], R244 ;  /* 0x001068f401007387 */ /* 0x000fe20000100a00 */
[----:B------:R-:W-:Y:S01]  /*bb60*/  IMAD R0, R24, 0x11, RZ ;  /* 0x0000001118007824 */ /* 0x000fe200078e02ff */
[----:B------:R-:W1:Y:S02]  /*bb70*/  LDC R25, c[0x0][0x230] ;  /* 0x00008c00ff197b82 */ /* 0x000e640000000800 */
[----:B------:R-:W-:Y:S04]  /*bb80*/  STL.64 [R1+0x1070], R242 ;  /* 0x001070f201007387 */ /* 0x000fe80000100a00 */
[----:B------:R2:W-:Y:S04]  /*bb90*/  STL.64 [R1+0x6e8], R30 ;  /* 0x0006e81e01007387 */ /* 0x0005e80000100a00 */
[----:B------:R2:W-:Y:S04]  /*bba0*/  LDGSTS.E [R234], desc[UR8][R30.64], !P3 ;  /* 0x000000001eea7fae */ /* 0x0005e8000d921848 */
[----:B------:R4:W-:Y:S04]  /*bbb0*/  STL.64 [R1+0x6e0], R28 ;  /* 0x0006e01c01007387 */ /* 0x0009e80000100a00 */
[----:B------:R4:W-:Y:S01]  /*bbc0*/  LDGSTS.E [R234+0x4000], desc[UR8][R28.64], !P3 ;  /* 0x040000001cea7fae */ /* 0x0009e2000d921848 */
[----:B------:R-:W-:-:S02]  /*bbd0*/  ISETP.GE.U32.AND P3, PT, R2, 0x7fffff4d, PT ;  /* 0x7fffff4d0200780c */ /* 0x000fc40003f66070 */
[----:B---3--:R-:W-:Y:S01]  /*bbe0*/  IADD3 R2, R9, -0x51, RZ ;  /* 0xffffffaf09027810 */ /* 0x008fe20007ffe0ff */
[C---:B--2---:R-:W-:Y:S01]  /*bbf0*/  IMAD.WIDE R30, R0.reuse, 0x4, R230 ;  /* 0x00000004001e7825 */ /* 0x044fe200078e02e6 */
[----:B------:R-:W2:Y:S04]  /*bc00*/  LDC R9, c[0x0][0x230] ;  /* 0x00008c00ff097b82 */ /* 0x000ea80000000800 */
        /* <DEDUP_REMOVED lines=8> */
[----:B------:R-:W2:Y:S01]  /*bc90*/  LDC R26, c[0x0][0x230] ;  /* 0x00008c00ff1a7b82 */ /* 0x000ea20000000800 */
[----:B---3--:R-:W-:-:S05]  /*bca0*/  IMAD.WIDE R30, R0, 0x4, R230 ;  /* 0x00000004001e7825 */ /* 0x008fca00078e02e6 */
        /* <DEDUP_REMOVED lines=21> */
[----:B--2---:R-:W-:-:S03]  /*be00*/  IMAD.WIDE R28, R0, 0x4, R232 ;  /* 0x00000004001c7825 */ /* 0x004fc600078e02e8 */
        /* <DEDUP_REMOVED lines=9> */
[----:B--2---:R-:W-:-:S03]  /*bea0*/  IMAD.WIDE R28, R0, 0x4, R232 ;  /* 0x00000004001c7825 */ /* 0x004fc600078e02e8 */
[----:B------:R3:W-:Y:S01]  /*beb0*/  STL.64 [R1+0x3d0], R30 ;  /* 0x0003d01e01007387 */ /* 0x0007e20000100a00 */
[----:B------:R-:W-:-:S03]  /*bec0*/  IMAD R0, R24, 0x32, RZ ;  /* 0x0000003218007824 */ /* 0x000fc600078e02ff */
[----:B------:R2:W-:Y:S01]  /*bed0*/  LDGSTS.E [R234+0xc004], desc[UR8][R28.64], !P6 ;  /* 0x0c0040001cea7fae */ /* 0x0005e2000f121848 */
[----:B------:R-:W-:Y:S02]  /*bee0*/  ISETP.GE.U32.AND P6, PT, R2, 0x7fffff10, PT ;  /* 0x7fffff100200780c */ /* 0x000fe40003fc6070 */
[----:B------:R-:W-:Y:S01]  /*bef0*/  IADD3 R2, R26, -0x72, RZ ;  /* 0xffffff8e1a027810 */ /* 0x000fe20007ffe0ff */
[----:B------:R2:W-:Y:S01]  /*bf00*/  STL.64 [R1+0x3c0], R28 ;  /* 0x0003c01c01007387 */ /* 0x0005e20000100a00 */
[----:B------:R-:W4:Y:S01]  /*bf10*/  LDC R26, c[0x0][0x230] ;  /* 0x00008c00ff1a7b82 */ /* 0x000f220000000800 */
[----:B---3--:R-:W-:-:S05]  /*bf20*/  IMAD.WIDE R30, R0, 0x4, R230 ;  /* 0x00000004001e7825 */ /* 0x008fca00078e02e6 */
        /* <DEDUP_REMOVED lines=11> */
[----:B--2---:R-:W-:-:S03]  /*bfe0*/  IMAD.WIDE R28, R0, 0x4, R232 ;  /* 0x00000004001c7825 */ /* 0x004fc600078e02e8 */
[----:B------:R2:W-:Y:S01]  /*bff0*/  LDGSTS.E [R234+0x800c], desc[UR8][R30.64], !P3 ;  /* 0x0800c0001eea7fae */ /* 0x0005e2000d921848 */
[----:B------:R-:W-:-:S03]  /*c000*/  IMAD R0, R24, 0x50, RZ ;  /* 0x0000005018007824 */ /* 0x000fc600078e02ff */
[----:B------:R4:W-:Y:S04]  /*c010*/  STL.64 [R1+0x390], R28 ;  /* 0x0003901c01007387 */ /* 0x0009e80000100a00 */
[----:B------:R4:W-:Y:S01]  /*c020*/  LDGSTS.E [R234+0xc00c], desc[UR8][R28.64], !P3 ;  /* 0x0c00c0001cea7fae */ /* 0x0009e2000d921848 */
[----:B------:R-:W-:Y:S01]  /*c030*/  ISETP.GE.U32.AND P3, PT, R2, 0x7fffff0e, PT ;  /* 0x7fffff0e0200780c */ /* 0x000fe20003f66070 */
[----:B-1----:R-:W-:Y:S02]  /*c040*/  VIADD R2, R25, 0xffffff8c ;  /* 0xffffff8c19027836 */ /* 0x002fe40000000000 */
[C---:B--2---:R-:W-:Y:S01]  /*c050*/  IMAD.WIDE R30, R0.reuse, 0x4, R230 ;  /* 0x00000004001e7825 */ /* 0x044fe200078e02e6 */
        /* <DEDUP_REMOVED lines=19> */
[----:B---3--:R-:W-:-:S05]  /*c190*/  IMAD.WIDE R30, R0, 0x4, R230 ;  /* 0x00000004001e7825 */ /* 0x008fca00078e02e6 */
[----:B------:R3:W-:Y:S01]  /*c1a0*/  LDGSTS.E [R234+0x10008], desc[UR8][R30.64], !P2 ;  /* 0x100080001eea7fae */ /* 0x0007e2000d121848 */
[----:B----4-:R-:W-:-:S03]  /*c1b0*/  IMAD.WIDE R28, R0, 0x4, R232 ;  /* 0x00000004001c7825 */ /* 0x010fc600078e02e8 */
[----:B------:R3:W-:Y:S01]  /*c1c0*/  STL.64 [R1+0x180], R30 ;  /* 0x0001801e01007387 */ /* 0x0007e20000100a00 */
[----:B------:R-:W-:-:S03]  /*c1d0*/  IMAD R0, R24, 0x53, RZ ;  /* 0x0000005318007824 */ /* 0x000fc600078e02ff */
[----:B------:R4:W-:Y:S01]  /*c1e0*/  LDGSTS.E [R234+0x14008], desc[UR8][R28.64], !P2 ;  /* 0x140080001cea7fae */ /* 0x0009e2000d121848 */
[----:B------:R-:W-:Y:S02]  /*c1f0*/  ISETP.GE.U32.AND P2, PT, R2, 0x7fffff6b, PT ;  /* 0x7fffff6b0200780c */ /* 0x000fe40003f46070 */
[----:B------:R-:W2:Y:S01]  /*c200*/  LDC R2, c[0x0][0x230] ;  /* 0x00008c00ff027b82 */ /* 0x000ea20000000800 */
[----:B------:R4:W-:Y:S01]  /*c210*/  STL.64 [R1+0x178], R28 ;  /* 0x0001781c01007387 */ /* 0x0009e20000100a00 */
[----:B------:R-:W-:Y:S01]  /*c220*/  IMAD.WIDE R26, R0, 0x4, R232 ;  /* 0x00000004001a7825 */ /* 0x000fe200078e02e8 */
[C---:B---3--:R-:W-:Y:S02]  /*c230*/  LOP3.LUT R31, R6.reuse, 0x50, RZ, 0x3c, !PT ;  /* 0x00000050061f7812 */ /* 0x048fe400078e3cff */
[----:B------:R-:W-:Y:S02]  /*c240*/  LOP3.LUT R30, R6, 0x60, RZ, 0x3c, !PT ;  /* 0x00000060061e7812 */ /* 0x000fe400078e3cff */
[----:B------:R-:W-:-:S03]  /*c250*/  IADD3 R31, R31, UR10, RZ ;  /* 0x0000000a1f1f7c10 */ /* 0x000fc6000fffe0ff */
[----:B------:R-:W-:Y:S02]  /*c260*/  VIADD R30, R30, UR10 ;  /* 0x0000000a1e1e7c36 */ /* 0x000fe40008000000 */
[----:B----4-:R-:W-:Y:S01]  /*c270*/  IMAD.WIDE R28, R0, 0x4, R230 ;  /* 0x00000004001c7825 */ /* 0x010fe200078e02e6 */
[----:B------:R-:W-:Y:S02]  /*c280*/  IADD3 R0, R11, -0x17, RZ ;  /* 0xffffffe90b007810 */ /* 0x000fe40007ffe0ff */
[----:B------:R-:W3:Y:S02]  /*c290*/  LDC R11, c[0x0][0x230] ;  /* 0x00008c00ff0b7b82 */ /* 0x000ee40000000800 */
[----:B------:R-:W-:Y:S04]  /*c2a0*/  LDGSTS.E [R234+0x1000c], desc[UR8][R28.64], !P1 ;  /* 0x1000c0001cea7fae */ /* 0x000fe8000c921848 */
[----:B------:R4:W-:Y:S01]  /*c2b0*/  LDGSTS.E [R234+0x1400c], desc[UR8][R26.64], !P1 ;  /* 0x1400c0001aea7fae */ /* 0x0009e2000c921848 */
[----:B------:R-:W-:Y:S01]  /*c2c0*/  ISETP.GE.U32.AND P1, PT, R0, 0x7fffff6a, PT ;  /* 0x7fffff6a0000780c */ /* 0x000fe20003f26070 */
[----:B-1----:R-:W-:-:S02]  /*c2d0*/  VIADD R0, R25, 0xffffffe8 ;  /* 0xffffffe819007836 */ /* 0x002fc40000000000 */
[----:B------:R-:W1:Y:S01]  /*c2e0*/  LDC R25, c[0x0][0x230] ;  /* 0x00008c00ff197b82 */ /* 0x000e620000000800 */
[----:B------:R-:W-:Y:S04]  /*c2f0*/  LDGSTS.E [R234+0x18000], desc[UR8][R182.64], !P6 ;  /* 0x18000000b6ea7fae */ /* 0x000fe8000f121848 */
[----:B------:R-:W-:Y:S01]  /*c300*/  LDGSTS.E [R234+0x1c000], desc[UR8][R184.64], !P6 ;  /* 0x1c000000b8ea7fae */ /* 0x000fe2000f121848 */
[----:B------:R-:W-:Y:S01]  /*c310*/  ISETP.GE.U32.AND P6, PT, R0, 0x7fffff69, PT ;  /* 0x7fffff690000780c */ /* 0x000fe20003fc6070 */
[----:B--2---:R-:W-:Y:S02]  /*c320*/  VIADD R0, R9, 0xffffffcb ;  /* 0xffffffcb09007836 */ /* 0x004fe40000000000 */
[----:B------:R-:W2:Y:S01]  /*c330*/  LDC R9, c[0x0][0x230] ;  /* 0x00008c00ff097b82 */ /* 0x000ea20000000800 */
[----:B------:R-:W-:Y:S04]  /*c340*/  LDGSTS.E [R234+0x18004], desc[UR8][R186.64], !P5 ;  /* 0x18004000baea7fae */ /* 0x000fe8000e921848 */
[----:B------:R-:W-:Y:S04]  /*c350*/  STL.64 [R1+0x170], R28 ;  /* 0x0001701c01007387 */ /* 0x000fe80000100a00 */
[----:B------:R-:W-:Y:S01]  /*c360*/  LDGSTS.E [R234+0x1c004], desc[UR8][R188.64], !P5 ;  /* 0x1c004000bcea7fae */ /* 0x000fe2000e921848 */
[----:B------:R-:W-:Y:S01]  /*c370*/  ISETP.GE.U32.AND P5, PT, R0, 0x7fffff4c, PT ;  /* 0x7fffff4c0000780c */ /* 0x000fe20003fa6070 */
[----:B------:R-:W-:-:S02]  /*c380*/  VIADD R0, R2, 0xffffffca ;  /* 0xffffffca02007836 */ /* 0x000fc40000000000 */
[----:B------:R4:W-:Y:S01]  /*c390*/  STL.64 [R1+0x168], R26 ;  /* 0x0001681a01007387 */ /* 0x0009e20000100a00 */
[----:B---3--:R-:W-:Y:S02]  /*c3a0*/  VIADD R2, R11, 0xffffffc9 ;  /* 0xffffffc90b027836 */ /* 0x008fe40000000000 */
[----:B------:R-:W3:Y:S01]  /*c3b0*/  LDC R11, c[0x0][0x230] ;  /* 0x00008c00ff0b7b82 */ /* 0x000ee20000000800 */
[----:B------:R-:W-:Y:S04]  /*c3c0*/  LDGSTS.E [R234+0x18008], desc[UR8][R190.64], !P3 ;  /* 0x18008000beea7fae */ /* 0x000fe8000d921848 */
[----:B------:R-:W-:Y:S01]  /*c3d0*/  LDGSTS.E [R234+0x1c008], desc[UR8][R192.64], !P3 ;  /* 0x1c008000c0ea7fae */ /* 0x000fe2000d921848 */
[----:B------:R-:W-:Y:S01]  /*c3e0*/  ISETP.GE.U32.AND P3, PT, R0, 0x7fffff4b, PT ;  /* 0x7fffff4b0000780c */ /* 0x000fe20003f66070 */
[----:B------:R-:W-:Y:S01]  /*c3f0*/  IMAD R0, R24, 0x14, RZ ;  /* 0x0000001418007824 */ /* 0x000fe200078e02ff */
[----:B----4-:R-:W4:Y:S01]  /*c400*/  LDC R26, c[0x0][0x230] ;  /* 0x00008c00ff1a7b82 */ /* 0x010f220000000800 */
[----:B------:R-:W-:Y:S02]  /*c410*/  LDGSTS.E [R234+0x1800c], desc[UR8][R194.64], !P4 ;  /* 0x1800c000c2ea7fae */ /* 0x000fe4000e121848 */
[----:B------:R-:W-:-:S02]  /*c420*/  IMAD.WIDE R198, R0, 0x4, R230 ;  /* 0x0000000400c67825 */ /* 0x000fc400078e02e6 */
[----:B------:R-:W-:Y:S01]  /*c430*/  LDGSTS.E [R234+0x1c00c], desc[UR8][R196.64], !P4 ;  /* 0x1c00c000c4ea7fae */ /* 0x000fe2000e121848 */
[----:B------:R-:W-:Y:S01]  /*c440*/  ISETP.GE.U32.AND P4, PT, R2, 0x7fffff4a, PT ;  /* 0x7fffff4a0200780c */ /* 0x000fe20003f86070 */
[----:B------:R-:W-:Y:S02]  /*c450*/  IMAD.WIDE R28, R0, 0x4, R232 ;  /* 0x00000004001c7825 */ /* 0x000fe400078e02e8 */
[----:B------:R2:W-:Y:S02]  /*c460*/  STL.64 [R1+0x688], R198 ;  /* 0x000688c601007387 */ /* 0x0005e40000100a00 */
[----:B-1----:R-:W-:Y:S02]  /*c470*/  VIADD R2, R25, 0xffffffc8 ;  /* 0xffffffc819027836 */ /* 0x002fe40000000000 */
[----:B------:R-:W-:Y:S01]  /*c480*/  IMAD R0, R24, 0x15, RZ ;  /* 0x0000001518007824 */ /* 0x000fe200078e02ff */
[----:B------:R-:W1:Y:S01]  /*c490*/  LDC R25, c[0x0][0x230] ;  /* 0x00008c00ff197b82 */ /* 0x000e620000000800 */
[----:B------:R2:W-:Y:S04]  /*c4a0*/  LDGSTS.E [R31], desc[UR8][R198.64], !P0 ;  /* 0x00000000c61f7fae */ /* 0x0005e8000c121848 */
[----:B------:R3:W-:Y:S04]  /*c4b0*/  STL.64 [R1+0x680], R28 ;  /* 0x0006801c01007387 */ /* 0x0007e80000100a00 */
[----:B------:R3:W-:Y:S01]  /*c4c0*/  LDGSTS.E [R31+0x4000], desc[UR8][R28.64], !P0 ;  /* 0x040000001c1f7fae */ /* 0x0007e2000c121848 */
[----:B------:R-:W-:Y:S01]  /*c4d0*/  ISETP.GE.U32.AND P0, PT, R2, 0x7fffff49, PT ;  /* 0x7fffff490200780c */ /* 0x000fe20003f06070 */
[----:B--2---:R-:W-:-:S02]  /*c4e0*/  VIADD R2, R9, 0xffffffab ;  /* 0xffffffab09027836 */ /* 0x004fc40000000000 */
[C---:B------:R-:W-:Y:S01]  /*c4f0*/  IMAD.WIDE R198, R0.reuse, 0x4, R230 ;  /* 0x0000000400c67825 */ /* 0x040fe200078e02e6 */
[----:B------:R-:W2:Y:S04]  /*c500*/  LDC R9, c[0x0][0x230] ;  /* 0x00008c00ff097b82 */ /* 0x000ea80000000800 */
[----:B------:R4:W-:Y:S01]  /*c510*/  LDGSTS.E [R31+0x4], desc[UR8][R198.64], !P2 ;  /* 0x00004000c61f7fae */ /* 0x0009e2000d121848 */
[----:B---3--:R-:W-:-:S03]  /*c520*/  IMAD.WIDE R28, R0, 0x4, R232 ;  /* 0x00000004001c7825 */ /* 0x008fc600078e02e8 */
[----:B------:R3:W-:Y:S01]  /*c530*/  STL.64 [R1+0x678], R198 ;  /* 0x000678c601007387 */ /* 0x0007e20000100a00 */
[----:B------:R-:W-:-:S03]  /*c540*/  IMAD R0, R24, 0x16, RZ ;  /* 0x0000001618007824 */ /* 0x000fc600078e02ff */
[----:B------:R1:W-:Y:S01]  /*c550*/  LDGSTS.E [R31+0x4004], desc[UR8][R28.64], !P2 ;  /* 0x040040001c1f7fae */ /* 0x0003e2000d121848 */
[----:B------:R-:W-:Y:S01]  /*c560*/  ISETP.GE.U32.AND P2, PT, R2, 0x7fffff2c, PT ;  /* 0x7fffff2c0200780c */ /* 0x000fe20003f46070 */
[----:B----4-:R-:W-:Y:S02]  /*c570*/  VIADD R2, R26, 0xffffffaa ;  /* 0xffffffaa1a027836 */ /* 0x010fe40000000000 */
[----:B------:R1:W-:Y:S01]  /*c580*/  STL.64 [R1+0x668], R28 ;  /* 0x0006681c01007387 */ /* 0x0003e20000100a00 */
[----:B------:R-:W4:Y:S01]  /*c590*/  LDC R26, c[0x0][0x230] ;  /* 0x00008c00ff1a7b82 */ /* 0x000f220000000800 */
[----:B---3--:R-:W-:-:S05]  /*c5a0*/  IMAD.WIDE R198, R0, 0x4, R230 ;  /* 0x0000000400c67825 */ /* 0x008fca00078e02e6 */
        /* <DEDUP_REMOVED lines=56> */
[----:B------:R-:W-:Y:S01]  /*c930*/  ISETP.GE.U32.AND P0, PT, R2, 0x7fffff0a, PT ;  /* 0x7fffff0a0200780c */ /* 0x000fe20003f06070 */
[----:B--2---:R-:W-:Y:S02]  /*c940*/  VIADD R2, R25, 0xffffff88 ;  /* 0xffffff8819027836 */ /* 0x004fe40000000000 */
        /* <DEDUP_REMOVED lines=29> */
[----:B------:R-:W-:-:S04]  /*cb20*/  IMAD.WIDE R26, R0, 0x4, R232 ;  /* 0x00000004001a7825 */ /* 0x000fc800078e02e8 */
[----:B---3--:R-:W-:-:S04]  /*cb30*/  IMAD.WIDE R198, R200, 0x4, R230 ;  /* 0x00000004c8c67825 */ /* 0x008fc800078e02e6 */
[----:B------:R-:W-:-:S04]  /*cb40*/  IMAD.WIDE R200, R200, 0x4, R232 ;  /* 0x00000004c8c87825 */ /* 0x000fc800078e02e8 */
[----:B----4-:R-:W-:-:S04]  /*cb50*/  IMAD.WIDE R28, R0, 0x4, R230 ;  /* 0x00000004001c7825 */ /* 0x010fc800078e02e6 */
[----:B------:R-:W-:Y:S01]  /*cb60*/  VIADD R0, R11, 0xffffffe5 ;  /* 0xffffffe50b007836 */ /* 0x000fe20000000000 */
[----:B------:R-:W-:Y:S01]  /*cb70*/  LDGSTS.E [R31+0x1000c], desc[UR8][R28.64], !P5 ;  /* 0x1000c0001c1f7fae */ /* 0x000fe2000e921848 */
[----:B------:R-:W3:Y:S03]  /*cb80*/  LDC R11, c[0x0][0x230] ;  /* 0x00008c00ff0b7b82 */ /* 0x000ee60000000800 */
[----:B------:R4:W-:Y:S01]  /*cb90*/  LDGSTS.E [R31+0x1400c], desc[UR8][R26.64], !P5 ;  /* 0x1400c0001a1f7fae */ /* 0x0009e2000e921848 */
[----:B------:R-:W-:Y:S01]  /*cba0*/  ISETP.GE.U32.AND P5, PT, R0, 0x7fffff66, PT ;  /* 0x7fffff660000780c */ /* 0x000fe20003fa6070 */
[----:B-1----:R-:W-:Y:S02]  /*cbb0*/  VIADD R0, R25, 0xffffffe4 ;  /* 0xffffffe419007836 */ /* 0x002fe40000000000 */
[----:B------:R-:W-:Y:S01]  /*cbc0*/  LDGSTS.E [R31+0x18000], desc[UR8][R198.64], !P3 ;  /* 0x18000000c61f7fae */ /* 0x000fe2000d921848 */
[----:B------:R-:W1:Y:S03]  /*cbd0*/  LDC R25, c[0x0][0x230] ;  /* 0x00008c00ff197b82 */ /* 0x000e660000000800 */
[----:B------:R-:W-:Y:S01]  /*cbe0*/  LDGSTS.E [R31+0x1c000], desc[UR8][R200.64], !P3 ;  /* 0x1c000000c81f7fae */ /* 0x000fe2000d921848 */
[----:B------:R-:W-:Y:S01]  /*cbf0*/  ISETP.GE.U32.AND P3, PT, R0, 0x7fffff65, PT ;  /* 0x7fffff650000780c */ /* 0x000fe20003f66070 */
[----:B--2---:R-:W-:-:S02]  /*cc00*/  VIADD R0, R9, 0xffffffc7 ;  /* 0xffffffc709007836 */ /* 0x004fc40000000000 */
[----:B------:R-:W-:Y:S01]  /*cc10*/  STL.64 [R1+0x130], R28 ;  /* 0x0001301c01007387 */ /* 0x000fe20000100a00 */
[----:B------:R-:W2:Y:S03]  /*cc20*/  LDC R9, c[0x0][0x230] ;  /* 0x00008c00ff097b82 */ /* 0x000ea60000000800 */
[----:B------:R-:W-:Y:S04]  /*cc30*/  LDGSTS.E [R31+0x18004], desc[UR8][R202.64], !P4 ;  /* 0x18004000ca1f7fae */ /* 0x000fe8000e121848 */
[----:B------:R4:W-:Y:S04]  /*cc40*/  STL.64 [R1+0x128], R26 ;  /* 0x0001281a01007387 */ /* 0x0009e80000100a00 */
[----:B------:R-:W-:Y:S01]  /*cc50*/  LDGSTS.E [R31+0x1c004], desc[UR8][R204.64], !P4 ;  /* 0x1c004000cc1f7fae */ /* 0x000fe2000e121848 */
[----:B------:R-:W-:-:S02]  /*cc60*/  ISETP.GE.U32.AND P4, PT, R0, 0x7fffff48, PT ;  /* 0x7fffff480000780c */ /* 0x000fc40003f86070 */
[----:B------:R-:W-:Y:S01]  /*cc70*/  IADD3 R0, R2, -0x3a, RZ ;  /* 0xffffffc602007810 */ /* 0x000fe20007ffe0ff */
[----:B------:R-:W-:Y:S01]  /*cc80*/  LDGSTS.E [R31+0x18008], desc[UR8][R206.64], !P0 ;  /* 0x18008000ce1f7fae */ /* 0x000fe2000c121848 */
[----:B---3--:R-:W-:Y:S02]  /*cc90*/  VIADD R2, R11, 0xffffffc5 ;  /* 0xffffffc50b027836 */ /* 0x008fe40000000000 */
[----:B------:R-:W3:Y:S01]  /*cca0*/  LDC R11, c[0x0][0x230] ;  /* 0x00008c00ff0b7b82 */ /* 0x000ee20000000800 */
[----:B------:R-:W-:Y:S01]  /*ccb0*/  LDGSTS.E [R31+0x1c008], desc[UR8][R208.64], !P0 ;  /* 0x1c008000d01f7fae */ /* 0x000fe2000c121848 */
[----:B------:R-:W-:Y:S01]  /*ccc0*/  ISETP.GE.U32.AND P0, PT, R0, 0x7fffff47, PT ;  /* 0x7fffff470000780c */ /* 0x000fe20003f06070 */
[----:B------:R-:W-:Y:S02]  /*ccd0*/  IMAD R0, R24, 0x18, RZ ;  /* 0x0000001818007824 */ /* 0x000fe400078e02ff */
[----:B------:R-:W-:Y:S02]  /*cce0*/  LDGSTS.E [R31+0x1800c], desc[UR8][R210.64], !P2 ;  /* 0x1800c000d21f7fae */ /* 0x000fe4000d121848 */
[----:B------:R-:W-:Y:S01]  /*ccf0*/  IMAD.WIDE R216, R0, 0x4, R230 ;  /* 0x0000000400d87825 */ /* 0x000fe200078e02e6 */
[----:B----4-:R-:W4:Y:S01]  /*cd00*/  LDC R26, c[0x0][0x230] ;  /* 0x00008c00ff1a7b82 */ /* 0x010f220000000800 */
[----:B------:R-:W-:Y:S01]  /*cd10*/  LDGSTS.E [R31+0x1c00c], desc[UR8][R212.64], !P2 ;  /* 0x1c00c000d41f7fae */ /* 0x000fe2000d121848 */
[----:B------:R-:W-:Y:S01]  /*cd20*/  ISETP.GE.U32.AND P2, PT, R2, 0x7fffff46, PT ;  /* 0x7fffff460200780c */ /* 0x000fe20003f46070 */
[----:B------:R-:W-:-:S02]  /*cd30*/  IMAD.WIDE R28, R0, 0x4, R232 ;  /* 0x00000004001c7825 */ /* 0x000fc400078e02e8 */
        /* <DEDUP_REMOVED lines=16> */
[----:B------:R-:W-:Y:S02]  /*ce40*/  ISETP.GE.U32.AND P6, PT, R2, 0x7fffff28, PT ;  /* 0x7fffff280200780c */ /* 0x000fe40003fc6070 */
[----:B----4-:R-:W-:Y:S01]  /*ce50*/  IADD3 R2, R26, -0x5a, RZ ;  /* 0xffffffa61a027810 */ /* 0x010fe20007ffe0ff */
        /* <DEDUP_REMOVED lines=91> */
[----:B---3--:R-:W-:-:S04]  /*d410*/  IMAD R216, R24, 0x78, RZ ;  /* 0x0000007818d87824 */ /* 0x008fc800078e02ff */
[----:B------:R-:W-:-:S04]  /*d420*/  IMAD.WIDE R214, R216, 0x4, R230 ;  /* 0x00000004d8d67825 */ /* 0x000fc800078e02e6 */
[----:B----4-:R-:W-:-:S04]  /*d430*/  IMAD.WIDE R28, R0, 0x4, R230 ;  /* 0x00000004001c7825 */ /* 0x010fc800078e02e6 */
[----:B------:R-:W-:Y:S01]  /*d440*/  VIADD R0, R11, 0xffffffe1 ;  /* 0xffffffe10b007836 */ /* 0x000fe20000000000 */
[----:B------:R3:W-:Y:S01]  /*d450*/  LDGSTS.E [R30+0x1000c], desc[UR8][R28.64], !P4 ;  /* 0x1000c0001c1e7fae */ /* 0x0007e2000e121848 */
[----:B------:R-:W4:Y:S01]  /*d460*/  LDC R11, c[0x0][0x230] ;  /* 0x00008c00ff0b7b82 */ /* 0x000f220000000800 */
[----:B------:R-:W-:Y:S02]  /*d470*/  IMAD.WIDE R216, R216, 0x4, R232 ;  /* 0x00000004d8d87825 */ /* 0x000fe400078e02e8 */
[----:B------:R3:W-:Y:S01]  /*d480*/  LDGSTS.E [R30+0x1400c], desc[UR8][R26.64], !P4 ;  /* 0x1400c0001a1e7fae */ /* 0x0007e2000e121848 */
[----:B------:R-:W-:Y:S01]  /*d490*/  ISETP.GE.U32.AND P4, PT, R0, 0x7fffff62, PT ;  /* 0x7fffff620000780c */ /* 0x000fe20003f86070 */
[----:B-1----:R-:W-:Y:S02]  /*d4a0*/  VIADD R0, R25, 0xffffffe0 ;  /* 0xffffffe019007836 */ /* 0x002fe40000000000 */
[----:B------:R-:W-:Y:S01]  /*d4b0*/  LDGSTS.E [R30+0x18000], desc[UR8][R214.64], !P0 ;  /* 0x18000000d61e7fae */ /* 0x000fe2000c121848 */
[----:B------:R-:W1:Y:S03]  /*d4c0*/  LDC R25, c[0x0][0x230] ;  /* 0x00008c00ff197b82 */ /* 0x000e660000000800 */
[----:B------:R-:W-:Y:S01]  /*d4d0*/  LDGSTS.E [R30+0x1c000], desc[UR8][R216.64], !P0 ;  /* 0x1c000000d81e7fae */ /* 0x000fe2000c121848 */
[----:B------:R-:W-:-:S02]  /*d4e0*/  ISETP.GE.U32.AND P0, PT, R0, 0x7fffff61, PT ;  /* 0x7fffff610000780c */ /* 0x000fc40003f06070 */
[----:B--2---:R-:W-:Y:S01]  /*d4f0*/  IADD3 R0, R9, -0x3d, RZ ;  /* 0xffffffc309007810 */ /* 0x004fe20007ffe0ff */
[----:B------:R-:W-:Y:S01]  /*d500*/  LDGSTS.E [R30+0x18004], desc[UR8][R218.64], !P2 ;  /* 0x18004000da1e7fae */ /* 0x000fe2000d121848 */
[----:B------:R-:W2:Y:S03]  /*d510*/  LDC R9, c[0x0][0x230] ;  /* 0x00008c00ff097b82 */ /* 0x000ea60000000800 */
[----:B------:R3:W-:Y:S04]  /*d520*/  STL.64 [R1+0xf0], R28 ;  /* 0x0000f01c01007387 */ /* 0x0007e80000100a00 */
[----:B------:R-:W-:Y:S01]  /*d530*/  LDGSTS.E [R30+0x1c004], desc[UR8][R220.64], !P2 ;  /* 0x1c004000dc1e7fae */ /* 0x000fe2000d121848 */
[----:B------:R-:W-:Y:S01]  /*d540*/  ISETP.GE.U32.AND P2, PT, R0, 0x7fffff44, PT ;  /* 0x7fffff440000780c */ /* 0x000fe20003f46070 */
[----:B------:R-:W-:-:S02]  /*d550*/  VIADD R0, R2, 0xffffffc2 ;  /* 0xffffffc202007836 */ /* 0x000fc40000000000 */
[----:B------:R3:W-:Y:S01]  /*d560*/  STL.64 [R1+0xe8], R26 ;  /* 0x0000e81a01007387 */ /* 0x0007e20000100a00 */
[----:B----4-:R-:W-:Y:S02]  /*d570*/  VIADD R2, R11, 0xffffffc1 ;  /* 0xffffffc10b027836 */ /* 0x010fe40000000000 */
[----:B------:R-:W4:Y:S01]  /*d580*/  LDC R11, c[0x0][0x230] ;  /* 0x00008c00ff0b7b82 */ /* 0x000f220000000800 */
[----:B------:R-:W-:Y:S01]  /*d590*/  LDGSTS.E [R30+0x18008], desc[UR8][R222.64], !P1 ;  /* 0x18008000de1e7fae */ /* 0x000fe2000c921848 */
[----:B---3--:R-:W-:-:S03]  /*d5a0*/  LOP3.LUT R29, R6, 0x70, RZ, 0x3c, !PT ;  /* 0x00000070061d7812 */ /* 0x008fc600078e3cff */
[----:B------:R-:W-:Y:S01]  /*d5b0*/  LDGSTS.E [R30+0x1c008], desc[UR8][R224.64], !P1 ;  /* 0x1c008000e01e7fae */ /* 0x000fe2000c921848 */
[----:B------:R-:W-:Y:S01]  /*d5c0*/  ISETP.GE.U32.AND P1, PT, R0, 0x7fffff43, PT ;  /* 0x7fffff430000780c */ /* 0x000fe20003f26070 */
[----:B------:R-:W-:Y:S01]  /*d5d0*/  IMAD R0, R24, 0x1c, RZ ;  /* 0x0000001c18007824 */ /* 0x000fe200078e02ff */
[----:B------:R-:W3:Y:S01]  /*d5e0*/  LDC R26, c[0x0][0x230] ;  /* 0x00008c00ff1a7b82 */ /* 0x000ee20000000800 */
[----:B------:R-:W-:Y:S01]  /*d5f0*/  LDGSTS.E [R30+0x1800c], desc[UR8][R226.64], !P6 ;  /* 0x1800c000e21e7fae */ /* 0x000fe2000f121848 */
[----:B------:R-:W-:Y:S02]  /*d600*/  VIADD R29, R29, UR10 ;  /* 0x0000000a1d1d7c36 */ /* 0x000fe40008000000 */
[----:B------:R-:W-:Y:S01]  /*d610*/  IMAD.WIDE R244, R0, 0x4, R230 ;  /* 0x0000000400f47825 */ /* 0x000fe200078e02e6 */
[----:B------:R-:W-:Y:S01]  /*d620*/  LDGSTS.E [R30+0x1c00c], desc[UR8][R228.64], !P6 ;  /* 0x1c00c000e41e7fae */ /* 0x000fe2000f121848 */
[----:B------:R-:W-:Y:S02]  /*d630*/  ISETP.GE.U32.AND P6, PT, R2, 0x7fffff42, PT ;  /* 0x7fffff420200780c */ /* 0x000fe40003fc6070 */
[----:B------:R-:W-:Y:S01]  /*d640*/  IMAD.WIDE R242, R0, 0x4, R232 ;  /* 0x0000000400f27825 */ /* 0x000fe200078e02e8 */
[----:B------:R2:W-:Y:S01]  /*d650*/  LDGSTS.E [R29], desc[UR8][R244.64], !P5 ;  /* 0x00000000f41d7fae */ /* 0x0005e2000e921848 */
[----:B------:R-:W4:Y:S02]  /*d660*/  LDC R27, c[0x0][0x230] ;  /* 0x00008c00ff1b7b82 */ /* 0x000f240000000800 */
[----:B-1----:R-:W-:Y:S01]  /*d670*/  VIADD R2, R25, 0xffffffc0 ;  /* 0xffffffc019027836 */ /* 0x002fe20000000000 */
[----:B------:R1:W-:Y:S01]  /*d680*/  LDGSTS.E [R29+0x4000], desc[UR8][R242.64], !P5 ;  /* 0x04000000f21d7fae */ /* 0x0003e2000e921848 */
[----:B------:R-:W-:-:S03]  /*d690*/  IMAD R0, R24, 0x1d, RZ ;  /* 0x0000001d18007824 */ /* 0x000fc600078e02ff */
[----:B------:R-:W-:Y:S01]  /*d6a0*/  ISETP.GE.U32.AND P5, PT, R2, 0x7fffff41, PT ;  /* 0x7fffff410200780c */ /* 0x000fe20003fa6070 */
[C---:B------:R-:W-:Y:S01]  /*d6b0*/  IMAD.WIDE R248, R0.reuse, 0x4, R230 ;  /* 0x0000000400f87825 */ /* 0x040fe200078e02e6 */
[----:B------:R-:W4:Y:S01]  /*d6c0*/  LDC R25, c[0x0][0x230] ;  /* 0x00008c00ff197b82 */ /* 0x000f220000000800 */
[----:B------:R1:W-:Y:S02]  /*d6d0*/  STL.64 [R1+0x5c8], R244 ;  /* 0x0005c8f401007387 */ /* 0x0003e40000100a00 */
[----:B------:R-:W-:Y:S01]  /*d6e0*/  IMAD.WIDE R246, R0, 0x4, R232 ;  /* 0x0000000400f67825 */ /* 0x000fe200078e02e8 */
[----:B--2---:R-:W-:Y:S01]  /*d6f0*/  IADD3 R0, R9, -0x5d, RZ ;  /* 0xffffffa309007810 */ /* 0x004fe20007ffe0ff */
[----:B------:R2:W-:Y:S02]  /*d700*/  LDGSTS.E [R29+0x4], desc[UR8][R248.64], !P3 ;  /* 0x00004000f81d7fae */ /* 0x0005e4000d921848 */
[----:B------:R-:W-:Y:S01]  /*d710*/  IMAD R2, R24, 0x1e, RZ ;  /* 0x0000001e18027824 */ /* 0x000fe200078e02ff */
[----:B------:R-:W4:Y:S01]  /*d720*/  LDC R9, c[0x0][0x230] ;  /* 0x00008c00ff097b82 */ /* 0x000f220000000800 */
[----:B------:R2:W-:Y:S02]  /*d730*/  STL.64 [R1+0x5c0], R242 ;  /* 0x0005c0f201007387 */ /* 0x0005e40000100a00 */
[----:B-1----:R-:W-:-:S02]  /*d740*/  IMAD.WIDE R244, R2, 0x4, R230 ;  /* 0x0000000402f47825 */ /* 0x002fc400078e02e6 */
[----:B------:R1:W-:Y:S01]  /*d750*/  LDGSTS.E [R29+0x4004], desc[UR8][R246.64], !P3 ;  /* 0x04004000f61d7fae */ /* 0x0003e2000d921848 */
[----:B------:R-:W-:Y:S01]  /*d760*/  ISETP.GE.U32.AND P3, PT, R0, 0x7fffff24, PT ;  /* 0x7fffff240000780c */ /* 0x000fe20003f66070 */
[----:B---3--:R-:W-:Y:S02]  /*d770*/  VIADD R0, R26, 0xffffffa2 ;  /* 0xffffffa21a007836 */ /* 0x008fe40000000000 */
[----:B------:R3:W-:Y:S01]  /*d780*/  LDGSTS.E [R29+0x8], desc[UR8][R244.64], !P4 ;  /* 0x00008000f41d7fae */ /* 0x0007e2000e121848 */
[----:B------:R-:W3:Y:S01]  /*d790*/  LDC R26, c[0x0][0x230] ;  /* 0x00008c00ff1a7b82 */ /* 0x000ee20000000800 */
[----:B--2---:R-:W-:Y:S02]  /*d7a0*/  IMAD.WIDE R242, R2, 0x4, R232 ;  /* 0x0000000402f27825 */ /* 0x004fe400078e02e8 */
[----:B------:R2:W-:Y:S02]  /*d7b0*/  STL.64 [R1+0x5b0], R248 ;  /* 0x0005b0f801007387 */ /* 0x0005e40000100a00 */
[----:B------:R-:W-:-:S02]  /*d7c0*/  IMAD R2, R24, 0x3c, RZ ;  /* 0x0000003c18027824 */ /* 0x000fc400078e02ff */
[----:B------:R3:W-:Y:S01]  /*d7d0*/  LDGSTS.E [R29+0x4008], desc[UR8][R242.64], !P4 ;  /* 0x04008000f21d7fae */ /* 0x0007e2000e121848 */
[----:B------:R-:W-:Y:S01]  /*d7e0*/  ISETP.GE.U32.AND P4, PT, R0, 0x7fffff23, PT ;  /* 0x7fffff230000780c */ /* 0x000fe20003f86070 */
[----:B------:R-:W-:Y:S02]  /*d7f0*/  IMAD R0, R24, 0x1f, RZ ;  /* 0x0000001f18007824 */ /* 0x000fe400078e02ff */
[----:B------:R1:W-:Y:S02]  /*d800*/  STL.64 [R1+0x5a0], R246 ;  /* 0x0005a0f601007387 */ /* 0x0003e40000100a00 */
[C---:B--2---:R-:W-:Y:S02]  /*d810*/  IMAD.WIDE R248, R0.reuse, 0x4, R230 ;  /* 0x0000000400f87825 */ /* 0x044fe400078e02e6 */
[----:B------:R3:W-:Y:S04]  /*d820*/  STL.64 [R1+0x598], R244 ;  /* 0x000598f401007387 */ /* 0x0007e80000100a00 */
[----:B------:R-:W-:Y:S01]  /*d830*/  LDGSTS.E [R29+0xc], desc[UR8][R248.64], !P0 ;  /* 0x0000c000f81d7fae */ /* 0x000fe2000c121848 */
[----:B-1----:R-:W-:-:S03]  /*d840*/  IMAD.WIDE R246, R0, 0x4, R232 ;  /* 0x0000000400f67825 */ /* 0x002fc600078e02e8 */
[----:B------:R1:W-:Y:S01]  /*d850*/  STL.64 [R1+0x590], R242 ;  /* 0x000590f201007387 */ /* 0x0003e20000100a00 */
[----:B----4-:R-:W-:-:S03]  /*d860*/  VIADD R0, R11, 0xffffffa1 ;  /* 0xffffffa10b007836 */ /* 0x010fc60000000000 */
[----:B------:R-:W-:Y:S01]  /*d870*/  LDGSTS.E [R29+0x400c], desc[UR8][R246.64], !P0 ;  /* 0x0400c000f61d7fae */ /* 0x000fe2000c121848 */
[----:B---3--:R-:W-:Y:S01]  /*d880*/  IMAD.WIDE R244, R2, 0x4, R230 ;  /* 0x0000000402f47825 */ /* 0x008fe200078e02e6 */
[----:B------:R-:W2:Y:S01]  /*d890*/  LDC R11, c[0x0][0x230] ;  /* 0x00008c00ff0b7b82 */ /* 0x000ea20000000800 */
[----:B------:R-:W-:Y:S02]  /*d8a0*/  ISETP.GE.U32.AND P0, PT, R0, 0x7fffff22, PT ;  /* 0x7fffff220000780c */ /* 0x000fe40003f06070 */
[----:B------:R-:W-:Y:S01]  /*d8b0*/  IMAD R0, R24, 0x3d, RZ ;  /* 0x0000003d18007824 */ /* 0x000fe200078e02ff */
[----:B------:R-:W-:Y:S01]  /*d8c0*/  STL.64 [R1+0x580], R248 ;  /* 0x000580f801007387 */ /* 0x000fe20000100a00 */
[----:B-1----:R-:W-:-:S03]  /*d8d0*/  IMAD.WIDE R242, R2, 0x4, R232 ;  /* 0x0000000402f27825 */ /* 0x002fc600078e02e8 */
[----:B------:R-:W-:Y:S01]  /*d8e0*/  STL.64 [R1+0x570], R246 ;  /* 0x000570f601007387 */ /* 0x000fe20000100a00 */
[----:B------:R-:W-:-:S03]  /*d8f0*/  VIADD R2, R25, 0xffffffa0 ;  /* 0xffffffa019027836 */ /* 0x000fc60000000000 */
[----:B------:R1:W-:Y:S01]  /*d900*/  STL.64 [R1+0x2e0], R244 ;  /* 0x0002e0f401007387 */ /* 0x0003e20000100a00 */
[----:B------:R-:W3:Y:S03]  /*d910*/  LDC R25, c[0x0][0x230] ;  /* 0x00008c00ff197b82 */ /* 0x000ee60000000800 */
[----:B------:R1:W-:Y:S04]  /*d920*/  LDGSTS.E [R29+0x8000], desc[UR8][R244.64], !P2 ;  /* 0x08000000f41d7fae */ /* 0x0003e8000d121848 */
[----:B------:R4:W-:Y:S04]  /*d930*/  STL.64 [R1+0x2d8], R242 ;  /* 0x0002d8f201007387 */ /* 0x0009e80000100a00 */
[----:B------:R4:W-:Y:S01]  /*d940*/  LDGSTS.E [R29+0xc000], desc[UR8][R242.64], !P2 ;  /* 0x0c000000f21d7fae */ /* 0x0009e2000d121848 */
[----:B------:R-:W-:Y:S01]  /*d950*/  ISETP.GE.U32.AND P2, PT, R2, 0x7fffff21, PT ;  /* 0x7fffff210200780c */ /* 0x000fe20003f46070 */
[----:B------:R-:W-:Y:S01]  /*d960*/  VIADD R2, R9, 0xffffff83 ;  /* 0xffffff8309027836 */ /* 0x000fe20000000000 */
[----:B------:R-:W-:Y:S01]  /*d970*/  IADD3 R9, R26, -0x7e, RZ ;  /* 0xffffff821a097810 */ /* 0x000fe20007ffe0ff */
[C---:B-1----:R-:W-:Y:S01]  /*d980*/  IMAD.WIDE R244, R0.reuse, 0x4, R230 ;  /* 0x0000000400f47825 */ /* 0x042fe200078e02e6 */
[----:B------:R-:W1:Y:S03]  /*d990*/  LDC R26, c[0x0][0x230] ;  /* 0x00008c00ff1a7b82 */ /* 0x000e660000000800 */
[----:B--2---:R-:W-:Y:S01]  /*d9a0*/  VIADD R11, R11, 0xffffff80 ;  /* 0xffffff800b0b7836 */ /* 0x004fe20000000000 */
[----:B------:R2:W-:Y:S01]  /*d9b0*/  LDGSTS.E [R29+0x8004], desc[UR8][R244.64], !P1 ;  /* 0x08004000f41d7fae */ /* 0x0005e2000c921848 */
[----:B----4-:R-:W-:-:S03]  /*d9c0*/  IMAD.WIDE R242, R0, 0x4, R232 ;  /* 0x0000000400f27825 */ /* 0x010fc600078e02e8 */
[----:B------:R2:W-:Y:S01]  /*d9d0*/  STL.64 [R1+0x2d0], R244 ;  /* 0x0002d0f401007387 */ /* 0x0005e20000100a00 */
[----:B------:R-:W-:-:S03]  /*d9e0*/  IMAD R0, R24, 0x3e, RZ ;  /* 0x0000003e18007824 */ /* 0x000fc600078e02ff */
[----:B------:R4:W-:Y:S01]  /*d9f0*/  LDGSTS.E [R29+0xc004], desc[UR8][R242.64], !P1 ;  /* 0x0c004000f21d7fae */ /* 0x0009e2000c921848 */
[----:B------:R-:W-:Y:S01]  /*da00*/  ISETP.GE.U32.AND P1, PT, R2, 0x7fffff04, PT ;  /* 0x7fffff040200780c */ /* 0x000fe20003f26070 */
[----:B------:R-:W-:Y:S02]  /*da10*/  IMAD R2, R24, 0x3f, RZ ;  /* 0x0000003f18027824 */ /* 0x000fe400078e02ff */
[C---:B------:R-:W-:Y:S01]  /*da20*/  IMAD.WIDE R248, R0.reuse, 0x4, R230 ;  /* 0x0000000400f87825 */ /* 0x040fe200078e02e6 */
[----:B------:R4:W-:Y:S03]  /*da30*/  STL.64 [R1+0x2c8], R242 ;  /* 0x0002c8f201007387 */ /* 0x0009e60000100a00 */
[----:B------:R-:W-:Y:S01]  /*da40*/  IMAD.WIDE R246, R0, 0x4, R232 ;  /* 0x0000000400f67825 */ /* 0x000fe200078e02e8 */
[----:B------:R1:W-:Y:S03]  /*da50*/  LDGSTS.E [R29+0x8008], desc[UR8][R248.64], !P6 ;  /* 0x08008000f81d7fae */ /* 0x0003e6000f121848 */
[----:B--2---:R-:W-:Y:S01]  /*da60*/  IMAD.WIDE R244, R2, 0x4, R230 ;  /* 0x0000000402f47825 */ /* 0x004fe200078e02e6 */
[----:B------:R2:W-:Y:S01]  /*da70*/  LDGSTS.E [R29+0xc008], desc[UR8][R246.64], !P6 ;  /* 0x0c008000f61d7fae */ /* 0x0005e2000f121848 */
[----:B------:R-:W-:-:S02]  /*da80*/  ISETP.GE.U32.AND P6, PT, R9, 0x7fffff03, PT ;  /* 0x7fffff030900780c */ /* 0x000fc40003fc6070 */
[----:B------:R-:W-:Y:S01]  /*da90*/  VIADD R0, R27, 0xffffff81 ;  /* 0xffffff811b007836 */ /* 0x000fe20000000000 */
[----:B------:R2:W-:Y:S01]  /*daa0*/  LDGSTS.E [R29+0x800c], desc[UR8][R244.64], !P5 ;  /* 0x0800c000f41d7fae */ /* 0x0005e2000e921848 */
[----:B----4-:R-:W-:-:S03]  /*dab0*/  IMAD.WIDE R242, R2, 0x4, R232 ;  /* 0x0000000402f27825 */ /* 0x010fc600078e02e8 */
[----:B------:R1:W-:Y:S01]  /*dac0*/  STL.64 [R1+0x2c0], R248 ;  /* 0x0002c0f801007387 */ /* 0x0003e20000100a00 */
[----:B------:R-:W-:Y:S02]  /*dad0*/  IMAD R2, R24, 0x5d, RZ ;  /* 0x0000005d18027824 */ /* 0x000fe400078e02ff */
[----:B---3--:R-:W-:Y:S01]  /*dae0*/  VIADD R27, R25, 0x7f ;  /* 0x0000007f191b7836 */ /* 0x008fe20000000000 */
[----:B------:R3:W-:Y:S01]  /*daf0*/  LDGSTS.E [R29+0xc00c], desc[UR8][R242.64], !P5 ;  /* 0x0c00c000f21d7fae */ /* 0x0007e2000e921848 */
[----:B------:R-:W-:Y:S01]  /*db00*/  ISETP.GE.U32.AND P5, PT, R0, 0x7fffff02, PT ;  /* 0x7fffff020000780c */ /* 0x000fe20003fa6070 */
[C---:B------:R-:W-:Y:S01]  /*db10*/  IMAD R0, R24.reuse, 0x5c, RZ ;  /* 0x0000005c18007824 */ /* 0x040fe200078e02ff */
[----:B------:R-:W4:Y:S01]  /*db20*/  LDC R25, c[0x0][0x230] ;  /* 0x00008c00ff197b82 */ /* 0x000f220000000800 */
[----:B------:R2:W-:Y:S01]  /*db30*/  STL.64 [R1+0x2b8], R246 ;  /* 0x0002b8f601007387 */ /* 0x0005e20000100a00 */
[----:B------:R-:W-:Y:S02]  /*db40*/  IMAD R9, R24, 0x5e, RZ ;  /* 0x0000005e18097824 */ /* 0x000fe400078e02ff */
[C---:B-1----:R-:W-:Y:S01]  /*db50*/  IMAD.WIDE R248, R0.reuse, 0x4, R230 ;  /* 0x0000000400f87825 */ /* 0x042fe200078e02e6 */
[----:B------:R1:W-:Y:S04]  /*db60*/  STL.64 [R1+0x2b0], R244 ;  /* 0x0002b0f401007387 */ /* 0x0003e80000100a00 */
[----:B------:R3:W-:Y:S01]  /*db70*/  STL.64 [R1+0x2a8], R242 ;  /* 0x0002a8f201007387 */ /* 0x0007e20000100a00 */
[----:B--2---:R-:W-:-:S03]  /*db80*/  IMAD.WIDE R246, R0, 0x4, R232 ;  /* 0x0000000400f67825 */ /* 0x004fc600078e02e8 */
[----:B------:R2:W-:Y:S01]  /*db90*/  LDGSTS.E [R29+0x10000], desc[UR8][R248.64], !P3 ;  /* 0x10000000f81d7fae */ /* 0x0005e2000d921848 */
[----:B-1----:R-:W-:-:S03]  /*dba0*/  IMAD.WIDE R244, R2, 0x4, R230 ;  /* 0x0000000402f47825 */ /* 0x002fc600078e02e6 */
[----:B------:R-:W-:Y:S01]  /*dbb0*/  LDGSTS.E [R29+0x14000], desc[UR8][R246.64], !P3 ;  /* 0x14000000f61d7fae */ /* 0x000fe2000d921848 */
[----:B------:R-:W-:Y:S01]  /*dbc0*/  ISETP.GT.AND P3, PT, R27, 0x7f, PT ;  /* 0x0000007f1b00780c */ /* 0x000fe20003f64270 */
[----:B---3--:R-:W-:Y:S02]  /*dbd0*/  IMAD.WIDE R242, R2, 0x4, R232 ;  /* 0x0000000402f27825 */ /* 0x008fe400078e02e8 */
[----:B------:R1:W-:Y:S01]  /*dbe0*/  LDGSTS.E [R29+0x10004], desc[UR8][R244.64], !P4 ;  /* 0x10004000f41d7fae */ /* 0x0003e2000e121848 */
[----:B------:R-:W-:Y:S02]  /*dbf0*/  SEL R0, RZ, 0x4, !P3 ;  /* 0x00000004ff007807 */ /* 0x000fe40005800000 */
[C---:B------:R-:W-:Y:S01]  /*dc00*/  ISETP.GE.AND P3, PT, R252.reuse, R11, PT ;  /* 0x0000000bfc00720c */ /* 0x040fe20003f66270 */
[----:B------:R3:W-:Y:S01]  /*dc10*/  LDGSTS.E [R29+0x14004], desc[UR8][R242.64], !P4 ;  /* 0x14004000f21d7fae */ /* 0x0007e2000e121848 */
[----:B------:R-:W-:-:S03]  /*dc20*/  ISETP.GE.AND P4, PT, R252, UR4, PT ;  /* 0x00000004fc007c0c */ /* 0x000fc6000bf86270 */
[----:B------:R2:W-:Y:S01]  /*dc30*/  STL.64 [R1+0xe0], R248 ;  /* 0x0000e0f801007387 */ /* 0x0005e20000100a00 */
[----:B------:R-:W-:Y:S02]  /*dc40*/  SEL R2, R0, RZ, !P4 ;  /* 0x000000ff00027207 */ /* 0x000fe40006000000 */
[----:B------:R-:W-:Y:S01]  /*dc50*/  SEL R0, RZ, 0x4, P3 ;  /* 0x00000004ff007807 */ /* 0x000fe20001800000 */
[----:B------:R-:W-:Y:S01]  /*dc60*/  STL.64 [R1+0xd8], R246 ;  /* 0x0000d8f601007387 */ /* 0x000fe20000100a00 */
[----:B------:R-:W-:Y:S02]  /*dc70*/  ISETP.GT.AND P3, PT, R27, 0xff, PT ;  /* 0x000000ff1b00780c */ /* 0x000fe40003f64270 */
[----:B------:R-:W-:Y:S01]  /*dc80*/  ISETP.GE.U32.AND P4, PT, R11, 0x7fffff01, PT ;  /* 0x7fffff010b00780c */ /* 0x000fe20003f86070 */
[----:B------:R1:W-:Y:S01]  /*dc90*/  STL.64 [R1+0xd0], R244 ;  /* 0x0000d0f401007387 */ /* 0x0003e20000100a00 */
[----:B------:R-:W-:Y:S01]  /*dca0*/  SEL R0, R0, RZ, P3 ;  /* 0x000000ff00007207 */ /* 0x000fe20001800000 */
[----:B------:R-:W4:Y:S01]  /*dcb0*/  LDC R11, c[0x0][0x230] ;  /* 0x00008c00ff0b7b82 */ /* 0x000f220000000800 */
[----:B------:R-:W-:Y:S01]  /*dcc0*/  ISETP.NE.U32.AND P3, PT, R2, RZ, PT ;  /* 0x000000ff0200720c */ /* 0x000fe20003f65070 */
[----:B------:R3:W-:Y:S01]  /*dcd0*/  STL.64 [R1+0xc8], R242 ;  /* 0x0000c8f201007387 */ /* 0x0007e20000100a00 */
[----:B--2---:R-:W-:-:S02]  /*dce0*/  IMAD.MOV.U32 R248, RZ, RZ, R250 ;  /* 0x000000fffff87224 */ /* 0x004fc400078e00fa */
[----:B------:R-:W-:Y:S02]  /*dcf0*/  IMAD.MOV.U32 R249, RZ, RZ, R251 ;  /* 0x000000fffff97224 */ /* 0x000fe400078e00fb */
[----:B------:R-:W-:Y:S02]  /*dd00*/  IMAD.MOV.U32 R250, RZ, RZ, R180 ;  /* 0x000000fffffa7224 */ /* 0x000fe400078e00b4 */
[----:B------:R-:W-:Y:S02]  /*dd10*/  IMAD.MOV.U32 R251, RZ, RZ, R181 ;  /* 0x000000fffffb7224 */ /* 0x000fe400078e00b5 */
[----:B-1----:R-:W-:-:S04]  /*dd20*/  IMAD.WIDE R244, R9, 0x4, R230 ;  /* 0x0000000409f47825 */ /* 0x002fc800078e02e6 */
[----:B---3--:R-:W-:Y:S01]  /*dd30*/  IMAD.WIDE R242, R9, 0x4, R232 ;  /* 0x0000000409f27825 */ /* 0x008fe200078e02e8 */
[----:B------:R1:W-:Y:S03]  /*dd40*/  STL.64 [R1+0xc0], R244 ;  /* 0x0000c0f401007387 */ /* 0x0003e60000100a00 */
[----:B------:R-:W-:Y:S01]  /*dd50*/  IMAD R9, R24, 0x5f, RZ ;  /* 0x0000005f18097824 */ /* 0x000fe200078e02ff */
[----:B------:R1:W-:Y:S01]  /*dd60*/  LDGSTS.E [R29+0x10008], desc[UR8][R244.64], !P0 ;  /* 0x10008000f41d7fae */ /* 0x0003e2000c121848 */
[----:B------:R-:W-:Y:S02]  /*dd70*/  VIADD R2, R26, 0xffffff7f ;  /* 0xffffff7f1a027836 */ /* 0x000fe40000000000 */
[----:B------:R-:W2:Y:S01]  /*dd80*/  LDC R26, c[0x0][0x230] ;  /* 0x00008c00ff1a7b82 */ /* 0x000ea20000000800 */
[----:B------:R3:W-:Y:S04]  /*dd90*/  STL.64 [R1+0xb8], R242 ;  /* 0x0000b8f201007387 */ /* 0x0007e80000100a00 */
[----:B------:R3:W-:Y:S01]  /*dda0*/  LDGSTS.E [R29+0x14008], desc[UR8][R242.64], !P0 ;  /* 0x14008000f21d7fae */ /* 0x0007e2000c121848 */
[----:B------:R-:W-:Y:S01]  /*ddb0*/  ISETP.NE.U32.AND P0, PT, R0, RZ, PT ;  /* 0x000000ff0000720c */ /* 0x000fe20003f05070 */
[----:B------:R-:W-:-:S02]  /*ddc0*/  IMAD R0, R24, 0x7c, RZ ;  /* 0x0000007c18007824 */ /* 0x000fc400078e02ff */
[----:B-1----:R-:W-:-:S05]  /*ddd0*/  IMAD.WIDE R244, R9, 0x4, R230 ;  /* 0x0000000409f47825 */ /* 0x002fca00078e02e6 */
[----:B------:R1:W-:Y:S01]  /*dde0*/  STL.64 [R1+0xa18], R244 ;  /* 0x000a18f401007387 */ /* 0x0003e20000100a00 */
[----:B---3--:R-:W-:-:S03]  /*ddf0*/  IMAD.WIDE R242, R9, 0x4, R232 ;  /* 0x0000000409f27825 */ /* 0x008fc600078e02e8 */
[----:B------:R1:W-:Y:S01]  /*de00*/  LDGSTS.E [R29+0x1000c], desc[UR8][R244.64], !P2 ;  /* 0x1000c000f41d7fae */ /* 0x0003e2000d121848 */
[----:B------:R-:W3:Y:S03]  /*de10*/  LDC R9, c[0x0][0x230] ;  /* 0x00008c00ff097b82 */ /* 0x000ee60000000800 */
[----:B------:R1:W-:Y:S04]  /*de20*/  STL.64 [R1+0xa58], R242 ;  /* 0x000a58f201007387 */ /* 0x0003e80000100a00 */
[----:B------:R1:W-:Y:S01]  /*de30*/  LDGSTS.E [R29+0x1400c], desc[UR8][R242.64], !P2 ;  /* 0x1400c000f21d7fae */ /* 0x0003e2000d121848 */
[----:B------:R-:W-:Y:S02]  /*de40*/  ISETP.GE.U32.AND P2, PT, R2, 0x7fffff00, PT ;  /* 0x7fffff000200780c */ /* 0x000fe40003f46070 */
[----:B----4-:R-:W-:Y:S01]  /*de50*/  IADD3 R2, R25, -0x82, RZ ;  /* 0xffffff7e19027810 */ /* 0x010fe20007ffe0ff */
[----:B-1----:R-:W-:Y:S01]  /*de60*/  IMAD.WIDE R244, R0, 0x4, R230 ;  /* 0x0000000400f47825 */ /* 0x002fe200078e02e6 */
[----:B------:R-:W-:Y:S01]  /*de70*/  LOP3.LUT R27, R10, 0x10, RZ, 0x3c, !PT ;  /* 0x000000100a1b7812 */ /* 0x000fe200078e3cff */
[----:B------:R-:W1:Y:S03]  /*de80*/  LDC R25, c[0x0][0x230] ;  /* 0x00008c00ff197b82 */ /* 0x000e660000000800 */
[----:B------:R4:W-:Y:S01]  /*de90*/  STL.64 [R1+0xa28], R244 ;  /* 0x000a28f401007387 */ /* 0x0009e20000100a00 */
[----:B------:R-:W-:-:S03]  /*dea0*/  IMAD.WIDE R242, R0, 0x4, R232 ;  /* 0x0000000400f27825 */ /* 0x000fc600078e02e8 */
[----:B------:R4:W-:Y:S01]  /*deb0*/  LDGSTS.E [R29+0x18000], desc[UR8][R244.64], !P1 ;  /* 0x18000000f41d7fae */ /* 0x0009e2000c921848 */
[----:B------:R-:W-:-:S03]  /*dec0*/  IMAD R0, R24, 0x7d, RZ ;  /* 0x0000007d18007824 */ /* 0x000fc600078e02ff */
[----:B------:R2:W-:Y:S01]  /*ded0*/  STL.64 [R1+0xa68], R242 ;  /* 0x000a68f201007387 */ /* 0x0005e20000100a00 */
[----:B------:R-:W-:-:S03]  /*dee0*/  IMAD.WIDE R180, R0, 0x4, R230 ;  /* 0x0000000400b47825 */ /* 0x000fc600078e02e6 */
[----:B------:R2:W-:Y:S01]  /*def0*/  LDGSTS.E [R29+0x1c000], desc[UR8][R242.64], !P1 ;  /* 0x1c000000f21d7fae */ /* 0x0005e2000c921848 */
[----:B------:R-:W-:Y:S01]  /*df00*/  ISETP.GE.U32.AND P1, PT, R2, 0x7ffffeff, PT ;  /* 0x7ffffeff0200780c */ /* 0x000fe20003f26070 */
[----:B------:R-:W-:Y:S02]  /*df10*/  IMAD.WIDE R246, R0, 0x4, R232 ;  /* 0x0000000400f67825 */ /* 0x000fe400078e02e8 */
[----:B------:R3:W-:Y:S01]  /*df20*/  STL.64 [R1+0xa38], R180 ;  /* 0x000a38b401007387 */ /* 0x0007e20000100a00 */
[----:B------:R-:W-:Y:S01]  /*df30*/  IADD3 R0, R11, -0x83, RZ ;  /* 0xffffff7d0b007810 */ /* 0x000fe20007ffe0ff */
[----:B------:R-:W-:Y:S02]  /*df40*/  IMAD R2, R24, 0x7e, RZ ;  /* 0x0000007e18027824 */ /* 0x000fe400078e02ff */
[----:B------:R-:W-:Y:S04]  /*df50*/  STL.64 [R1+0xa78], R246 ;  /* 0x000a78f601007387 */ /* 0x000fe80000100a00 */
[----:B------:R-:W-:Y:S01]  /*df60*/  LDGSTS.E [R29+0x18004], desc[UR8][R180.64], !P6 ;  /* 0x18004000b41d7fae */ /* 0x000fe2000f121848 */
[----:B----4-:R-:W-:-:S03]  /*df70*/  IMAD.WIDE R244, R2, 0x4, R230 ;  /* 0x0000000402f47825 */ /* 0x010fc600078e02e6 */
[----:B------:R-:W-:Y:S01]  /*df80*/  LDGSTS.E [R29+0x1c004], desc[UR8][R246.64], !P6 ;  /* 0x1c004000f61d7fae */ /* 0x000fe2000f121848 */
[----:B--2---:R-:W-:-:S03]  /*df90*/  IMAD.WIDE R242, R2, 0x4, R232 ;  /* 0x0000000402f27825 */ /* 0x004fc600078e02e8 */
[----:B---3--:R-:W2:Y:S01]  /*dfa0*/  LDL.LU.64 R180, [R1+0x11b0] ;  /* 0x0011b00001b47983 */ /* 0x008ea20000300a00 */
[----:B------:R-:W-:Y:S01]  /*dfb0*/  ISETP.GE.U32.AND P6, PT, R0, 0x7ffffefe, PT ;  /* 0x7ffffefe0000780c */ /* 0x000fe20003fc6070 */
[----:B------:R-:W-:Y:S01]  /*dfc0*/  VIADD R0, R9, 0xffffff7c ;  /* 0xffffff7c09007836 */ /* 0x000fe20000000000 */
[----:B------:R-:W-:Y:S01]  /*dfd0*/  LOP3.LUT R11, R10, 0x50, RZ, 0x3c, !PT ;  /* 0x000000500a0b7812 */ /* 0x000fe200078e3cff */
[----:B------:R-:W-:Y:S01]  /*dfe0*/  IMAD R24, R24, 0x7f, RZ ;  /* 0x0000007f18187824 */ /* 0x000fe200078e02ff */
[----:B------:R3:W-:Y:S01]  /*dff0*/  STL.64 [R1+0xa48], R244 ;  /* 0x000a48f401007387 */ /* 0x0007e20000100a00 */
[----:B-1----:R-:W-:Y:S01]  /*e000*/  VIADD R2, R25, 0xffffff5e ;  /* 0xffffff5e19027836 */ /* 0x002fe20000000000 */
[----:B------:R-:W-:Y:S01]  /*e010*/  LOP3.LUT R9, R10, 0x60, RZ, 0x3c, !PT ;  /* 0x000000600a097812 */ /* 0x000fe200078e3cff */
[----:B------:R-:W-:Y:S01]  /*e020*/  USHF.L.U32 UR6, UR6, 0x7, URZ ;  /* 0x0000000706067899 */ /* 0x000fe2000800063f */
[----:B------:R3:W-:Y:S01]  /*e030*/  LDGSTS.E [R29+0x18008], desc[UR8][R244.64], !P5 ;  /* 0x18008000f41d7fae */ /* 0x0007e2000e921848 */
[----:B------:R-:W-:-:S03]  /*e040*/  USHF.L.U32 UR7, UR7, 0x7, URZ ;  /* 0x0000000707077899 */ /* 0x000fc6000800063f */
[----:B------:R1:W-:Y:S04]  /*e050*/  STL.64 [R1+0xb30], R242 ;  /* 0x000b30f201007387 */ /* 0x0003e80000100a00 */
[----:B------:R1:W-:Y:S01]  /*e060*/  LDGSTS.E [R29+0x1c008], desc[UR8][R242.64], !P5 ;  /* 0x1c008000f21d7fae */ /* 0x0003e2000e921848 */
[----:B------:R-:W-:Y:S01]  /*e070*/  ISETP.GE.U32.AND P5, PT, R0, 0x7ffffefd, PT ;  /* 0x7ffffefd0000780c */ /* 0x000fe20003fa6070 */
[----:B------:R-:W-:Y:S01]  /*e080*/  VIADD R0, R26, 0xffffff5f ;  /* 0xffffff5f1a007836 */ /* 0x000fe20000000000 */
[----:B------:R-:W-:Y:S01]  /*e090*/  LOP3.LUT R26, R10, 0x20, RZ, 0x3c, !PT ;  /* 0x000000200a1a7812 */ /* 0x000fe200078e3cff */
[----:B---3--:R-:W-:-:S05]  /*e0a0*/  IMAD.WIDE R244, R24, 0x4, R230 ;  /* 0x0000000418f47825 */ /* 0x008fca00078e02e6 */
[----:B------:R-:W-:Y:S01]  /*e0b0*/  LDGSTS.E [R29+0x1800c], desc[UR8][R244.64], !P4 ;  /* 0x1800c000f41d7fae */ /* 0x000fe2000e121848 */
[----:B-1----:R-:W-:-:S03]  /*e0c0*/  IMAD.WIDE R242, R24, 0x4, R232 ;  /* 0x0000000418f27825 */ /* 0x002fc600078e02e8 */
[----:B------:R-:W-:Y:S01]  /*e0d0*/  STL.64 [R1+0xa40], R244 ;  /* 0x000a40f401007387 */ /* 0x000fe20000100a00 */
[----:B------:R-:W-:-:S03]  /*e0e0*/  LOP3.LUT R24, R10, 0x40, RZ, 0x3c, !PT ;  /* 0x000000400a187812 */ /* 0x000fc600078e3cff */
[----:B------:R1:W-:Y:S01]  /*e0f0*/  LDGSTS.E [R29+0x1c00c], desc[UR8][R242.64], !P4 ;  /* 0x1c00c000f21d7fae */ /* 0x0003e2000e121848 */
[----:B------:R-:W-:Y:S01]  /*e100*/  ISETP.GE.U32.AND P4, PT, R0, 0x7ffffee0, PT ;  /* 0x7ffffee00000780c */ /* 0x000fe20003f86070 */
[----:B------:R-:W-:Y:S02]  /*e110*/  IMAD.U32 R0, RZ, RZ, UR10 ;  /* 0x0000000aff007e24 */ /* 0x000fe4000f8e00ff */
[----:B------:R-:W0:Y:S03]  /*e120*/  LDGDEPBAR ;  /* 0x00000000000079af */ /* 0x000e260000000000 */
[C---:B------:R-:W-:Y:S01]  /*e130*/  IADD3 R28, R0.reuse, 0x100000, R10 ;  /* 0x00100000001c7810 */ /* 0x040fe20007ffe00a */
[----:B------:R1:W-:Y:S01]  /*e140*/  STL.64 [R1+0xb28], R242 ;  /* 0x000b28f201007387 */ /* 0x0003e20000100a00 */
[C---:B------:R-:W-:Y:S02]  /*e150*/  IADD3 R27, R0.reuse, 0x100000, R27 ;  /* 0x00100000001b7810 */ /* 0x040fe40007ffe01b */
[----:B------:R-:W-:-:S02]  /*e160*/  IADD3 R26, R0, 0x100000, R26 ;  /* 0x00100000001a7810 */ /* 0x000fc40007ffe01a */
[C---:B------:R-:W-:Y:S02]  /*e170*/  IADD3 R24, R0.reuse, 0x100000, R24 ;  /* 0x0010000000187810 */ /* 0x040fe40007ffe018 */
[C---:B------:R-:W-:Y:S02]  /*e180*/  IADD3 R11, R0.reuse, 0x100000, R11 ;  /* 0x00100000000b7810 */ /* 0x040fe40007ffe00b */
[----:B------:R-:W-:Y:S02]  /*e190*/  IADD3 R9, R0, 0x100000, R9 ;  /* 0x0010000000097810 */ /* 0x000fe40007ffe009 */
[C---:B-1----:R-:W-:Y:S02]  /*e1a0*/  LOP3.LUT R243, R10.reuse, 0x30, RZ, 0x3c, !PT ;  /* 0x000000300af37812 */ /* 0x042fe400078e3cff */
[----:B------:R-:W-:Y:S02]  /*e1b0*/  LOP3.LUT R242, R10, 0x70, RZ, 0x3c, !PT ;  /* 0x000000700af27812 */ /* 0x000fe400078e3cff */
[----:B------:R-:W-:-:S02]  /*e1c0*/  IADD3 R25, R0, 0x100000, R243 ;  /* 0x0010000000197810 */ /* 0x000fc40007ffe0f3 */
[----:B------:R-:W-:Y:S01]  /*e1d0*/  IADD3 R0, R0, 0x100000, R242 ;  /* 0x0010000000007810 */ /* 0x000fe20007ffe0f2 */
[----:B--2---:R-:W-:Y:S04]  /*e1e0*/  LDGSTS.E [R28+-0x80000], desc[UR8][R180.64], P3 ;  /* 0x80000000b41c7fae */ /* 0x004fe80009921848 */
[----:B------:R-:W-:Y:S04]  /*e1f0*/  LDGSTS.E [R28+-0x7fc00], desc[UR8][R164.64], P3 ;  /* 0x80400000a41c7fae */ /* 0x000fe80009921848 */
        /* <DEDUP_REMOVED lines=23> */
[----:B------:R-:W2:Y:S04]  /*e370*/  LDL.LU.64 R128, [R1+0x11a8] ;  /* 0x0011a80001807983 */ /* 0x000ea80000300a00 */
[----:B------:R-:W-:Y:S04]  /*e380*/  LDGSTS.E [R27+-0x7db80], desc[UR8][R36.64], P3 ;  /* 0x82480000241b7fae */ /* 0x000fe80009921848 */
[----:B------:R-:W3:Y:S04]  /*e390*/  LDL.LU.64 R160, [R1+0x11a0] ;  /* 0x0011a00001a07983 */ /* 0x000ee80000300a00 */
[----:B------:R-:W-:Y:S04]  /*e3a0*/  LDGSTS.E [R27+-0x7d780], desc[UR8][R176.64], P3 ;  /* 0x82880000b01b7fae */ /* 0x000fe80009921848 */
[----:B------:R-:W-:Y:S04]  /*e3b0*/  LDGSTS.E [R27+-0x7d380], desc[UR8][R144.64], P3 ;  /* 0x82c80000901b7fae */ /* 0x000fe80009921848 */
[----:B------:R-:W-:Y:S04]  /*e3c0*/  LDGSTS.E [R27+-0x7cf80], desc[UR8][R112.64], P3 ;  /* 0x83080000701b7fae */ /* 0x000fe80009921848 */
[----:B------:R-:W4:Y:S04]  /*e3d0*/  LDL.LU.64 R176, [R1+0x1198] ;  /* 0x0011980001b07983 */ /* 0x000f280000300a00 */
[----:B------:R-:W2:Y:S04]  /*e3e0*/  LDL.LU.64 R144, [R1+0x1190] ;  /* 0x0011900001907983 */ /* 0x000ea80000300a00 */
[----:B------:R-:W2:Y:S04]  /*e3f0*/  LDL.LU.64 R112, [R1+0x1188] ;  /* 0x0011880001707983 */ /* 0x000ea80000300a00 */
[----:B------:R-:W-:Y:S04]  /*e400*/  LDGSTS.E [R27+-0x7cb80], desc[UR8][R80.64], P3 ;  /* 0x83480000501b7fae */ /* 0x000fe80009921848 */
[----:B------:R-:W-:Y:S04]  /*e410*/  LDGSTS.E [R27+-0x7c780], desc[UR8][R94.64], P3 ;  /* 0x838800005e1b7fae */ /* 0x000fe80009921848 */
[----:B------:R-:W-:Y:S04]  /*e420*/  LDGSTS.E [R27+-0x7c380], desc[UR8][R126.64], P3 ;  /* 0x83c800007e1b7fae */ /* 0x000fe80009921848 */
[----:B------:R-:W2:Y:S04]  /*e430*/  LDL.LU.64 R80, [R1+0x1180] ;  /* 0x0011800001507983 */ /* 0x000ea80000300a00 */
[----:B------:R-:W2:Y:S04]  /*e440*/  LDL.LU.64 R94, [R1+0x1178] ;  /* 0x00117800015e7983 */ /* 0x000ea80000300a00 */
[----:B------:R-:W2:Y:S04]  /*e450*/  LDL.LU.64 R126, [R1+0x1170] ;  /* 0x00117000017e7983 */ /* 0x000ea80000300a00 */
[----:B----4-:R-:W-:Y:S04]  /*e460*/  LDGSTS.E [R26+-0x7ff00], desc[UR8][R176.64], P3 ;  /* 0x80100000b01a7fae */ /* 0x010fe80009921848 */
[----:B---3--:R-:W-:Y:S04]  /*e470*/  LDGSTS.E [R26+-0x7fb00], desc[UR8][R160.64], P3 ;  /* 0x80500000a01a7fae */ /* 0x008fe80009921848 */
        /* <DEDUP_REMOVED lines=13> */
[----:B------:R-:W4:Y:S04]  /*e550*/  LDL.LU.64 R142, [R1+0x1158] ;  /* 0x00115800018e7983 */ /* 0x000f280000300a00 */
[----:B------:R-:W-:Y:S04]  /*e560*/  LDGSTS.E [R26+-0x7cb00], desc[UR8][R92.64], P3 ;  /* 0x835000005c1a7fae */ /* 0x000fe80009921848 */
[----:B------:R-:W4:Y:S04]  /*e570*/  LDL.LU.64 R110, [R1+0x1150] ;  /* 0x00115000016e7983 */ /* 0x000f280000300a00 */
[----:B------:R-:W-:Y:S04]  /*e580*/  LDGSTS.E [R26+-0x7c700], desc[UR8][R124.64], P3 ;  /* 0x839000007c1a7fae */ /* 0x000fe80009921848 */
[----:B------:R1:W-:Y:S04]  /*e590*/  LDGSTS.E [R26+-0x7c300], desc[UR8][R156.64], P3 ;  /* 0x83d000009c1a7fae */ /* 0x0003e80009921848 */
[----:B------:R-:W4:Y:S04]  /*e5a0*/  LDL.LU.64 R92, [R1+0x1148] ;  /* 0x00114800015c7983 */ /* 0x000f280000300a00 */
[----:B------:R-:W4:Y:S04]  /*e5b0*/  LDL.LU.64 R124, [R1+0x1140] ;  /* 0x00114000017c7983 */ /* 0x000f280000300a00 */
[----:B------:R-:W4:Y:S04]  /*e5c0*/  LDL.LU.64 R156, [R1+0x1138] ;  /* 0x00113800019c7983 */ /* 0x000f280000300a00 */
[----:B---3--:R-:W-:Y:S04]  /*e5d0*/  LDGSTS.E [R25+-0x7fe80], desc[UR8][R174.64], P3 ;  /* 0x80180000ae197fae */ /* 0x008fe80009921848 */
[----:B--2---:R-:W-:Y:S04]  /*e5e0*/  LDGSTS.E [R25+-0x7fa80], desc[UR8][R158.64], P3 ;  /* 0x805800009e197fae */ /* 0x004fe80009921848 */
[----:B----4-:R-:W-:Y:S04]  /*e5f0*/  LDGSTS.E [R25+-0x7f680], desc[UR8][R142.64], P3 ;  /* 0x809800008e197fae */ /* 0x010fe80009921848 */
        /* <DEDUP_REMOVED lines=11> */
[----:B------:R-:W3:Y:S04]  /*e6b0*/  LDL.LU.64 R140, [R1+0x1128] ;  /* 0x00112800018c7983 */ /* 0x000ee80000300a00 */
[----:B------:R-:W4:Y:S04]  /*e6c0*/  LDL.LU.64 R108, [R1+0x1120] ;  /* 0x00112000016c7983 */ /* 0x000f280000300a00 */
[----:B------:R-:W-:Y:S04]  /*e6d0*/  LDGSTS.E [R25+-0x7ca80], desc[UR8][R90.64], P3 ;  /* 0x835800005a197fae */ /* 0x000fe80009921848 */
[----:B------:R-:W-:Y:S04]  /*e6e0*/  LDGSTS.E [R25+-0x7c680], desc[UR8][R122.64], P3 ;  /* 0x839800007a197fae */ /* 0x000fe80009921848 */
[----:B------:R-:W-:Y:S04]  /*e6f0*/  LDGSTS.E [R25+-0x7c280], desc[UR8][R154.64], P3 ;  /* 0x83d800009a197fae */ /* 0x000fe80009921848 */
[----:B------:R-:W4:Y:S04]  /*e700*/  LDL.LU.64 R90, [R1+0x1118] ;  /* 0x00111800015a7983 */ /* 0x000f280000300a00 */
[----:B------:R-:W4:Y:S04]  /*e710*/  LDL.LU.64 R122, [R1+0x1110] ;  /* 0x00111000017a7983 */ /* 0x000f280000300a00 */
[----:B------:R-:W4:Y:S04]  /*e720*/  LDL.LU.64 R154, [R1+0x1108] ;  /* 0x00110800019a7983 */ /* 0x000f280000300a00 */
[----:B--2---:R-:W-:Y:S04]  /*e730*/  LDGSTS.E [R24+-0x7fe00], desc[UR8][R172.64], P3 ;  /* 0x80200000ac187fae */ /* 0x004fe80009921848 */
[----:B------:R-:W-:Y:S04]  /*e740*/  LDGSTS.E [R24+-0x7fa00], desc[UR8][R156.64], P3 ;  /* 0x806000009c187fae */ /* 0x000fe80009921848 */
[----:B---3--:R-:W-:Y:S04]  /*e750*/  LDGSTS.E [R24+-0x7f600], desc[UR8][R140.64], P3 ;  /* 0x80a000008c187fae */ /* 0x008fe80009921848 */
[----:B------:R-:W-:Y:S04]  /*e760*/  LDGSTS.E [R24+-0x7f200], desc[UR8][R124.64], P3 ;  /* 0x80e000007c187fae */ /* 0x000fe80009921848 */
        /* <DEDUP_REMOVED lines=37> */
[----:B------:R-:W2:Y:S04]  /*e9c0*/  LDL.LU.64 R168, [R1+0x10b8] ;  /* 0x0010b80001a87983 */ /* 0x000ea80000300a00 */
[----:B------:R-:W3:Y:S04]  /*e9d0*/  LDL.LU.64 R136, [R1+0x10b0] ;  /* 0x0010b00001887983 */ /* 0x000ee80000300a00 */
[----:B------:R-:W3:Y:S04]  /*e9e0*/  LDL.LU.64 R104, [R1+0x10a8] ;  /* 0x0010a80001687983 */ /* 0x000ee80000300a00 */
[----:B------:R-:W3:Y:S04]  /*e9f0*/  LDL.64 R242, [R1+0x3a8] ;  /* 0x0003a80001f27983 */ /* 0x000ee80000100a00 */
[----:B------:R-:W3:Y:S04]  /*ea00*/  LDL.64 R244, [R1+0x468] ;  /* 0x0004680001f47983 */ /* 0x000ee80000100a00 */
[----:B------:R-:W3:Y:S04]  /*ea10*/  LDL.64 R246, [R1+0x528] ;  /* 0x0005280001f67983 */ /* 0x000ee80000100a00 */
[----:B------:R-:W3:Y:S04]  /*ea20*/  LDL.64 R248, [R1+0x5e0] ;  /* 0x0005e00001f87983 */ /* 0x000ee80000100a00 */
[----:B------:R-:W3:Y:S04]  /*ea30*/  LDL.64 R236, [R1+0x6a0] ;  /* 0x0006a00001ec7983 */ /* 0x000ee80000100a00 */
[----:B------:R-:W3:Y:S04]  /*ea40*/  LDL.64 R250, [R1+0x790] ;  /* 0x0007900001fa7983 */ /* 0x000ee80000100a00 */
[----:B--2---:R-:W-:Y:S04]  /*ea50*/  LDGSTS.E [R9+-0x7fd00], desc[UR8][R168.64], P3 ;  /* 0x80300000a8097fae */ /* 0x004fe80009921848 */
[----:B----4-:R-:W-:Y:S04]  /*ea60*/  LDGSTS.E [R9+-0x7f900], desc[UR8][R152.64], P3 ;  /* 0x8070000098097fae */ /* 0x010fe80009921848 */
[----:B---3--:R-:W-:Y:S04]  /*ea70*/  LDGSTS.E [R9+-0x7f500], desc[UR8][R136.64], P3 ;  /* 0x80b0000088097fae */ /* 0x008fe80009921848 */
        /* <DEDUP_REMOVED lines=15> */
[----:B------:R1:W-:Y:S04]  /*eb70*/  LDGSTS.E [R9+-0x7c100], desc[UR8][R166.64], P3 ;  /* 0x83f00000a6097fae */ /* 0x0003e80009921848 */
[----:B------:R-:W2:Y:S04]  /*eb80*/  LDL.LU.64 R134, [R1+0x1088] ;  /* 0x0010880001867983 */ /* 0x000ea80000300a00 */
[----:B------:R-:W3:Y:S04]  /*eb90*/  LDL.LU.64 R150, [R1+0x1080] ;  /* 0x0010800001967983 */ /* 0x000ee80000300a00 */
[----:B------:R-:W4:Y:S01]  /*eba0*/  LDL.LU.64 R166, [R1+0x1078] ;  /* 0x0010780001a67983 */ /* 0x000f220000300a00 */
[----:B------:R-:W-:-:S03]  /*ebb0*/  IMAD.U32 R252, RZ, RZ, UR7 ;  /* 0x00000007fffc7e24 */ /* 0x000fc6000f8e00ff */
        /* <DEDUP_REMOVED lines=15> */
[----:B------:R-:W-:Y:S01]  /*ecb0*/  LDGSTS.E [R0+-0x7c080], desc[UR8][R250.64], P3 ;  /* 0x83f80000fa007fae */ /* 0x000fe20009921848 */
[----:B------:R-:W-:-:S02]  /*ecc0*/  ISETP.GE.U32.AND P3, PT, R2, 0x7ffffedf, PT ;  /* 0x7ffffedf0200780c */ /* 0x000fc40003f66070 */
[----:B------:R-:W-:Y:S01]  /*ecd0*/  MOV R2, UR6 ;  /* 0x0000000600027c02 */ /* 0x000fe20008000f00 */
[----:B------:R-:W2:Y:S04]  /*ece0*/  LDL.LU.64 R242, [R1+0x1070] ;  /* 0x0010700001f27983 */ /* 0x000ea80000300a00 */
[----:B------:R-:W3:Y:S01]  /*ecf0*/  LDL.LU.64 R244, [R1+0x1068] ;  /* 0x0010680001f47983 */ /* 0x000ee20000300a00 */
[----:B------:R-:W-:-:S03]  /*ed00*/  IMAD.WIDE R230, R2, 0x4, R230 ;  /* 0x0000000402e67825 */ /* 0x000fc600078e02e6 */
[----:B------:R-:W4:Y:S01]  /*ed10*/  LDL.LU.64 R246, [R1+0x1060] ;  /* 0x0010600001f67983 */ /* 0x000f220000300a00 */
[----:B------:R-:W-:-:S03]  /*ed20*/  IMAD.WIDE R232, R2, 0x4, R232 ;  /* 0x0000000402e87825 */ /* 0x000fc600078e02e8 */
[----:B------:R-:W2:Y:S04]  /*ed30*/  LDL.LU.64 R248, [R1+0x1058] ;  /* 0x0010580001f87983 */ /* 0x000ea80000300a00 */
[----:B------:R-:W3:Y:S04]  /*ed40*/  LDL.LU.64 R236, [R1+0x1050] ;  /* 0x0010500001ec7983 */ /* 0x000ee80000300a00 */
[----:B------:R-:W4:Y:S04]  /*ed50*/  LDL.LU.64 R250, [R1+0x1048] ;  /* 0x0010480001fa7983 */ /* 0x000f280000300a00 */
[----:B------:R-:W-:Y:S04]  /*ed60*/  STL.64 [R1+0xb20], R230 ;  /* 0x000b20e601007387 */ /* 0x000fe80000100a00 */
[----:B------:R-:W0:Y:S04]  /*ed70*/  LDGDEPBAR ;  /* 0x00000000000079af */ /* 0x000e280000000000 */
[----:B------:R1:W-:Y:S04]  /*ed80*/  STL.64 [R1+0xb18], R232 ;  /* 0x000b18e801007387 */ /* 0x0003e80000100a00 */
[----:B-1----:R-:W2:Y:S04]  /*ed90*/  LDL.LU.64 R232, [R1+0x7f0] ;  /* 0x0007f00001e87983 */ /* 0x002ea80000300a00 */
[----:B------:R1:W-:Y:S04]  /*eda0*/  STL.64 [R1+0x1160], R36 ;  /* 0x0011602401007387 */ /* 0x0003e80000100a00 */
[----:B-1----:R-:W3:Y:S04]  /*edb0*/  LDL.LU.64 R36, [R1+0x7f8] ;  /* 0x0007f80001247983 */ /* 0x002ee80000300a00 */
[----:B------:R1:W-:Y:S04]  /*edc0*/  STL.64 [R1+0x1158], R34 ;  /* 0x0011582201007387 */ /* 0x0003e80000100a00 */
[----:B-1----:R-:W4:Y:S04]  /*edd0*/  LDL.LU.64 R34, [R1+0x800] ;  /* 0x0008000001227983 */ /* 0x002f280000300a00 */
[----:B------:R1:W-:Y:S04]  /*ede0*/  STL.64 [R1+0x1150], R32 ;  /* 0x0011502001007387 */ /* 0x0003e80000100a00 */
[----:B-1----:R-:W4:Y:S04]  /*edf0*/  LDL.LU.64 R32, [R1+0x808] ;  /* 0x0008080001207983 */ /* 0x002f280000300a00 */
[----:B------:R1:W-:Y:S04]  /*ee00*/  STL.64 [R1+0x1148], R22 ;  /* 0x0011481601007387 */ /* 0x0003e80000100a00 */
[----:B-1----:R-:W4:Y:S04]  /*ee10*/  LDL.64 R22, [R1+0xb18] ;  /* 0x000b180001167983 */ /* 0x002f280000100a00 */
[----:B------:R1:W-:Y:S04]  /*ee20*/  STL.64 [R1+0x1140], R20 ;  /* 0x0011401401007387 */ /* 0x0003e80000100a00 */
[----:B-1----:R-:W4:Y:S04]  /*ee30*/  LDL.LU.64 R20, [R1+0x560] ;  /* 0x0005600001147983 */ /* 0x002f280000300a00 */
[----:B------:R1:W-:Y:S04]  /*ee40*/  STL.64 [R1+0x1138], R18 ;  /* 0x0011381201007387 */ /* 0x0003e80000100a00 */
[----:B-1----:R-:W4:Y:S04]  /*ee50*/  LDL.LU.64 R18, [R1+0x7e0] ;  /* 0x0007e00001127983 */ /* 0x002f280000300a00 */
[----:B------:R1:W-:Y:S04]  /*ee60*/  STL.64 [R1+0x1130], R16 ;  /* 0x0011301001007387 */ /* 0x0003e80000100a00 */
[----:B-1----:R-:W4:Y:S04]  /*ee70*/  LDL.LU.64 R16, [R1+0x7e8] ;  /* 0x0007e80001107983 */ /* 0x002f280000300a00 */
[----:B------:R1:W-:Y:S04]  /*ee80*/  STL.64 [R1+0x1128], R14 ;  /* 0x0011280e01007387 */ /* 0x0003e80000100a00 */
[----:B-1----:R-:W4:Y:S04]  /*ee90*/  LDL.LU.64 R14, [R1+0x568] ;  /* 0x00056800010e7983 */ /* 0x002f280000300a00 */
[----:B------:R1:W-:Y:S04]  /*eea0*/  STL.64 [R1+0x1120], R26 ;  /* 0x0011201a01007387 */ /* 0x0003e80000100a00 */
[----:B------:R-:W-:Y:S04]  /*eeb0*/  STL.64 [R1+0x10e0], R24 ;  /* 0x0010e01801007387 */ /* 0x000fe80000100a00 */
[----:B------:R-:W-:Y:S04]  /*eec0*/  STL.64 [R1+0x10d8], R10 ;  /* 0x0010d80a01007387 */ /* 0x000fe80000100a00 */
[----:B------:R-:W-:Y:S01]  /*eed0*/  STL.64 [R1+0x10d0], R8 ;  /* 0x0010d00801007387 */ /* 0x000fe20000100a00 */
[----:B-1----:R-:W-:-:S02]  /*eee0*/  IMAD.MOV.U32 R26, RZ, RZ, R230 ;  /* 0x000000ffff1a7224 */ /* 0x002fc400078e00e6 */
[----:B------:R-:W-:Y:S01]  /*eef0*/  IMAD.MOV.U32 R27, RZ, RZ, R231 ;  /* 0x000000ffff1b7224 */ /* 0x000fe200078e00e7 */
[----:B------:R1:W-:Y:S01]  /*ef00*/  STL [R1+0x10b0], R3 ;  /* 0x0010b00301007387 */ /* 0x0003e20000100800 */
[----:B------:R-:W1:Y:S08]  /*ef10*/  LDC R231, c[0x0][0x230] ;  /* 0x00008c00ffe77b82 */ /* 0x000e700000000800 */
[----:B------:R-:W1:Y:S02]  /*ef20*/  LDC R230, c[0x0][0x230] ;  /* 0x00008c00ffe67b82 */ /* 0x000e640000000800 */
[----:B-1----:R-:W4:Y:S06]  /*ef30*/  LDL.LU R3, [R1+0xc54] ;  /* 0x000c540001037983 */ /* 0x002f2c0000300800 */
[----:B------:R-:W-:Y:S08]  /*ef40*/  BAR.SYNC.DEFER_BLOCKING 0x0 ;  /* 0x0000000000007b1d */ /* 0x000ff00000010000 */
[----:B------:R-:W1:Y:S01]  /*ef50*/  LDC R9, c[0x0][0x230] ;  /* 0x00008c00ff097b82 */ /* 0x000e620000000800 */
[----:B------:R2:W-:Y:S01]  /*ef60*/  STL.64 [R1+0x1048], R6 ;  /* 0x0010480601007387 */ /* 0x0005e20000100a00 */
[----:B------:R-:W-:-:S06]  /*ef70*/  VIADD R231, R231, 0xffffff5d ;  /* 0xffffff5de7e77836 */ /* 0x000fcc0000000000 */
[----:B------:R-:W1:Y:S01]  /*ef80*/  LDC R8, c[0x0][0x230] ;  /* 0x00008c00ff087b82 */ /* 0x000e620000000800 */
[----:B------:R-:W-:Y:S02]  /*ef90*/  VIADD R230, R230, 0xffffff3f ;  /* 0xffffff3fe6e67836 */ /* 0x000fe40000000000 */
[----:B--2---:R-:W-:-:S05]  /*efa0*/  IMAD.WIDE R6, R2, 0x4, R232 ;  /* 0x0000000402067825 */ /* 0x004fca00078e02e8 */
[----:B------:R-:W2:Y:S08]  /*efb0*/  LDC R232, c[0x0][0x230] ;  /* 0x00008c00ffe87b82 */ /* 0x000eb00000000800 */
[----:B------:R-:W1:Y:S01]  /*efc0*/  LDC R233, c[0x0][0x230] ;  /* 0x00008c00ffe97b82 */ /* 0x000e620000000800 */
[----:B---3--:R-:W-:-:S04]  /*efd0*/  IMAD.WIDE R10, R2, 0x4, R36 ;  /* 0x00000004020a7825 */ /* 0x008fc800078e0224 */
[C---:B----4-:R-:W-:Y:S01]  /*efe0*/  IMAD.WIDE R24, R2.reuse, 0x4, R34 ;  /* 0x0000000402187825 */ /* 0x050fe200078e0222 */
[----:B------:R-:W-:Y:S01]  /*eff0*/  @!PT LDS RZ, [RZ] ;  /* 0x00000000fffff984 */ /* 0x000fe20000000800 */
[----:B------:R-:W-:Y:S01]  /*f000*/  @!PT LDS RZ, [RZ] ;  /* 0x00000000fffff984 */ /* 0x000fe20000000800 */
[----:B------:R-:W-:Y:S01]  /*f010*/  @!PT LDS RZ, [RZ] ;  /* 0x00000000fffff984 */ /* 0x000fe20000000800 */
[----:B------:R3:W-:Y:S04]  /*f020*/  LDGSTS.E [R3+0x20000], desc[UR8][R26.64], !P2 ;  /* 0x200000001a037fae */ /* 0x0007e8000d121848 */
[----:B------:R-:W-:Y:S01]  /*f030*/  LDGSTS.E [R3+0x24000], desc[UR8][R22.64], !P2 ;  /* 0x2400000016037fae */ /* 0x000fe2000d121848 */
[----:B------:R-:W-:Y:S02]  /*f040*/  ISETP.GE.U32.AND P2, PT, R231, 0x7ffffede, PT ;  /* 0x7ffffedee700780c */ /* 0x000fe40003f46070 */
[----:B------:R-:W4:Y:S01]  /*f050*/  LDC R231, c[0x0][0x230] ;  /* 0x00008c00ffe77b82 */ /* 0x000f220000000800 */
[----:B---3--:R-:W-:-:S05]  /*f060*/  IMAD.WIDE R26, R2, 0x4, R32 ;  /* 0x00000004021a7825 */ /* 0x008fca00078e0220 */
[----:B------:R3:W-:Y:S04]  /*f070*/  STL.64 [R1+0xb10], R26 ;  /* 0x000b101a01007387 */ /* 0x0007e80000100a00 */
[----:B------:R2:W-:Y:S04]  /*f080*/  STL.64 [R1+0xb08], R24 ;  /* 0x000b081801007387 */ /* 0x0005e80000100a00 */
[----:B------:R-:W2:Y:S04]  /*f090*/  LDL.LU.64 R22, [R1+0x550] ;  /* 0x0005500001167983 */ /* 0x000ea80000300a00 */
[----:B------:R-:W2:Y:S01]  /*f0a0*/  LDL.LU.64 R32, [R1+0x540] ;  /* 0x0005400001207983 */ /* 0x000ea20000300a00 */
[----:B------:R-:W-:Y:S01]  /*f0b0*/  IMAD.WIDE R16, R2, 0x4, R16 ;  /* 0x0000000402107825 */ /* 0x000fe200078e0210 */
[----:B----4-:R-:W-:-:S02]  /*f0c0*/  IADD3 R231, R231, -0xa4, RZ ;  /* 0xffffff5ce7e77810 */ /* 0x010fc40007ffe0ff */
[----:B------:R4:W-:Y:S04]  /*f0d0*/  STL.64 [R1+0xb00], R10 ;  /* 0x000b000a01007387 */ /* 0x0009e80000100a00 */
[----:B------:R1:W-:Y:S04]  /*f0e0*/  STL.64 [R1+0xaf8], R6 ;  /* 0x000af80601007387 */ /* 0x0003e80000100a00 */
[----:B------:R-:W4:Y:S04]  /*f0f0*/  LDL.LU.64 R34, [R1+0x538] ;  /* 0x0005380001227983 */ /* 0x000f280000300a00 */
[----:B------:R-:W4:Y:S04]  /*f100*/  LDL.LU.64 R36, [R1+0x530] ;  /* 0x0005300001247983 */ /* 0x000f280000300a00 */
[----:B------:R3:W-:Y:S01]  /*f110*/  LDGSTS.E [R3+0x20004], desc[UR8][R26.64], !P1 ;  /* 0x200040001a037fae */ /* 0x0007e2000c921848 */
[----:B------:R-:W-:-:S03]  /*f120*/  IMAD.WIDE R18, R2, 0x4, R18 ;  /* 0x0000000402127825 */ /* 0x000fc600078e0212 */
[----:B------:R2:W-:Y:S04]  /*f130*/  LDGSTS.E [R3+0x24004], desc[UR8][R24.64], !P1 ;  /* 0x2400400018037fae */ /* 0x0005e8000c921848 */
[----:B------:R4:W-:Y:S01]  /*f140*/  LDGSTS.E [R3+0x20008], desc[UR8][R10.64], !P6 ;  /* 0x200080000a037fae */ /* 0x0009e2000f121848 */
[----:B---3--:R-:W3:Y:S03]  /*f150*/  LDC R27, c[0x0][0x230] ;  /* 0x00008c00ff1b7b82 */ /* 0x008ee60000000800 */
[----:B------:R1:W-:Y:S01]  /*f160*/  STL.64 [R1+0xaf0], R16 ;  /* 0x000af01001007387 */ /* 0x0003e20000100a00 */
[----:B--2---:R-:W-:-:S03]  /*f170*/  IMAD.WIDE R24, R2, 0x4, R14 ;  /* 0x0000000402187825 */ /* 0x004fc600078e020e */
[----:B------:R2:W-:Y:S01]  /*f180*/  STL.64 [R1+0xae8], R18 ;  /* 0x000ae81201007387 */ /* 0x0005e20000100a00 */
[----:B----4-:R-:W-:-:S03]  /*f190*/  IMAD.WIDE R10, R2, 0x4, R20 ;  /* 0x00000004020a7825 */ /* 0x010fc600078e0214 */
[----:B------:R-:W4:Y:S01]  /*f1a0*/  LDL.LU.64 R14, [R1+0x520] ;  /* 0x00052000010e7983 */ /* 0x000f220000300a00 */
[----:B------:R-:W-:-:S03]  /*f1b0*/  ISETP.GE.U32.AND P1, PT, R231, 0x7ffffedd, PT ;  /* 0x7ffffedde700780c */ /* 0x000fc60003f26070 */
[----:B------:R1:W-:Y:S01]  /*f1c0*/  LDGSTS.E [R3+0x24008], desc[UR8][R6.64], !P6 ;  /* 0x2400800006037fae */ /* 0x0003e2000f121848 */
[----:B------:R-:W-:Y:S01]  /*f1d0*/  ISETP.GE.U32.AND P6, PT, R230, 0x7ffffec0, PT ;  /* 0x7ffffec0e600780c */ /* 0x000fe20003fc6070 */
[----:B------:R-:W-:Y:S02]  /*f1e0*/  VIADD R230, R232, 0xffffff3d ;  /* 0xffffff3de8e67836 */ /* 0x000fe40000000000 */
[----:B------:R-:W4:Y:S01]  /*f1f0*/  LDL.LU.64 R20, [R1+0x510] ;  /* 0x0005100001147983 */ /* 0x000f220000300a00 */
[----:B------:R-:W4:Y:S03]  /*f200*/  LDC R232, c[0x0][0x230] ;  /* 0x00008c00ffe87b82 */ /* 0x000f260000000800 */
[----:B------:R2:W-:Y:S01]  /*f210*/  STL.64 [R1+0xae0], R24 ;  /* 0x000ae01801007387 */ /* 0x0005e20000100a00 */
[----:B---3--:R-:W-:-:S03]  /*f220*/  VIADD R231, R27, 0xffffff3e ;  /* 0xffffff3e1be77836 */ /* 0x008fc60000000000 */
[----:B------:R-:W-:Y:S01]  /*f230*/  LDGSTS.E [R3+0x2000c], desc[UR8][R16.64], !P5 ;  /* 0x2000c00010037fae */ /* 0x000fe2000e921848 */
[----:B-1----:R-:W1:Y:S03]  /*f240*/  LDC R6, c[0x0][0x230] ;  /* 0x00008c00ff067b82 */ /* 0x002e660000000800 */
[----:B------:R3:W-:Y:S04]  /*f250*/  STL.64 [R1+0xad8], R10 ;  /* 0x000ad80a01007387 */ /* 0x0007e80000100a00 */
[----:B------:R-:W-:Y:S01]  /*f260*/  LDGSTS.E [R3+0x2400c], desc[UR8][R18.64], !P5 ;  /* 0x2400c00012037fae */ /* 0x000fe2000e921848 */
[----:B------:R-:W1:Y:S03]  /*f270*/  LDC R7, c[0x0][0x230] ;  /* 0x00008c00ff077b82 */ /* 0x000e660000000800 */
[----:B------:R-:W4:Y:S01]  /*f280*/  LDL.LU.64 R16, [R1+0x2a0] ;  /* 0x0002a00001107983 */ /* 0x000f220000300a00 */
[----:B------:R-:W-:-:S03]  /*f290*/  ISETP.GE.U32.AND P5, PT, R231, 0x7ffffebf, PT ;  /* 0x7ffffebfe700780c */ /* 0x000fc60003fa6070 */
[----:B------:R3:W-:Y:S04]  /*f2a0*/  LDGSTS.E [R3+0x28000], desc[UR8][R24.64], !P4 ;  /* 0x2800000018037fae */ /* 0x0007e8000e121848 */
[----:B--2---:R-:W2:Y:S01]  /*f2b0*/  LDL.LU.64 R18, [R1+0x298] ;  /* 0x0002980001127983 */ /* 0x004ea20000300a00 */
[----:B------:R-:W-:-:S03]  /*f2c0*/  VIADD R231, R9, 0xffffff3c ;  /* 0xffffff3c09e77836 */ /* 0x000fc60000000000 */
[----:B------:R1:W-:Y:S01]  /*f2d0*/  LDGSTS.E [R3+0x2c000], desc[UR8][R10.64], !P4 ;  /* 0x2c0000000a037fae */ /* 0x0003e2000e121848 */
[----:B------:R-:W-:Y:S02]  /*f2e0*/  ISETP.GE.U32.AND P4, PT, R230, 0x7ffffebe, PT ;  /* 0x7ffffebee600780c */ /* 0x000fe40003f86070 */
[----:B------:R-:W-:Y:S01]  /*f2f0*/  IADD3 R230, R8, -0xe1, RZ ;  /* 0xffffff1f08e67810 */ /* 0x000fe20007ffe0ff */
[----:B------:R-:W-:-:S04]  /*f300*/  IMAD.WIDE R26, R2, 0x4, R22 ;  /* 0x00000004021a7825 */ /* 0x000fc800078e0216 */
[C---:B---3--:R-:W-:Y:S01]  /*f310*/  IMAD.WIDE R24, R2.reuse, 0x4, R32 ;  /* 0x0000000402187825 */ /* 0x048fe200078e0220 */
[----:B------:R-:W-:Y:S04]  /*f320*/  STL.64 [R1+0xad0], R26 ;  /* 0x000ad01a01007387 */ /* 0x000fe80000100a00 */
[----:B------:R3:W-:Y:S04]  /*f330*/  STL.64 [R1+0xac8], R24 ;  /* 0x000ac81801007387 */ /* 0x0007e80000100a00 */
[----:B------:R-:W2:Y:S01]  /*f340*/  LDL.LU.64 R22, [R1+0x290] ;  /* 0x0002900001167983 */ /* 0x000ea20000300a00 */
[----:B-1----:R-:W-:-:S03]  /*f350*/  IMAD.WIDE R10, R2, 0x4, R34 ;  /* 0x00000004020a7825 */ /* 0x002fc600078e0222 */
[----:B------:R-:W2:Y:S01]  /*f360*/  LDL.LU.64 R32, [R1+0x288] ;  /* 0x0002880001207983 */ /* 0x000ea20000300a00 */
[----:B------:R-:W-:-:S03]  /*f370*/  IMAD.WIDE R8, R2, 0x4, R36 ;  /* 0x0000000402087825 */ /* 0x000fc600078e0224 */
[----:B------:R-:W-:Y:S04]  /*f380*/  STL.64 [R1+0xac0], R10 ;  /* 0x000ac00a01007387 */ /* 0x000fe80000100a00 */
[----:B------:R1:W-:Y:S04]  /*f390*/  STL.64 [R1+0xab8], R8 ;  /* 0x000ab80801007387 */ /* 0x0003e80000100a00 */
[----:B------:R-:W2:Y:S04]  /*f3a0*/  LDL.LU.64 R34, [R1+0x280] ;  /* 0x0002800001227983 */ /* 0x000ea80000300a00 */
[----:B------:R-:W2:Y:S04]  /*f3b0*/  LDL.LU.64 R36, [R1+0x278] ;  /* 0x0002780001247983 */ /* 0x000ea80000300a00 */
[----:B------:R-:W-:Y:S04]  /*f3c0*/  LDGSTS.E [R3+0x28004], desc[UR8][R26.64], !P3 ;  /* 0x280040001a037fae */ /* 0x000fe8000d921848 */
[----:B------:R3:W-:Y:S01]  /*f3d0*/  LDGSTS.E [R3+0x2c004], desc[UR8][R24.64], !P3 ;  /* 0x2c00400018037fae */ /* 0x0007e2000d921848 */
[----:B----4-:R-:W-:-:S03]  /*f3e0*/  IMAD.WIDE R14, R2, 0x4, R14 ;  /* 0x00000004020e7825 */ /* 0x010fc600078e020e */
[----:B------:R-:W-:Y:S01]  /*f3f0*/  LDGSTS.E [R3+0x28008], desc[UR8][R10.64], !P2 ;  /* 0x280080000a037fae */ /* 0x000fe2000d121848 */
[----:B------:R-:W-:-:S03]  /*f400*/  IMAD.WIDE R20, R2, 0x4, R20 ;  /* 0x0000000402147825 */ /* 0x000fc600078e0214 */
[----:B------:R4:W-:Y:S04]  /*f410*/  STL.64 [R1+0xab0], R14 ;  /* 0x000ab00e01007387 */ /* 0x0009e80000100a00 */
[----:B------:R4:W-:Y:S04]  /*f420*/  STL.64 [R1+0xaa8], R20 ;  /* 0x000aa81401007387 */ /* 0x0009e80000100a00 */
[----:B------:R1:W-:Y:S04]  /*f430*/  LDGSTS.E [R3+0x2c008], desc[UR8][R8.64], !P2 ;  /* 0x2c00800008037fae */ /* 0x0003e8000d121848 */
[----:B------:R-:W-:Y:S04]  /*f440*/  LDGSTS.E [R3+0x2800c], desc[UR8][R14.64], !P1 ;  /* 0x2800c0000e037fae */ /* 0x000fe8000c921848 */
[----:B------:R-:W-:Y:S01]  /*f450*/  LDGSTS.E [R3+0x2c00c], desc[UR8][R20.64], !P1 ;  /* 0x2c00c00014037fae */ /* 0x000fe2000c921848 */
[C---:B---3--:R-:W-:Y:S01]  /*f460*/  IMAD.WIDE R24, R2.reuse, 0x4, R16 ;  /* 0x0000000402187825 */ /* 0x048fe200078e0210 */
[----:B-1----:R-:W1:Y:S02]  /*f470*/  LDC R9, c[0x0][0x230] ;  /* 0x00008c00ff097b82 */ /* 0x002e640000000800 */
[----:B------:R-:W3:Y:S04]  /*f480*/  LDL.LU.64 R16, [R1+0x270] ;  /* 0x0002700001107983 */ /* 0x000ee80000300a00 */
[----:B------:R1:W-:Y:S01]  /*f490*/  LDGSTS.E [R3+0x30000], desc[UR8][R24.64], !P6 ;  /* 0x3000000018037fae */ /* 0x0003e2000f121848 */
[C---:B--2---:R-:W-:Y:S01]  /*f4a0*/  IMAD.WIDE R10, R2.reuse, 0x4, R18 ;  /* 0x00000004020a7825 */ /* 0x044fe200078e0212 */
[----:B------:R-:W2:Y:S02]  /*f4b0*/  LDC R8, c[0x0][0x230] ;  /* 0x00008c00ff087b82 */ /* 0x000ea40000000800 */
[----:B------:R-:W3:Y:S04]  /*f4c0*/  LDL.LU.64 R18, [R1+0x268] ;  /* 0x0002680001127983 */ /* 0x000ee80000300a00 */
[----:B------:R1:W-:Y:S04]  /*f4d0*/  STL.64 [R1+0xaa0], R24 ;  /* 0x000aa01801007387 */ /* 0x0003e80000100a00 */
[----:B------:R1:W-:Y:S04]  /*f4e0*/  STL.64 [R1+0xa98], R10 ;  /* 0x000a980a01007387 */ /* 0x0003e80000100a00 */
[----:B----4-:R-:W4:Y:S04]  /*f4f0*/  LDL.LU.64 R14, [R1+0xb0] ;  /* 0x0000b000010e7983 */ /* 0x010f280000300a00 */
[----:B------:R-:W4:Y:S04]  /*f500*/  LDL.LU.64 R20, [R1+0xa8] ;  /* 0x0000a80001147983 */ /* 0x000f280000300a00 */
[----:B------:R1:W-:Y:S01]  /*f510*/  LDGSTS.E [R3+0x34000], desc[UR8][R10.64], !P6 ;  /* 0x340000000a037fae */ /* 0x0003e2000f121848 */
[----:B------:R-:W-:-:S04]  /*f520*/  IMAD.WIDE R22, R2, 0x4, R22 ;  /* 0x0000000402167825 */ /* 0x000fc800078e0216 */
[C---:B------:R-:W-:Y:S01]  /*f530*/  IMAD.WIDE R26, R2.reuse, 0x4, R32 ;  /* 0x00000004021a7825 */ /* 0x040fe200078e0220 */
[----:B------:R2:W-:Y:S04]  /*f540*/  STL.64 [R1+0xa90], R22 ;  /* 0x000a901601007387 */ /* 0x0005e80000100a00 */
[----:B------:R-:W-:Y:S04]  /*f550*/  STL.64 [R1+0xa88], R26 ;  /* 0x000a881a01007387 */ /* 0x000fe80000100a00 */
[----:B------:R-:W-:Y:S01]  /*f560*/  LDGSTS.E [R3+0x30004], desc[UR8][R22.64], !P5 ;  /* 0x3000400016037fae */ /* 0x000fe2000e921848 */
[----:B-1----:R-:W-:Y:S01]  /*f570*/  IMAD.WIDE R24, R2, 0x4, R34 ;  /* 0x0000000402187825 */ /* 0x002fe200078e0222 */
[----:B------:R-:W-:-:S02]  /*f580*/  ISETP.GE.U32.AND P3, PT, R231, 0x7ffffebd, PT ;  /* 0x7ffffebde700780c */ /* 0x000fc40003f66070 */
[----:B------:R-:W4:Y:S01]  /*f590*/  LDL.LU.64 R34, [R1+0xa0] ;  /* 0x0000a00001227983 */ /* 0x000f220000300a00 */
[----:B------:R-:W-:-:S03]  /*f5a0*/  IMAD.WIDE R10, R2, 0x4, R36 ;  /* 0x00000004020a7825 */ /* 0x000fc600078e0224 */
[----:B------:R-:W4:Y:S04]  /*f5b0*/  LDL.LU.64 R36, [R1+0x98] ;  /* 0x0000980001247983 */ /* 0x000f280000300a00 */
[----:B------:R-:W-:Y:S04]  /*f5c0*/  STL.64 [R1+0xa80], R24 ;  /* 0x000a801801007387 */ /* 0x000fe80000100a00 */
[----:B------:R4:W-:Y:S04]  /*f5d0*/  STL.64 [R1+0xc48], R10 ;  /* 0x000c480a01007387 */ /* 0x0009e80000100a00 */
[----:B--2---:R-:W2:Y:S04]  /*f5e0*/  LDL.LU.64 R22, [R1+0x90] ;  /* 0x0000900001167983 */ /* 0x004ea80000300a00 */
[----:B------:R-:W2:Y:S01]  /*f5f0*/  LDL.LU.64 R32, [R1+0x88] ;  /* 0x0000880001207983 */ /* 0x000ea20000300a00 */
[----:B------:R-:W-:Y:S01]  /*f600*/  ISETP.GE.U32.AND P2, PT, R230, 0x7ffffea0, PT ;  /* 0x7ffffea0e600780c */ /* 0x000fe20003f46070 */
[----:B------:R-:W-:-:S02]  /*f610*/  VIADD R231, R233, 0xffffff1e ;  /* 0xffffff1ee9e77836 */ /* 0x000fc40000000000 */
[----:B------:R-:W-:Y:S01]  /*f620*/  VIADD R230, R6, 0xffffff1d ;  /* 0xffffff1d06e67836 */ /* 0x000fe20000000000 */
[----:B------:R-:W-:Y:S01]  /*f630*/  LDGSTS.E [R3+0x34004], desc[UR8][R26.64], !P5 ;  /* 0x340040001a037fae */ /* 0x000fe2000e921848 */
[----:B------:R-:W1:Y:S01]  /*f640*/  LDC R233, c[0x0][0x230] ;  /* 0x00008c00ffe97b82 */ /* 0x000e620000000800 */
[----:B------:R-:W-:Y:S01]  /*f650*/  ISETP.GE.U32.AND P1, PT, R231, 0x7ffffe9f, PT ;  /* 0x7ffffe9fe700780c */ /* 0x000fe20003f26070 */
[----:B------:R-:W-:Y:S01]  /*f660*/  VIADD R231, R232, 0xffffff1c ;  /* 0xffffff1ce8e77836 */ /* 0x000fe20000000000 */
[----:B------:R-:W-:Y:S01]  /*f670*/  ISETP.GE.U32.AND P6, PT, R230, 0x7ffffe9e, PT ;  /* 0x7ffffe9ee600780c */ /* 0x000fe20003fc6070 */
[----:B------:R-:W-:Y:S01]  /*f680*/  VIADD R230, R7, 0xffffff7b ;  /* 0xffffff7b07e67836 */ /* 0x000fe20000000000 */
[----:B------:R-:W-:Y:S02]  /*f690*/  LDGSTS.E [R3+0x30008], desc[UR8][R24.64], !P4 ;  /* 0x3000800018037fae */ /* 0x000fe4000e121848 */
[----:B------:R-:W-:Y:S01]  /*f6a0*/  ISETP.GE.U32.AND P5, PT, R231, 0x7ffffe9d, PT ;  /* 0x7ffffe9de700780c */ /* 0x000fe20003fa6070 */
[----:B------:R-:W1:Y:S01]  /*f6b0*/  LDC R232, c[0x0][0x230] ;  /* 0x00008c00ffe87b82 */ /* 0x000e620000000800 */
[----:B------:R4:W-:Y:S01]  /*f6c0*/  LDGSTS.E [R3+0x34008], desc[UR8][R10.64], !P4 ;  /* 0x340080000a037fae */ /* 0x0009e2000e121848 */
[----:B------:R-:W-:Y:S01]  /*f6d0*/  ISETP.GE.U32.AND P4, PT, R230, 0x7ffffefc, PT ;  /* 0x7ffffefce600780c */ /* 0x000fe20003f86070 */
[----:B------:R-:W-:Y:S01]  /*f6e0*/  VIADD R230, R8, 0xffffff79 ;  /* 0xffffff7908e67836 */ /* 0x000fe20000000000 */
[----:B------:R-:W-:-:S04]  /*f6f0*/  IADD3 R231, R9, -0x86, RZ ;  /* 0xffffff7a09e77810 */ /* 0x000fc80007ffe0ff */
[----:B------:R-:W1:Y:S01]  /*f700*/  LDC R6, c[0x0][0x230] ;  /* 0x00008c00ff067b82 */ /* 0x000e620000000800 */
[----:B---3--:R-:W-:-:S04]  /*f710*/  IMAD.WIDE R16, R2, 0x4, R16 ;  /* 0x0000000402107825 */ /* 0x008fc800078e0210 */
[C---:B------:R-:W-:Y:S01]  /*f720*/  IMAD.WIDE R18, R2.reuse, 0x4, R18 ;  /* 0x0000000402127825 */ /* 0x040fe200078e0212 */
[----:B------:R3:W-:Y:S02]  /*f730*/  STL.64 [R1+0xa70], R16 ;  /* 0x000a701001007387 */ /* 0x0007e40000100a00 */
[----:B------:R-:W1:Y:S02]  /*f740*/  LDC R7, c[0x0][0x230] ;  /* 0x00008c00ff077b82 */ /* 0x000e640000000800 */
[----:B------:R3:W-:Y:S04]  /*f750*/  STL.64 [R1+0xc08], R18 ;  /* 0x000c081201007387 */ /* 0x0007e80000100a00 */
[----:B------:R-:W-:Y:S01]  /*f760*/  LDGSTS.E [R3+0x3000c], desc[UR8][R16.64], !P3 ;  /* 0x3000c00010037fae */ /* 0x000fe2000d921848 */
[----:B----4-:R-:W-:-:S03]  /*f770*/  IMAD.WIDE R10, R2, 0x4, R14 ;  /* 0x00000004020a7825 */ /* 0x010fc600078e020e */
[----:B------:R-:W-:Y:S01]  /*f780*/  LDGSTS.E [R3+0x3400c], desc[UR8][R18.64], !P3 ;  /* 0x3400c00012037fae */ /* 0x000fe2000d921848 */
[----:B------:R-:W-:-:S03]  /*f790*/  IMAD.WIDE R8, R2, 0x4, R20 ;  /* 0x0000000402087825 */ /* 0x000fc600078e0214 */
[----:B------:R-:W4:Y:S04]  /*f7a0*/  LDL.LU.64 R14, [R1+0x80] ;  /* 0x00008000010e7983 */ /* 0x000f280000300a00 */
[----:B------:R-:W4:Y:S04]  /*f7b0*/  LDL.LU.64 R20, [R1+0x78] ;  /* 0x0000780001147983 */ /* 0x000f280000300a00 */
[----:B------:R1:W-:Y:S04]  /*f7c0*/  STL.64 [R1+0xa60], R10 ;  /* 0x000a600a01007387 */ /* 0x0003e80000100a00 */
[----:B------:R2:W-:Y:S04]  /*f7d0*/  STL.64 [R1+0xbd8], R8 ;  /* 0x000bd80801007387 */ /* 0x0005e80000100a00 */
[----:B---3--:R-:W3:Y:S04]  /*f7e0*/  LDL.LU.64 R16, [R1+0x7d8] ;  /* 0x0007d80001107983 */ /* 0x008ee80000300a00 */
[----:B------:R-:W3:Y:S04]  /*f7f0*/  LDL.LU.64 R18, [R1+0x7d0] ;  /* 0x0007d00001127983 */ /* 0x000ee80000300a00 */
[----:B------:R1:W-:Y:S04]  /*f800*/  LDGSTS.E [R3+0x38000], desc[UR8][R10.64], !P2 ;  /* 0x380000000a037fae */ /* 0x0003e8000d121848 */
[----:B------:R2:W-:Y:S01]  /*f810*/  LDGSTS.E [R3+0x3c000], desc[UR8][R8.64], !P2 ;  /* 0x3c00000008037fae */ /* 0x0005e2000d121848 */
[----:B-1----:R-:W1:Y:S01]  /*f820*/  LDC R10, c[0x0][0x230] ;  /* 0x00008c00ff0a7b82 */ /* 0x002e620000000800 */
[----:B------:R-:W-:-:S04]  /*f830*/  IMAD.WIDE R34, R2, 0x4, R34 ;  /* 0x0000000402227825 */ /* 0x000fc800078e0222 */
[C---:B------:R-:W-:Y:S01]  /*f840*/  IMAD.WIDE R36, R2.reuse, 0x4, R36 ;  /* 0x0000000402247825 */ /* 0x040fe200078e0224 */
[----:B------:R1:W-:Y:S03]  /*f850*/  STL.64 [R1+0xa50], R34 ;  /* 0x000a502201007387 */ /* 0x0003e60000100a00 */
[C---:B--2---:R-:W-:Y:S01]  /*f860*/  IMAD.WIDE R26, R2.reuse, 0x4, R22 ;  /* 0x00000004021a7825 */ /* 0x044fe200078e0216 */
[----:B------:R2:W-:Y:S03]  /*f870*/  STL.64 [R1+0xba0], R36 ;  /* 0x000ba02401007387 */ /* 0x0005e60000100a00 */
[----:B------:R-:W-:Y:S01]  /*f880*/  IMAD.WIDE R24, R2, 0x4, R32 ;  /* 0x0000000402187825 */ /* 0x000fe200078e0220 */
[----:B------:R-:W3:Y:S01]  /*f890*/  LDL.LU.64 R22, [R1+0x7c8] ;  /* 0x0007c80001167983 */ /* 0x000ee20000300a00 */
[----:B------:R-:W-:Y:S01]  /*f8a0*/  ISETP.GE.U32.AND P3, PT, R231, 0x7ffffefb, PT ;  /* 0x7ffffefbe700780c */ /* 0x000fe20003f66070 */
[----:B------:R-:W3:Y:S02]  /*f8b0*/  LDC R8, c[0x0][0x230] ;  /* 0x00008c00ff087b82 */ /* 0x000ee40000000800 */
[----:B------:R-:W3:Y:S04]  /*f8c0*/  LDL.LU.64 R32, [R1+0x7c0] ;  /* 0x0007c00001207983 */ /* 0x000ee80000300a00 */
[----:B------:R3:W-:Y:S02]  /*f8d0*/  STL.64 [R1+0xa30], R26 ;  /* 0x000a301a01007387 */ /* 0x0007e40000100a00 */
[----:B------:R-:W3:Y:S02]  /*f8e0*/  LDC R9, c[0x0][0x230] ;  /* 0x00008c00ff097b82 */ /* 0x000ee40000000800 */
[----:B------:R-:W-:Y:S04]  /*f8f0*/  LDGSTS.E [R3+0x38004], desc[UR8][R34.64], !P1 ;  /* 0x3800400022037fae */ /* 0x000fe8000c921848 */
[----:B------:R3:W-:Y:S04]  /*f900*/  STL.64 [R1+0xb68], R24 ;  /* 0x000b681801007387 */ /* 0x0007e80000100a00 */
[----:B------:R-:W-:Y:S04]  /*f910*/  LDGSTS.E [R3+0x3c004], desc[UR8][R36.64], !P1 ;  /* 0x3c00400024037fae */ /* 0x000fe8000c921848 */
[----:B-1----:R-:W3:Y:S01]  /*f920*/  LDL.LU.64 R34, [R1+0x7b8] ;  /* 0x0007b80001227983 */ /* 0x002ee20000300a00 */
[----:B------:R-:W-:-:S02]  /*f930*/  VIADD R231, R233, 0xffffff78 ;  /* 0xffffff78e9e77836 */ /* 0x000fc40000000000 */
[C---:B----4-:R-:W-:Y:S01]  /*f940*/  IMAD.WIDE R14, R2.reuse, 0x4, R14 ;  /* 0x00000004020e7825 */ /* 0x050fe200078e020e */
[----:B--2---:R-:W2:Y:S03]  /*f950*/  LDL.LU.64 R36, [R1+0x7b0] ;  /* 0x0007b00001247983 */ /* 0x004ea60000300a00 */
[----:B------:R-:W-:Y:S01]  /*f960*/  IMAD.WIDE R20, R2, 0x4, R20 ;  /* 0x0000000402147825 */ /* 0x000fe200078e0214 */
[----:B------:R3:W-:Y:S01]  /*f970*/  LDGSTS.E [R3+0x38008], desc[UR8][R26.64], !P6 ;  /* 0x380080001a037fae */ /* 0x0007e2000f121848 */
[----:B------:R-:W-:Y:S01]  /*f980*/  ISETP.GE.U32.AND P2, PT, R230, 0x7ffffefa, PT ;  /* 0x7ffffefae600780c */ /* 0x000fe20003f46070 */
[----:B------:R-:W1:Y:S02]  /*f990*/  LDC R233, c[0x0][0x230] ;  /* 0x00008c00ffe97b82 */ /* 0x000e640000000800 */
[----:B------:R4:W-:Y:S04]  /*f9a0*/  LDGSTS.E [R3+0x3c008], desc[UR8][R24.64], !P6 ;  /* 0x3c00800018037fae */ /* 0x0009e8000f121848 */
[----:B------:R1:W-:Y:S01]  /*f9b0*/  STL.64 [R1+0x288], R14 ;  /* 0x0002880e01007387 */ /* 0x0003e20000100a00 */
[----:B---3--:R-:W-:-:S03]  /*f9c0*/  IMAD.WIDE R26, R2, 0x4, R16 ;  /* 0x00000004021a7825 */ /* 0x008fc600078e0210 */
[----:B------:R3:W-:Y:S01]  /*f9d0*/  STL.64 [R1+0xa20], R20 ;  /* 0x000a201401007387 */ /* 0x0007e20000100a00 */
[----:B----4-:R-:W-:-:S03]  /*f9e0*/  IMAD.WIDE R24, R2, 0x4, R18 ;  /* 0x0000000402187825 */ /* 0x010fc600078e0212 */
[----:B------:R-:W4:Y:S01]  /*f9f0*/  LDL.LU.64 R16, [R1+0x7a8] ;  /* 0x0007a80001107983 */ /* 0x000f220000300a00 */
[----:B------:R-:W-:-:S03]  /*fa00*/  ISETP.GE.U32.AND P1, PT, R231, 0x7ffffef9, PT ;  /* 0x7ffffef9e700780c */ /* 0x000fc60003f26070 */
[----:B------:R-:W4:Y:S01]  /*fa10*/  LDL.LU.64 R18, [R1+0x7a0] ;  /* 0x0007a00001127983 */ /* 0x000f220000300a00 */
[----:B------:R-:W-:Y:S02]  /*fa20*/  VIADD R231, R232, 0xffffff5a ;  /* 0xffffff5ae8e77836 */ /* 0x000fe40000000000 */
[----:B------:R-:W-:Y:S01]  /*fa30*/  IMAD.WIDE R22, R2, 0x4, R22 ;  /* 0x0000000402167825 */ /* 0x000fe200078e0216 */
[----:B------:R3:W-:Y:S01]  /*fa40*/  STL.64 [R1+0xa10], R26 ;  /* 0x000a101a01007387 */ /* 0x0007e20000100a00 */
[----:B------:R-:W4:Y:S03]  /*fa50*/  LDC R232, c[0x0][0x230] ;  /* 0x00008c00ffe87b82 */ /* 0x000f260000000800 */
[----:B------:R-:W-:Y:S04]  /*fa60*/  LDGSTS.E [R3+0x3800c], desc[UR8][R14.64], !P5 ;  /* 0x3800c0000e037fae */ /* 0x000fe8000e921848 */
[----:B------:R3:W-:Y:S04]  /*fa70*/  STL.64 [R1+0xa08], R24 ;  /* 0x000a081801007387 */ /* 0x0007e80000100a00 */
[----:B------:R-:W-:Y:S04]  /*fa80*/  LDGSTS.E [R3+0x3c00c], desc[UR8][R20.64], !P5 ;  /* 0x3c00c00014037fae */ /* 0x000fe8000e921848 */
[----:B-1----:R-:W4:Y:S01]  /*fa90*/  LDL.LU.64 R14, [R1+0x508] ;  /* 0x00050800010e7983 */ /* 0x002f220000300a00 */
[----:B------:R-:W-:-:S03]  /*faa0*/  ISETP.GE.U32.AND P5, PT, R231, 0x7ffffedb, PT ;  /* 0x7ffffedbe700780c */ /* 0x000fc60003fa6070 */
[----:B------:R1:W-:Y:S04]  /*fab0*/  LDGSTS.E [R237+0x20000], desc[UR8][R26.64], !P4 ;  /* 0x200000001aed7fae */ /* 0x0003e8000e121848 */
[----:B---3--:R-:W3:Y:S01]  /*fac0*/  LDL.LU.64 R20, [R1+0x500] ;  /* 0x0005000001147983 */ /* 0x008ee20000300a00 */
[----:B------:R-:W-:-:S03]  /*fad0*/  VIADD R231, R10, 0xffffff58 ;  /* 0xffffff580ae77836 */ /* 0x000fc60000000000 */
[----:B------:R1:W-:Y:S02]  /*fae0*/  LDGSTS.E [R237+0x24000], desc[UR8][R24.64], !P4 ;  /* 0x2400000018ed7fae */ /* 0x0003e4000e121848 */
[C---:B-1----:R-:W-:Y:S02]  /*faf0*/  IMAD.WIDE R26, R2.reuse, 0x4, R32 ;  /* 0x00000004021a7825 */ /* 0x042fe400078e0220 */
[----:B------:R1:W-:Y:S04]  /*fb00*/  STL.64 [R1+0xa00], R22 ;  /* 0x000a001601007387 */ /* 0x0003e80000100a00 */
[----:B------:R-:W-:Y:S01]  /*fb10*/  STL.64 [R1+0x9f8], R26 ;  /* 0x0009f81a01007387 */ /* 0x000fe20000100a00 */
[----:B------:R-:W-:-:S03]  /*fb20*/  IMAD.WIDE R24, R2, 0x4, R34 ;  /* 0x0000000402187825 */ /* 0x000fc600078e0222 */
[----:B------:R-:W3:Y:S04]  /*fb30*/  LDL.LU.64 R32, [R1+0x4f0] ;  /* 0x0004f00001207983 */ /* 0x000ee80000300a00 */
[----:B------:R-:W-:Y:S01]  /*fb40*/  LDGSTS.E [R237+0x20004], desc[UR8][R22.64], !P3 ;  /* 0x2000400016ed7fae */ /* 0x000fe2000d921848 */
[----:B--2---:R-:W-:-:S03]  /*fb50*/  IMAD.WIDE R10, R2, 0x4, R36 ;  /* 0x00000004020a7825 */ /* 0x004fc600078e0224 */
[----:B------:R-:W-:Y:S04]  /*fb60*/  LDGSTS.E [R237+0x24004], desc[UR8][R26.64], !P3 ;  /* 0x240040001aed7fae */ /* 0x000fe8000d921848 */
[----:B------:R-:W2:Y:S04]  /*fb70*/  LDL.LU.64 R36, [R1+0x4e0] ;  /* 0x0004e00001247983 */ /* 0x000ea80000300a00 */
[----:B------:R3:W-:Y:S04]  /*fb80*/  STL.64 [R1+0x9f0], R24 ;  /* 0x0009f01801007387 */ /* 0x0007e80000100a00 */
[----:B------:R3:W-:Y:S04]  /*fb90*/  STL.64 [R1+0x9e8], R10 ;  /* 0x0009e80a01007387 */ /* 0x0007e80000100a00 */
[----:B-1----:R-:W2:Y:S04]  /*fba0*/  LDL.LU.64 R22, [R1+0x4d8] ;  /* 0x0004d80001167983 */ /* 0x002ea80000300a00 */
[----:B------:R-:W2:Y:S01]  /*fbb0*/  LDL.LU.64 R34, [R1+0x4d0] ;  /* 0x0004d00001227983 */ /* 0x000ea20000300a00 */
[----:B------:R-:W-:-:S02]  /*fbc0*/  VIADD R230, R6, 0xffffff5b ;  /* 0xffffff5b06e67836 */ /* 0x000fc40000000000 */
[C---:B----4-:R-:W-:Y:S01]  /*fbd0*/  IMAD.WIDE R16, R2.reuse, 0x4, R16 ;  /* 0x0000000402107825 */ /* 0x050fe200078e0210 */
[----:B------:R1:W-:Y:S03]  /*fbe0*/  LDGSTS.E [R237+0x20008], desc[UR8][R24.64], !P2 ;  /* 0x2000800018ed7fae */ /* 0x0003e6000d121848 */
[----:B------:R-:W-:Y:S01]  /*fbf0*/  IMAD.WIDE R18, R2, 0x4, R18 ;  /* 0x0000000402127825 */ /* 0x000fe200078e0212 */
[----:B------:R-:W-:Y:S01]  /*fc00*/  ISETP.GE.U32.AND P6, PT, R230, 0x7ffffedc, PT ;  /* 0x7ffffedce600780c */ /* 0x000fe20003fc6070 */
[----:B------:R4:W-:Y:S02]  /*fc10*/  LDGSTS.E [R237+0x24008], desc[UR8][R10.64], !P2 ;  /* 0x240080000aed7fae */ /* 0x0009e4000d121848 */
[C---:B---3--:R-:W-:Y:S02]  /*fc20*/  IMAD.WIDE R32, R2.reuse, 0x4, R32 ;  /* 0x0000000402207825 */ /* 0x048fe400078e0220 */
[----:B------:R3:W-:Y:S01]  /*fc30*/  STL.64 [R1+0x9e0], R16 ;  /* 0x0009e01001007387 */ /* 0x0007e20000100a00 */
[----:B------:R-:W-:Y:S01]  /*fc40*/  ISETP.GE.U32.AND P3, PT, R231, 0x7ffffed9, PT ;  /* 0x7ffffed9e700780c */ /* 0x000fe20003f66070 */
[----:B------:R-:W3:Y:S01]  /*fc50*/  LDC R6, c[0x0][0x230] ;  /* 0x00008c00ff067b82 */ /* 0x000ee20000000800 */
[C---:B-1----:R-:W-:Y:S01]  /*fc60*/  IMAD.WIDE R24, R2.reuse, 0x4, R14 ;  /* 0x0000000402187825 */ /* 0x042fe200078e020e */
[----:B------:R1:W-:Y:S03]  /*fc70*/  STL.64 [R1+0x9d8], R18 ;  /* 0x0009d81201007387 */ /* 0x0003e60000100a00 */
[C---:B----4-:R-:W-:Y:S01]  /*fc80*/  IMAD.WIDE R10, R2.reuse, 0x4, R20 ;  /* 0x00000004020a7825 */ /* 0x050fe200078e0214 */
[----:B------:R-:W4:Y:S04]  /*fc90*/  LDL.LU.64 R14, [R1+0x4c0] ;  /* 0x0004c000010e7983 */ /* 0x000f280000300a00 */
[----:B------:R-:W4:Y:S04]  /*fca0*/  LDL.LU.64 R20, [R1+0x4b0] ;  /* 0x0004b00001147983 */ /* 0x000f280000300a00 */
[----:B------:R1:W-:Y:S01]  /*fcb0*/  STL.64 [R1+0x9d0], R24 ;  /* 0x0009d01801007387 */ /* 0x0003e20000100a00 */
[----:B--2---:R-:W-:-:S03]  /*fcc0*/  IMAD.WIDE R36, R2, 0x4, R36 ;  /* 0x0000000402247825 */ /* 0x004fc600078e0224 */
[----:B------:R-:W-:Y:S04]  /*fcd0*/  LDGSTS.E [R237+0x2000c], desc[UR8][R16.64], !P1 ;  /* 0x2000c00010ed7fae */ /* 0x000fe8000c921848 */
[----:B------:R2:W-:Y:S04]  /*fce0*/  STL.64 [R1+0x290], R10 ;  /* 0x0002900a01007387 */ /* 0x0005e80000100a00 */
[----:B------:R-:W-:Y:S04]  /*fcf0*/  LDGSTS.E [R237+0x2400c], desc[UR8][R18.64], !P1 ;  /* 0x2400c00012ed7fae */ /* 0x000fe8000c921848 */
[----:B---3--:R-:W3:Y:S01]  /*fd00*/  LDL.LU.64 R16, [R1+0x260] ;  /* 0x0002600001107983 */ /* 0x008ee20000300a00 */
[----:B------:R-:W-:-:S03]  /*fd10*/  IMAD.WIDE R26, R2, 0x4, R22 ;  /* 0x00000004021a7825 */ /* 0x000fc600078e0216 */
[----:B------:R2:W-:Y:S04]  /*fd20*/  LDGSTS.E [R237+0x28000], desc[UR8][R24.64], !P6 ;  /* 0x2800000018ed7fae */ /* 0x0005e8000f121848 */
[----:B-1----:R-:W3:Y:S04]  /*fd30*/  LDL.LU.64 R18, [R1+0x258] ;  /* 0x0002580001127983 */ /* 0x002ee80000300a00 */
[----:B------:R1:W-:Y:S01]  /*fd40*/  STL.64 [R1+0x298], R32 ;  /* 0x0002982001007387 */ /* 0x0003e20000100a00 */
[----:B--2---:R-:W-:-:S03]  /*fd50*/  IMAD.WIDE R24, R2, 0x4, R34 ;  /* 0x0000000402187825 */ /* 0x004fc600078e0222 */
[----:B------:R2:W-:Y:S04]  /*fd60*/  STL.64 [R1+0x2a0], R36 ;  /* 0x0002a02401007387 */ /* 0x0005e80000100a00 */
[----:B------:R-:W3:Y:S04]  /*fd70*/  LDL.LU.64 R34, [R1+0x250] ;  /* 0x0002500001227983 */ /* 0x000ee80000300a00 */
[----:B------:R-:W3:Y:S04]  /*fd80*/  LDL.LU.64 R22, [R1+0x248] ;  /* 0x0002480001167983 */ /* 0x000ee80000300a00 */
[----:B------:R1:W-:Y:S04]  /*fd90*/  LDGSTS.E [R237+0x2c000], desc[UR8][R10.64], !P6 ;  /* 0x2c0000000aed7fae */ /* 0x0003e8000f121848 */
[----:B------:R3:W-:Y:S04]  /*fda0*/  STL.64 [R1+0x9c8], R26 ;  /* 0x0009c81a01007387 */ /* 0x0007e80000100a00 */
[----:B------:R-:W-:Y:S04]  /*fdb0*/  LDGSTS.E [R237+0x28004], desc[UR8][R32.64], !P5 ;  /* 0x2800400020ed7fae */ /* 0x000fe8000e921848 */
[----:B------:R3:W-:Y:S01]  /*fdc0*/  STL.64 [R1+0x9c0], R24 ;  /* 0x0009c01801007387 */ /* 0x0007e20000100a00 */
[----:B------:R-:W-:Y:S01]  /*fdd0*/  IADD3 R230, R7, -0xa7, RZ ;  /* 0xffffff5907e67810 */ /* 0x000fe20007ffe0ff */
[----:B-1----:R-:W1:Y:S02]  /*fde0*/  LDC R10, c[0x0][0x230] ;  /* 0x00008c00ff0a7b82 */ /* 0x002e640000000800 */
[----:B------:R-:W-:Y:S04]  /*fdf0*/  LDGSTS.E [R237+0x2c004], desc[UR8][R36.64], !P5 ;  /* 0x2c00400024ed7fae */ /* 0x000fe8000e921848 */
[----:B------:R-:W3:Y:S01]  /*fe00*/  LDL.LU.64 R32, [R1+0x240] ;  /* 0x0002400001207983 */ /* 0x000ee20000300a00 */
[----:B------:R-:W-:Y:S01]  /*fe10*/  VIADD R231, R9, 0xffffff3a ;  /* 0xffffff3a09e77836 */ /* 0x000fe20000000000 */
[----:B------:R-:W-:Y:S01]  /*fe20*/  ISETP.GE.U32.AND P4, PT, R230, 0x7ffffeda, PT ;  /* 0x7ffffedae600780c */ /* 0x000fe20003f86070 */
[----:B------:R-:W1:Y:S01]  /*fe30*/  LDC R7, c[0x0][0x230] ;  /* 0x00008c00ff077b82 */ /* 0x000e620000000800 */
[----:B--2---:R-:W2:Y:S01]  /*fe40*/  LDL.LU.64 R36, [R1+0x238] ;  /* 0x0002380001247983 */ /* 0x004ea20000300a00 */
[----:B------:R-:W-:Y:S01]  /*fe50*/  VIADD R230, R8, 0xffffff3b ;  /* 0xffffff3b08e67836 */ /* 0x000fe20000000000 */
[----:B------:R-:W-:-:S05]  /*fe60*/  ISETP.GE.U32.AND P1, PT, R231, 0x7ffffebb, PT ;  /* 0x7ffffebbe700780c */ /* 0x000fca0003f26070 */
[----:B------:R-:W2:Y:S01]  /*fe70*/  LDC R8, c[0x0][0x230] ;  /* 0x00008c00ff087b82 */ /* 0x000ea20000000800 */
[----:B------:R-:W-:-:S03]  /*fe80*/  ISETP.GE.U32.AND P2, PT, R230, 0x7ffffebc, PT ;  /* 0x7ffffebce600780c */ /* 0x000fc60003f46070 */
[----:B------:R3:W-:Y:S01]  /*fe90*/  LDGSTS.E [R237+0x28008], desc[UR8][R26.64], !P4 ;  /* 0x280080001aed7fae */ /* 0x0007e2000e121848 */
[----:B------:R-:W-:-:S03]  /*fea0*/  IADD3 R231, R233, -0xc8, RZ ;  /* 0xffffff38e9e77810 */ /* 0x000fc60007ffe0ff */
[----:B------:R3:W-:Y:S01]  /*feb0*/  LDGSTS.E [R237+0x2c008], desc[UR8][R24.64], !P4 ;  /* 0x2c00800018ed7fae */ /* 0x0007e2000e121848 */
[----:B------:R-:W-:Y:S01]  /*fec0*/  ISETP.GE.U32.AND P5, PT, R231, 0x7ffffeb9, PT ;  /* 0x7ffffeb9e700780c */ /* 0x000fe20003fa6070 */
[----:B------:R-:W-:Y:S01]  /*fed0*/  VIADD R231, R232, 0xffffff1a ;  /* 0xffffff1ae8e77836 */ /* 0x000fe20000000000 */
[----:B------:R-:W2:Y:S01]  /*fee0*/  LDC R9, c[0x0][0x230] ;  /* 0x00008c00ff097b82 */ /* 0x000ea20000000800 */
[----:B----4-:R-:W-:-:S07]  /*fef0*/  IMAD.WIDE R14, R2, 0x4, R14 ;  /* 0x00000004020e7825 */ /* 0x010fce00078e020e */
[----:B------:R-:W4:Y:S01]  /*ff00*/  LDC R233, c[0x0][0x230] ;  /* 0x00008c00ffe97b82 */ /* 0x000f220000000800 */
[C---:B------:R-:W-:Y:S01]  /*ff10*/  IMAD.WIDE R20, R2.reuse, 0x4, R20 ;  /* 0x0000000402147825 */ /* 0x040fe200078e0214 */
[----:B------:R1:W-:Y:S04]  /*ff20*/  STL.64 [R1+0x9b8], R14 ;  /* 0x0009b80e01007387 */ /* 0x0003e80000100a00 */
[----:B------:R1:W-:Y:S01]  /*ff30*/  STL.64 [R1+0x9b0], R20 ;  /* 0x0009b01401007387 */ /* 0x0003e20000100a00 */
[----:B---3--:R-:W-:-:S03]  /*ff40*/  IMAD.WIDE R34, R2, 0x4, R34 ;  /* 0x0000000402227825 */ /* 0x008fc600078e0222 */
[----:B------:R-:W-:Y:S01]  /*ff50*/  LDGSTS.E [R237+0x2800c], desc[UR8][R14.64], !P3 ;  /* 0x2800c0000eed7fae */ /* 0x000fe2000d921848 */
[----:B------:R-:W3:Y:S01]  /*ff60*/  LDC R232, c[0x0][0x230] ;  /* 0x00008c00ffe87b82 */ /* 0x000ee20000000800 */
[C---:B------:R-:W-:Y:S02]  /*ff70*/  IMAD.WIDE R26, R2.reuse, 0x4, R16 ;  /* 0x00000004021a7825 */ /* 0x040fe400078e0210 */
[----:B------:R-:W-:Y:S02]  /*ff80*/  LDGSTS.E [R237+0x2c00c], desc[UR8][R20.64], !P3 ;  /* 0x2c00c00014ed7fae */ /* 0x000fe4000d921848 */
[----:B------:R-:W-:Y:S02]  /*ff90*/  IMAD.WIDE R24, R2, 0x4, R18 ;  /* 0x0000000402187825 */ /* 0x000fe400078e0212 */
[----:B------:R-:W4:Y:S04]  /*ffa0*/  LDL.LU.64 R16, [R1+0x230] ;  /* 0x0002300001107983 */ /* 0x000f280000300a00 */
[----:B------:R-:W3:Y:S04]  /*ffb0*/  LDL.LU.64 R18, [R1+0x228] ;  /* 0x0002280001127983 */ /* 0x000ee80000300a00 */
[----:B------:R2:W-:Y:S04]  /*ffc0*/  STL.64 [R1+0x9a8], R26 ;  /* 0x0009a81a01007387 */ /* 0x0005e80000100a00 */
[----:B------:R2:W-:Y:S04]  /*ffd0*/  STL.64 [R1+0x9a0], R24 ;  /* 0x0009a01801007387 */ /* 0x0005e80000100a00 */
[----:B-1----:R-:W3:Y:S01]  /*ffe0*/  LDL.LU.64 R14, [R1+0x70] ;  /* 0x00007000010e7983 */ /* 0x002ee20000300a00 */
[----:B------:R-:W-:-:S03]  /*fff0*/  ISETP.GE.U32.AND P3, PT, R231, 0x7ffffe9b, PT ;  /* 0x7ffffe9be700780c */ /* 0x000fc60003f66070 */
[----:B------:R-:W3:Y:S04]  /*10000*/  LDL.LU.64 R20, [R1+0x68] ;  /* 0x0000680001147983 */ /* 0x000ee80000300a00 */
[----:B------:R1:W-:Y:S01]  /*10010*/  LDGSTS.E [R237+0x30000], desc[UR8][R26.64], !P2 ;  /* 0x300000001aed7fae */ /* 0x0003e2000d121848 */
[----:B------:R-:W-:-:S03]  /*10020*/  VIADD R231, R10, 0xffffff18 ;  /* 0xffffff180ae77836 */ /* 0x000fc60000000000 */
[----:B------:R1:W-:Y:S01]  /*10030*/  LDGSTS.E [R237+0x34000], desc[UR8][R24.64], !P2 ;  /* 0x3400000018ed7fae */ /* 0x0003e2000d121848 */
[----:B--2---:R-:W-:-:S03]  /*10040*/  IMAD.WIDE R10, R2, 0x4, R36 ;  /* 0x00000004020a7825 */ /* 0x004fc600078e0224 */
[----:B------:R2:W-:Y:S01]  /*10050*/  STL.64 [R1+0x998], R34 ;  /* 0x0009982201007387 */ /* 0x0005e20000100a00 */
[----:B-1----:R-:W-:-:S03]  /*10060*/  IMAD.WIDE R26, R2, 0x4, R22 ;  /* 0x00000004021a7825 */ /* 0x002fc600078e0216 */
[----:B------:R-:W-:Y:S01]  /*10070*/  LDGSTS.E [R237+0x30004], desc[UR8][R34.64], !P1 ;  /* 0x3000400022ed7fae */ /* 0x000fe2000c921848 */
[----:B------:R-:W-:-:S03]  /*10080*/  IMAD.WIDE R24, R2, 0x4, R32 ;  /* 0x0000000402187825 */ /* 0x000fc600078e0220 */
[----:B------:R-:W-:Y:S04]  /*10090*/  STL.64 [R1+0x990], R26 ;  /* 0x0009901a01007387 */ /* 0x000fe80000100a00 */
[----:B------:R-:W3:Y:S04]  /*100a0*/  LDL.LU.64 R32, [R1+0x60] ;  /* 0x0000600001207983 */ /* 0x000ee80000300a00 */
[----:B------:R-:W3:Y:S04]  /*100b0*/  LDL.LU.64 R22, [R1+0x58] ;  /* 0x0000580001167983 */ /* 0x000ee80000300a00 */
[----:B------:R1:W-:Y:S04]  /*100c0*/  STL.64 [R1+0x988], R24 ;  /* 0x0009881801007387 */ /* 0x0003e80000100a00 */
[----:B------:R1:W-:Y:S04]  /*100d0*/  STL.64 [R1+0xc38], R10 ;  /* 0x000c380a01007387 */ /* 0x0003e80000100a00 */
[----:B--2---:R-:W2:Y:S04]  /*100e0*/  LDL.LU.64 R34, [R1+0x50] ;  /* 0x0000500001227983 */ /* 0x004ea80000300a00 */
[----:B------:R-:W2:Y:S01]  /*100f0*/  LDL.LU.64 R36, [R1+0x48] ;  /* 0x0000480001247983 */ /* 0x000ea20000300a00 */
[----:B------:R-:W-:-:S02]  /*10100*/  VIADD R230, R6, 0xffffff39 ;  /* 0xffffff3906e67836 */ /* 0x000fc40000000000 */
[----:B------:R-:W1:Y:S01]  /*10110*/  LDC R6, c[0x0][0x230] ;  /* 0x00008c00ff067b82 */ /* 0x000e620000000800 */
[----:B------:R-:W-:Y:S02]  /*10120*/  LDGSTS.E [R237+0x34004], desc[UR8][R26.64], !P1 ;  /* 0x340040001aed7fae */ /* 0x000fe4000c921848 */
[----:B------:R-:W-:Y:S01]  /*10130*/  ISETP.GE.U32.AND P6, PT, R230, 0x7ffffeba, PT ;  /* 0x7ffffebae600780c */ /* 0x000fe20003fc6070 */
[----:B------:R-:W-:-:S04]  /*10140*/  VIADD R230, R7, 0xffffff1b ;  /* 0xffffff1b07e67836 */ /* 0x000fc80000000000 */
[----:B------:R-:W1:Y:S01]  /*10150*/  LDC R7, c[0x0][0x230] ;  /* 0x00008c00ff077b82 */ /* 0x000e620000000800 */
[----:B------:R-:W-:Y:S01]  /*10160*/  ISETP.GE.U32.AND P4, PT, R230, 0x7ffffe9c, PT ;  /* 0x7ffffe9ce600780c */ /* 0x000fe20003f86070 */
[----:B------:R-:W-:-:S06]  /*10170*/  VIADD R230, R8, 0xffffff19 ;  /* 0xffffff1908e67836 */ /* 0x000fcc0000000000 */
[----:B------:R-:W3:Y:S01]  /*10180*/  LDC R8, c[0x0][0x230] ;  /* 0x00008c00ff087b82 */ /* 0x000ee20000000800 */
[----:B------:R3:W-:Y:S01]  /*10190*/  LDGSTS.E [R237+0x30008], desc[UR8][R24.64], !P6 ;  /* 0x3000800018ed7fae */ /* 0x0007e2000f121848 */
[----:B------:R-:W-:-:S03]  /*101a0*/  ISETP.GE.U32.AND P2, PT, R230, 0x7ffffe9a, PT ;  /* 0x7ffffe9ae600780c */ /* 0x000fc60003f46070 */
[----:B------:R3:W-:Y:S01]  /*101b0*/  LDGSTS.E [R237+0x34008], desc[UR8][R10.64], !P6 ;  /* 0x340080000aed7fae */ /* 0x0007e2000f121848 */
[----:B-1----:R-:W-:Y:S02]  /*101c0*/  IADD3 R230, R6, -0x89, RZ ;  /* 0xffffff7706e67810 */ /* 0x002fe40007ffe0ff */
[----:B------:R-:W-:Y:S01]  /*101d0*/  ISETP.GE.U32.AND P1, PT, R231, 0x7ffffe99, PT ;  /* 0x7ffffe99e700780c */ /* 0x000fe20003f26070 */
[----:B------:R-:W1:Y:S01]  /*101e0*/  LDC R6, c[0x0][0x230] ;  /* 0x00008c00ff067b82 */ /* 0x000e620000000800 */
[----:B------:R-:W-:Y:S01]  /*101f0*/  ISETP.GE.U32.AND P6, PT, R230, 0x7ffffef8, PT ;  /* 0x7ffffef8e600780c */ /* 0x000fe20003fc6070 */
[----:B------:R-:W-:Y:S02]  /*10200*/  VIADD R230, R7, 0xffffff75 ;  /* 0xffffff7507e67836 */ /* 0x000fe40000000000 */
[----:B------:R-:W-:-:S04]  /*10210*/  VIADD R231, R9, 0xffffff76 ;  /* 0xffffff7609e77836 */ /* 0x000fc80000000000 */
[----:B------:R-:W1:Y:S01]  /*10220*/  LDC R7, c[0x0][0x230] ;  /* 0x00008c00ff077b82 */ /* 0x000e620000000800 */
[----:B----4-:R-:W-:-:S04]  /*10230*/  IMAD.WIDE R16, R2, 0x4, R16 ;  /* 0x0000000402107825 */ /* 0x010fc800078e0210 */
[C---:B---3--:R-:W-:Y:S01]  /*10240*/  IMAD.WIDE R18, R2.reuse, 0x4, R18 ;  /* 0x0000000402127825 */ /* 0x048fe200078e0212 */
[----:B------:R3:W-:Y:S04]  /*10250*/  STL.64 [R1+0x980], R16 ;  /* 0x0009801001007387 */ /* 0x0007e80000100a00 */
[----:B------:R4:W-:Y:S04]  /*10260*/  STL.64 [R1+0xc00], R18 ;  /* 0x000c001201007387 */ /* 0x0009e80000100a00 */
[----:B------:R-:W-:Y:S01]  /*10270*/  LDGSTS.E [R237+0x3000c], desc[UR8][R16.64], !P5 ;  /* 0x3000c00010ed7fae */ /* 0x000fe2000e921848 */
[----:B------:R-:W-:-:S03]  /*10280*/  IMAD.WIDE R24, R2, 0x4, R14 ;  /* 0x0000000402187825 */ /* 0x000fc600078e020e */
[----:B------:R-:W-:Y:S01]  /*10290*/  LDGSTS.E [R237+0x3400c], desc[UR8][R18.64], !P5 ;  /* 0x3400c00012ed7fae */ /* 0x000fe2000e921848 */
[----:B------:R-:W-:-:S03]  /*102a0*/  IMAD.WIDE R10, R2, 0x4, R20 ;  /* 0x00000004020a7825 */ /* 0x000fc600078e0214 */
[----:B------:R-:W2:Y:S04]  /*102b0*/  LDL.LU.64 R14, [R1+0x40] ;  /* 0x00004000010e7983 */ /* 0x000ea80000300a00 */
[----:B------:R-:W2:Y:S04]  /*102c0*/  LDL.LU.64 R20, [R1+0x38] ;  /* 0x0000380001147983 */ /* 0x000ea80000300a00 */
[----:B------:R2:W-:Y:S04]  /*102d0*/  STL.64 [R1+0x978], R24 ;  /* 0x0009781801007387 */ /* 0x0005e80000100a00 */
[----:B------:R1:W-:Y:S04]  /*102e0*/  STL.64 [R1+0xbd0], R10 ;  /* 0x000bd00a01007387 */ /* 0x0003e80000100a00 */
[----:B---3--:R-:W3:Y:S04]  /*102f0*/  LDL.LU.64 R16, [R1+0x798] ;  /* 0x0007980001107983 */ /* 0x008ee80000300a00 */
[----:B----4-:R-:W4:Y:S01]  /*10300*/  LDL.LU.64 R18, [R1+0x788] ;  /* 0x0007880001127983 */ /* 0x010f220000300a00 */
[----:B------:R-:W-:-:S03]  /*10310*/  IMAD.WIDE R32, R2, 0x4, R32 ;  /* 0x0000000402207825 */ /* 0x000fc600078e0220 */
[----:B------:R2:W-:Y:S01]  /*10320*/  LDGSTS.E [R237+0x38000], desc[UR8][R24.64], !P4 ;  /* 0x3800000018ed7fae */ /* 0x0005e2000e121848 */
[----:B------:R-:W-:-:S03]  /*10330*/  IMAD.WIDE R26, R2, 0x4, R22 ;  /* 0x00000004021a7825 */ /* 0x000fc600078e0216 */
[----:B------:R1:W-:Y:S01]  /*10340*/  LDGSTS.E [R237+0x3c000], desc[UR8][R10.64], !P4 ;  /* 0x3c0000000aed7fae */ /* 0x0003e2000e121848 */
[----:B------:R-:W-:Y:S01]  /*10350*/  ISETP.GE.U32.AND P4, PT, R230, 0x7ffffef6, PT ;  /* 0x7ffffef6e600780c */ /* 0x000fe20003f86070 */
[----:B------:R-:W-:Y:S02]  /*10360*/  VIADD R230, R8, 0xffffff57 ;  /* 0xffffff5708e67836 */ /* 0x000fe40000000000 */
[----:B------:R1:W-:Y:S04]  /*10370*/  STL.64 [R1+0x970], R32 ;  /* 0x0009702001007387 */ /* 0x0003e80000100a00 */
[----:B------:R-:W-:Y:S01]  /*10380*/  STL.64 [R1+0xb98], R26 ;  /* 0x000b981a01007387 */ /* 0x000fe20000100a00 */
[----:B--2---:R-:W-:-:S03]  /*10390*/  IMAD.WIDE R24, R2, 0x4, R34 ;  /* 0x0000000402187825 */ /* 0x004fc600078e0222 */
[----:B------:R-:W-:Y:S01]  /*103a0*/  LDGSTS.E [R237+0x38004], desc[UR8][R32.64], !P3 ;  /* 0x3800400020ed7fae */ /* 0x000fe2000d921848 */
[----:B-1----:R-:W1:Y:S01]  /*103b0*/  LDC R10, c[0x0][0x230] ;  /* 0x00008c00ff0a7b82 */ /* 0x002e620000000800 */
[----:B------:R-:W-:Y:S02]  /*103c0*/  IMAD.WIDE R8, R2, 0x4, R36 ;  /* 0x0000000402087825 */ /* 0x000fe400078e0224 */
[----:B------:R-:W2:Y:S04]  /*103d0*/  LDL.LU.64 R34, [R1+0x780] ;  /* 0x0007800001227983 */ /* 0x000ea80000300a00 */
[----:B------:R-:W2:Y:S04]  /*103e0*/  LDL.LU.64 R22, [R1+0x778] ;  /* 0x0007780001167983 */ /* 0x000ea80000300a00 */
[----:B------:R-:W-:Y:S04]  /*103f0*/  STL.64 [R1+0x4c0], R24 ;  /* 0x0004c01801007387 */ /* 0x000fe80000100a00 */
[----:B------:R1:W-:Y:S04]  /*10400*/  STL.64 [R1+0xb60], R8 ;  /* 0x000b600801007387 */ /* 0x0003e80000100a00 */
[----:B------:R-:W2:Y:S04]  /*10410*/  LDL.LU.64 R32, [R1+0x770] ;  /* 0x0007700001207983 */ /* 0x000ea80000300a00 */
[----:B------:R-:W2:Y:S01]  /*10420*/  LDL.LU.64 R36, [R1+0x768] ;  /* 0x0007680001247983 */ /* 0x000ea20000300a00 */
[----:B------:R-:W-:Y:S01]  /*10430*/  ISETP.GE.U32.AND P5, PT, R231, 0x7ffffef7, PT ;  /* 0x7ffffef7e700780c */ /* 0x000fe20003fa6070 */
[----:B------:R-:W-:-:S02]  /*10440*/  VIADD R231, R233, 0xffffff74 ;  /* 0xffffff74e9e77836 */ /* 0x000fc40000000000 */
[----:B------:R-:W-:Y:S01]  /*10450*/  LDGSTS.E [R237+0x3c004], desc[UR8][R26.64], !P3 ;  /* 0x3c0040001aed7fae */ /* 0x000fe2000d921848 */
[----:B------:R-:W2:Y:S03]  /*10460*/  LDC R233, c[0x0][0x230] ;  /* 0x00008c00ffe97b82 */ /* 0x000ea60000000800 */
[----:B------:R-:W-:Y:S01]  /*10470*/  LDGSTS.E [R237+0x38008], desc[UR8][R24.64], !P2 ;  /* 0x3800800018ed7fae */ /* 0x000fe2000d121848 */
[----:B------:R-:W-:-:S03]  /*10480*/  ISETP.GE.U32.AND P3, PT, R231, 0x7ffffef5, PT ;  /* 0x7ffffef5e700780c */ /* 0x000fc60003f66070 */
[----:B------:R1:W-:Y:S01]  /*10490*/  LDGSTS.E [R237+0x3c008], desc[UR8][R8.64], !P2 ;  /* 0x3c00800008ed7fae */ /* 0x0003e2000d121848 */
[----:B------:R-:W-:Y:S01]  /*104a0*/  IADD3 R231, R232, -0xaa, RZ ;  /* 0xffffff56e8e77810 */ /* 0x000fe20007ffe0ff */
[----:B-1----:R-:W1:Y:S08]  /*104b0*/  LDC R9, c[0x0][0x230] ;  /* 0x00008c00ff097b82 */ /* 0x002e700000000800 */
[----:B------:R-:W1:Y:S01]  /*104c0*/  LDC R8, c[0x0][0x230] ;  /* 0x00008c00ff087b82 */ /* 0x000e620000000800 */
[----:B------:R-:W-:-:S04]  /*104d0*/  IMAD.WIDE R14, R2, 0x4, R14 ;  /* 0x00000004020e7825 */ /* 0x000fc800078e020e */
[C---:B------:R-:W-:Y:S01]  /*104e0*/  IMAD.WIDE R20, R2.reuse, 0x4, R20 ;  /* 0x0000000402147825 */ /* 0x040fe200078e0214 */
[----:B------:R1:W-:Y:S03]  /*104f0*/  STL.64 [R1+0x4b0], R14 ;  /* 0x0004b00e01007387 */ /* 0x0003e60000100a00 */
[C---:B---3--:R-:W-:Y:S01]  /*10500*/  IMAD.WIDE R26, R2.reuse, 0x4, R16 ;  /* 0x00000004021a7825 */ /* 0x048fe200078e0210 */
[----:B------:R3:W-:Y:S03]  /*10510*/  STL.64 [R1+0x968], R20 ;  /* 0x0009681401007387 */ /* 0x0007e60000100a00 */
[C---:B----4-:R-:W-:Y:S01]  /*10520*/  IMAD.WIDE R24, R2.reuse, 0x4, R18 ;  /* 0x0000000402187825 */ /* 0x050fe200078e0212 */
[----:B------:R-:W4:Y:S03]  /*10530*/  LDL.LU.64 R16, [R1+0x748] ;  /* 0x0007480001107983 */ /* 0x000f260000300a00 */
[----:B--2---:R-:W-:Y:S01]  /*10540*/  IMAD.WIDE R34, R2, 0x4, R34 ;  /* 0x0000000402227825 */ /* 0x004fe200078e0222 */
[----:B------:R-:W2:Y:S01]  /*10550*/  LDL.LU.64 R18, [R1+0x740] ;  /* 0x0007400001127983 */ /* 0x000ea20000300a00 */
[----:B------:R-:W-:Y:S01]  /*10560*/  ISETP.GE.U32.AND P2, PT, R230, 0x7ffffed8, PT ;  /* 0x7ffffed8e600780c */ /* 0x000fe20003f46070 */
[----:B------:R-:W2:Y:S02]  /*10570*/  LDC R232, c[0x0][0x230] ;  /* 0x00008c00ffe87b82 */ /* 0x000ea40000000800 */
[----:B------:R3:W-:Y:S04]  /*10580*/  STL.64 [R1+0x960], R26 ;  /* 0x0009601a01007387 */ /* 0x0007e80000100a00 */
[----:B------:R-:W-:Y:S04]  /*10590*/  LDGSTS.E [R237+0x3800c], desc[UR8][R14.64], !P1 ;  /* 0x3800c0000eed7fae */ /* 0x000fe8000c921848 */
[----:B------:R3:W-:Y:S04]  /*105a0*/  STL.64 [R1+0x958], R24 ;  /* 0x0009581801007387 */ /* 0x0007e80000100a00 */
[----:B------:R-:W-:Y:S04]  /*105b0*/  LDGSTS.E [R237+0x3c00c], desc[UR8][R20.64], !P1 ;  /* 0x3c00c00014ed7fae */ /* 0x000fe8000c921848 */
[----:B-1----:R-:W2:Y:S01]  /*105c0*/  LDL.LU.64 R14, [R1+0x4a8] ;  /* 0x0004a800010e7983 */ /* 0x002ea20000300a00 */
[----:B------:R-:W-:-:S03]  /*105d0*/  ISETP.GE.U32.AND P1, PT, R231, 0x7ffffed7, PT ;  /* 0x7ffffed7e700780c */ /* 0x000fc60003f26070 */
[----:B------:R1:W-:Y:S04]  /*105e0*/  LDGSTS.E [R236+0x20000], desc[UR8][R26.64], !P6 ;  /* 0x200000001aec7fae */ /* 0x0003e8000f121848 */
[----:B---3--:R-:W3:Y:S01]  /*105f0*/  LDL.LU.64 R20, [R1+0x4a0] ;  /* 0x0004a00001147983 */ /* 0x008ee20000300a00 */
[----:B------:R-:W-:-:S03]  /*10600*/  VIADD R231, R10, 0xffffff54 ;  /* 0xffffff540ae77836 */ /* 0x000fc60000000000 */
[----:B------:R1:W-:Y:S02]  /*10610*/  LDGSTS.E [R236+0x24000], desc[UR8][R24.64], !P6 ;  /* 0x2400000018ec7fae */ /* 0x0003e4000f121848 */
[C---:B-1----:R-:W-:Y:S02]  /*10620*/  IMAD.WIDE R26, R2.reuse, 0x4, R22 ;  /* 0x00000004021a7825 */ /* 0x042fe400078e0216 */
[----:B------:R1:W-:Y:S02]  /*10630*/  STL.64 [R1+0x950], R34 ;  /* 0x0009502201007387 */ /* 0x0003e40000100a00 */
[C---:B------:R-:W-:Y:S02]  /*10640*/  IMAD.WIDE R10, R2.reuse, 0x4, R36 ;  /* 0x00000004020a7825 */ /* 0x040fe400078e0224 */
[----:B------:R-:W-:Y:S02]  /*10650*/  STL.64 [R1+0x948], R26 ;  /* 0x0009481a01007387 */ /* 0x000fe40000100a00 */
[----:B------:R-:W-:-:S02]  /*10660*/  IMAD.WIDE R24, R2, 0x4, R32 ;  /* 0x0000000402187825 */ /* 0x000fc400078e0220 */
[----:B------:R-:W3:Y:S04]  /*10670*/  LDL.LU.64 R22, [R1+0x490] ;  /* 0x0004900001167983 */ /* 0x000ee80000300a00 */
[----:B------:R-:W3:Y:S04]  /*10680*/  LDL.LU.64 R32, [R1+0x480] ;  /* 0x0004800001207983 */ /* 0x000ee80000300a00 */
[----:B------:R-:W-:Y:S04]  /*10690*/  STL.64 [R1+0x940], R24 ;  /* 0x0009401801007387 */ /* 0x000fe80000100a00 */
[----:B------:R-:W-:Y:S04]  /*106a0*/  LDGSTS.E [R236+0x20004], desc[UR8][R34.64], !P5 ;  /* 0x2000400022ec7fae */ /* 0x000fe8000e921848 */
[----:B------:R2:W-:Y:S01]  /*106b0*/  STL.64 [R1+0x938], R10 ;  /* 0x0009380a01007387 */ /* 0x0005e20000100a00 */
[----:B------:R-:W-:-:S02]  /*106c0*/  VIADD R230, R6, 0xffffff55 ;  /* 0xffffff5506e67836 */ /* 0x000fc40000000000 */
[----:B------:R-:W3:Y:S01]  /*106d0*/  LDC R6, c[0x0][0x230] ;  /* 0x00008c00ff067b82 */ /* 0x000ee20000000800 */
[----:B------:R-:W-:Y:S04]  /*106e0*/  LDGSTS.E [R236+0x24004], desc[UR8][R26.64], !P5 ;  /* 0x240040001aec7fae */ /* 0x000fe8000e921848 */
[----:B-1----:R-:W3:Y:S04]  /*106f0*/  LDL.LU.64 R34, [R1+0x478] ;  /* 0x0004780001227983 */ /* 0x002ee80000300a00 */
[----:B------:R-:W3:Y:S01]  /*10700*/  LDL.LU.64 R36, [R1+0x470] ;  /* 0x0004700001247983 */ /* 0x000ee20000300a00 */
[----:B------:R-:W-:Y:S01]  /*10710*/  ISETP.GE.U32.AND P6, PT, R230, 0x7ffffed6, PT ;  /* 0x7ffffed6e600780c */ /* 0x000fe20003fc6070 */
[----:B------:R-:W-:-:S02]  /*10720*/  VIADD R230, R7, 0xffffff37 ;  /* 0xffffff3707e67836 */ /* 0x000fc40000000000 */
[----:B------:R-:W-:Y:S01]  /*10730*/  LDGSTS.E [R236+0x20008], desc[UR8][R24.64], !P4 ;  /* 0x2000800018ec7fae */ /* 0x000fe2000e121848 */
[----:B------:R-:W-:Y:S01]  /*10740*/  ISETP.GE.U32.AND P5, PT, R231, 0x7ffffed5, PT ;  /* 0x7ffffed5e700780c */ /* 0x000fe20003fa6070 */
[----:B------:R-:W-:Y:S01]  /*10750*/  VIADD R231, R9, 0xffffff36 ;  /* 0xffffff3609e77836 */ /* 0x000fe20000000000 */
[----:B------:R-:W1:Y:S01]  /*10760*/  LDC R7, c[0x0][0x230] ;  /* 0x00008c00ff077b82 */ /* 0x000e620000000800 */
[----:B------:R2:W-:Y:S01]  /*10770*/  LDGSTS.E [R236+0x24008], desc[UR8][R10.64], !P4 ;  /* 0x240080000aec7fae */ /* 0x0005e2000e121848 */
[----:B------:R-:W-:Y:S02]  /*10780*/  ISETP.GE.U32.AND P4, PT, R230, 0x7ffffeb8, PT ;  /* 0x7ffffeb8e600780c */ /* 0x000fe40003f86070 */
[----:B------:R-:W-:Y:S01]  /*10790*/  IADD3 R230, R8, -0xcb, RZ ;  /* 0xffffff3508e67810 */ /* 0x000fe20007ffe0ff */
[----:B----4-:R-:W-:-:S05]  /*107a0*/  IMAD.WIDE R16, R2, 0x4, R16 ;  /* 0x0000000402107825 */ /* 0x010fca00078e0210 */
[----:B------:R4:W-:Y:S04]  /*107b0*/  STL.64 [R1+0x930], R16 ;  /* 0x0009301001007387 */ /* 0x0009e80000100a00 */
[----:B------:R-:W-:Y:S01]  /*107c0*/  LDGSTS.E [R236+0x2000c], desc[UR8][R16.64], !P3 ;  /* 0x2000c00010ec7fae */ /* 0x000fe2000d921848 */
[----:B--2---:R-:W-:-:S05]  /*107d0*/  IMAD.WIDE R18, R2, 0x4, R18 ;  /* 0x0000000402127825 */ /* 0x004fca00078e0212 */
[----:B------:R2:W-:Y:S04]  /*107e0*/  STL.64 [R1+0x928], R18 ;  /* 0x0009281201007387 */ /* 0x0005e80000100a00 */
[----:B------:R-:W-:Y:S01]  /*107f0*/  LDGSTS.E [R236+0x2400c], desc[UR8][R18.64], !P3 ;  /* 0x2400c00012ec7fae */ /* 0x000fe2000d921848 */
[----:B------:R-:W-:-:S05]  /*10800*/  IMAD.WIDE R10, R2, 0x4, R14 ;  /* 0x00000004020a7825 */ /* 0x000fca00078e020e */
[----:B------:R1:W-:Y:S01]  /*10810*/  LDGSTS.E [R236+0x28000], desc[UR8][R10.64], !P2 ;  /* 0x280000000aec7fae */ /* 0x0003e2000d121848 */
[----:B---3--:R-:W-:-:S03]  /*10820*/  IMAD.WIDE R8, R2, 0x4, R20 ;  /* 0x0000000402087825 */ /* 0x008fc600078e0214 */
[----:B------:R-:W3:Y:S04]  /*10830*/  LDL.LU.64 R20, [R1+0x460] ;  /* 0x0004600001147983 */ /* 0x000ee80000300a00 */
[----:B------:R-:W3:Y:S04]  /*10840*/  LDL.LU.64 R14, [R1+0x450] ;  /* 0x00045000010e7983 */ /* 0x000ee80000300a00 */
[----:B------:R1:W-:Y:S04]  /*10850*/  STL.64 [R1+0x920], R10 ;  /* 0x0009200a01007387 */ /* 0x0003e80000100a00 */
[----:B------:R1:W-:Y:S01]  /*10860*/  STL.64 [R1+0x918], R8 ;  /* 0x0009180801007387 */ /* 0x0003e20000100a00 */
[----:B------:R-:W-:-:S03]  /*10870*/  IMAD.WIDE R22, R2, 0x4, R22 ;  /* 0x0000000402167825 */ /* 0x000fc600078e0216 */
[----:B----4-:R-:W4:Y:S01]  /*10880*/  LDL.LU.64 R16, [R1+0x220] ;  /* 0x0002200001107983 */ /* 0x010f220000300a00 */
[----:B------:R-:W-:-:S03]  /*10890*/  IMAD.WIDE R32, R2, 0x4, R32 ;  /* 0x0000000402207825 */ /* 0x000fc600078e0220 */
[----:B--2---:R-:W2:Y:S01]  /*108a0*/  LDL.LU.64 R18, [R1+0x218] ;  /* 0x0002180001127983 */ /* 0x004ea20000300a00 */
[----:B-1----:R-:W1:Y:S03]  /*108b0*/  LDC R10, c[0x0][0x230] ;  /* 0x00008c00ff0a7b82 */ /* 0x002e660000000800 */
[----:B------:R1:W-:Y:S04]  /*108c0*/  STL.64 [R1+0x910], R22 ;  /* 0x0009101601007387 */ /* 0x0003e80000100a00 */
[----:B------:R1:W-:Y:S04]  /*108d0*/  STL.64 [R1+0x908], R32 ;  /* 0x0009082001007387 */ /* 0x0003e80000100a00 */
[----:B------:R1:W-:Y:S04]  /*108e0*/  LDGSTS.E [R236+0x2c000], desc[UR8][R8.64], !P2 ;  /* 0x2c00000008ec7fae */ /* 0x0003e8000d121848 */
[----:B------:R-:W-:Y:S01]  /*108f0*/  LDGSTS.E [R236+0x28004], desc[UR8][R22.64], !P1 ;  /* 0x2800400016ec7fae */ /* 0x000fe2000c921848 */
[----:B------:R-:W-:-:S03]  /*10900*/  IMAD.WIDE R26, R2, 0x4, R34 ;  /* 0x00000004021a7825 */ /* 0x000fc600078e0222 */
[----:B------:R-:W-:Y:S01]  /*10910*/  LDGSTS.E [R236+0x2c004], desc[UR8][R32.64], !P1 ;  /* 0x2c00400020ec7fae */ /* 0x000fe2000c921848 */
[----:B------:R-:W-:-:S03]  /*10920*/  IMAD.WIDE R24, R2, 0x4, R36 ;  /* 0x0000000402187825 */ /* 0x000fc600078e0224 */
[----:B------:R-:W2:Y:S01]  /*10930*/  LDL.LU.64 R34, [R1+0x210] ;  /* 0x0002100001227983 */ /* 0x000ea20000300a00 */
[----:B------:R-:W-:Y:S01]  /*10940*/  ISETP.GE.U32.AND P3, PT, R231, 0x7ffffeb7, PT ;  /* 0x7ffffeb7e700780c */ /* 0x000fe20003f66070 */
[----:B-1----:R-:W1:Y:S02]  /*10950*/  LDC R9, c[0x0][0x230] ;  /* 0x00008c00ff097b82 */ /* 0x002e640000000800 */
[----:B------:R-:W2:Y:S04]  /*10960*/  LDL.LU.64 R36, [R1+0x208] ;  /* 0x0002080001247983 */ /* 0x000ea80000300a00 */
[----:B------:R3:W-:Y:S02]  /*10970*/  STL.64 [R1+0x900], R26 ;  /* 0x0009001a01007387 */ /* 0x0007e40000100a00 */
[----:B------:R-:W1:Y:S02]  /*10980*/  LDC R8, c[0x0][0x230] ;  /* 0x00008c00ff087b82 */ /* 0x000e640000000800 */
[----:B------:R4:W-:Y:S04]  /*10990*/  STL.64 [R1+0x8f8], R24 ;  /* 0x0008f81801007387 */ /* 0x0009e80000100a00 */
[----:B------:R-:W2:Y:S04]  /*109a0*/  LDL.LU.64 R22, [R1+0x200] ;  /* 0x0002000001167983 */ /* 0x000ea80000300a00 */
[----:B------:R-:W2:Y:S04]  /*109b0*/  LDL.LU.64 R32, [R1+0x1f8] ;  /* 0x0001f80001207983 */ /* 0x000ea80000300a00 */
[----:B------:R3:W-:Y:S04]  /*109c0*/  LDGSTS.E [R236+0x28008], desc[UR8][R26.64], !P6 ;  /* 0x280080001aec7fae */ /* 0x0007e8000f121848 */
[----:B------:R4:W-:Y:S01]  /*109d0*/  LDGSTS.E [R236+0x2c008], desc[UR8][R24.64], !P6 ;  /* 0x2c00800018ec7fae */ /* 0x0009e2000f121848 */
[----:B------:R-:W-:-:S02]  /*109e0*/  VIADD R231, R233, 0xffffff34 ;  /* 0xffffff34e9e77836 */ /* 0x000fc40000000000 */
[----:B---3--:R-:W-:Y:S01]  /*109f0*/  IMAD.WIDE R20, R2, 0x4, R20 ;  /* 0x0000000402147825 */ /* 0x008fe200078e0214 */
[----:B------:R-:W-:Y:S01]  /*10a00*/  ISETP.GE.U32.AND P2, PT, R230, 0x7ffffeb6, PT ;  /* 0x7ffffeb6e600780c */ /* 0x000fe20003f46070 */
[----:B------:R-:W3:Y:S02]  /*10a10*/  LDC R233, c[0x0][0x230] ;  /* 0x00008c00ffe97b82 */ /* 0x000ee40000000800 */
[C---:B------:R-:W-:Y:S01]  /*10a20*/  IMAD.WIDE R26, R2.reuse, 0x4, R14 ;  /* 0x00000004021a7825 */ /* 0x040fe200078e020e */
[----:B------:R1:W-:Y:S04]  /*10a30*/  STL.64 [R1+0x8f0], R20 ;  /* 0x0008f01401007387 */ /* 0x0003e80000100a00 */
[----:B------:R1:W-:Y:S04]  /*10a40*/  STL.64 [R1+0x8e8], R26 ;  /* 0x0008e81a01007387 */ /* 0x0003e80000100a00 */
[----:B------:R-:W3:Y:S01]  /*10a50*/  LDL.LU.64 R14, [R1+0x1f0] ;  /* 0x0001f000010e7983 */ /* 0x000ee20000300a00 */
[----:B----4-:R-:W-:-:S03]  /*10a60*/  IMAD.WIDE R24, R2, 0x4, R16 ;  /* 0x0000000402187825 */ /* 0x010fc600078e0210 */
[----:B------:R-:W-:Y:S01]  /*10a70*/  LDGSTS.E [R236+0x2800c], desc[UR8][R20.64], !P5 ;  /* 0x2800c00014ec7fae */ /* 0x000fe2000e921848 */
[----:B--2---:R-:W-:-:S03]  /*10a80*/  IMAD.WIDE R16, R2, 0x4, R18 ;  /* 0x0000000402107825 */ /* 0x004fc600078e0212 */
[----:B------:R-:W-:Y:S04]  /*10a90*/  LDGSTS.E [R236+0x2c00c], desc[UR8][R26.64], !P5 ;  /* 0x2c00c0001aec7fae */ /* 0x000fe8000e921848 */
[----:B------:R-:W2:Y:S04]  /*10aa0*/  LDL.LU.64 R18, [R1+0x1e8] ;  /* 0x0001e80001127983 */ /* 0x000ea80000300a00 */
[----:B------:R4:W-:Y:S01]  /*10ab0*/  STL.64 [R1+0x8e0], R24 ;  /* 0x0008e01801007387 */ /* 0x0009e20000100a00 */
[----:B------:R-:W-:-:S03]  /*10ac0*/  ISETP.GE.U32.AND P1, PT, R231, 0x7ffffeb5, PT ;  /* 0x7ffffeb5e700780c */ /* 0x000fc60003f26070 */
[----:B------:R4:W-:Y:S01]  /*10ad0*/  STL.64 [R1+0x4d8], R16 ;  /* 0x0004d81001007387 */ /* 0x0009e20000100a00 */
[----:B------:R-:W-:Y:S02]  /*10ae0*/  VIADD R231, R232, 0xffffff16 ;  /* 0xffffff16e8e77836 */ /* 0x000fe40000000000 */
[C---:B------:R-:W-:Y:S01]  /*10af0*/  IMAD.WIDE R34, R2.reuse, 0x4, R34 ;  /* 0x0000000402227825 */ /* 0x040fe200078e0222 */
[----:B-1----:R-:W2:Y:S01]  /*10b00*/  LDL.LU.64 R20, [R1+0x30] ;  /* 0x0000300001147983 */ /* 0x002ea20000300a00 */
[----:B------:R-:W1:Y:S02]  /*10b10*/  LDC R232, c[0x0][0x230] ;  /* 0x00008c00ffe87b82 */ /* 0x000e640000000800 */
[----:B------:R-:W-:Y:S01]  /*10b20*/  IMAD.WIDE R36, R2, 0x4, R36 ;  /* 0x0000000402247825 */ /* 0x000fe200078e0224 */
[----:B------:R-:W2:Y:S04]  /*10b30*/  LDL.LU.64 R26, [R1+0x28] ;  /* 0x00002800011a7983 */ /* 0x000ea80000300a00 */
[----:B------:R4:W-:Y:S01]  /*10b40*/  LDGSTS.E [R236+0x30000], desc[UR8][R24.64], !P4 ;  /* 0x3000000018ec7fae */ /* 0x0009e2000e121848 */
[----:B------:R-:W-:-:S03]  /*10b50*/  ISETP.GE.U32.AND P5, PT, R231, 0x7ffffe97, PT ;  /* 0x7ffffe97e700780c */ /* 0x000fc60003fa6070 */
[----:B------:R1:W-:Y:S01]  /*10b60*/  STL.64 [R1+0x8d8], R34 ;  /* 0x0008d82201007387 */ /* 0x0003e20000100a00 */
[----:B------:R-:W-:-:S03]  /*10b70*/  IADD3 R231, R10, -0xec, RZ ;  /* 0xffffff140ae77810 */ /* 0x000fc60007ffe0ff */
[----:B------:R-:W-:Y:S01]  /*10b80*/  LDGSTS.E [R236+0x34000], desc[UR8][R16.64], !P4 ;  /* 0x3400000010ec7fae */ /* 0x000fe2000e121848 */
[----:B----4-:R-:W-:-:S03]  /*10b90*/  IMAD.WIDE R24, R2, 0x4, R22 ;  /* 0x0000000402187825 */ /* 0x010fc600078e0216 */
[----:B------:R-:W-:Y:S04]  /*10ba0*/  LDGSTS.E [R236+0x30004], desc[UR8][R34.64], !P3 ;  /* 0x3000400022ec7fae */ /* 0x000fe8000d921848 */
[----:B------:R-:W4:Y:S01]  /*10bb0*/  LDL.LU.64 R22, [R1+0x20] ;  /* 0x0000200001167983 */ /* 0x000f220000300a00 */
[----:B------:R-:W-:-:S03]  /*10bc0*/  IMAD.WIDE R10, R2, 0x4, R32 ;  /* 0x00000004020a7825 */ /* 0x000fc600078e0220 */
[----:B------:R1:W-:Y:S04]  /*10bd0*/  STL.64 [R1+0x4f0], R36 ;  /* 0x0004f02401007387 */ /* 0x0003e80000100a00 */
[----:B------:R-:W4:Y:S04]  /*10be0*/  LDL.LU.64 R16, [R1+0x18] ;  /* 0x0000180001107983 */ /* 0x000f280000300a00 */
[----:B------:R-:W-:Y:S04]  /*10bf0*/  STL.64 [R1+0x8d0], R24 ;  /* 0x0008d01801007387 */ /* 0x000fe80000100a00 */
[----:B------:R-:W4:Y:S04]  /*10c00*/  LDL.LU.64 R32, [R1+0x10] ;  /* 0x0000100001207983 */ /* 0x000f280000300a00 */
[----:B-1----:R-:W4:Y:S01]  /*10c10*/  LDL.LU.64 R34, [R1+0x8] ;  /* 0x0000080001227983 */ /* 0x002f220000300a00 */
[----:B------:R-:W-:-:S02]  /*10c20*/  VIADD R230, R6, 0xffffff17 ;  /* 0xffffff1706e67836 */ /* 0x000fc40000000000 */
[----:B------:R-:W1:Y:S01]  /*10c30*/  LDC R6, c[0x0][0x230] ;  /* 0x00008c00ff067b82 */ /* 0x000e620000000800 */
[----:B------:R-:W-:Y:S02]  /*10c40*/  LDGSTS.E [R236+0x34004], desc[UR8][R36.64], !P3 ;  /* 0x3400400024ec7fae */ /* 0x000fe4000d921848 */
[----:B------:R-:W-:Y:S01]  /*10c50*/  ISETP.GE.U32.AND P6, PT, R230, 0x7ffffe98, PT ;  /* 0x7ffffe98e600780c */ /* 0x000fe20003fc6070 */
[----:B------:R-:W-:Y:S01]  /*10c60*/  VIADD R230, R7, 0xffffff15 ;  /* 0xffffff1507e67836 */ /* 0x000fe20000000000 */
[----:B------:R-:W-:Y:S01]  /*10c70*/  LDGSTS.E [R236+0x30008], desc[UR8][R24.64], !P2 ;  /* 0x3000800018ec7fae */ /* 0x000fe2000d121848 */
[----:B------:R-:W-:Y:S01]  /*10c80*/  ISETP.GE.U32.AND P3, PT, R231, 0x7ffffe95, PT ;  /* 0x7ffffe95e700780c */ /* 0x000fe20003f66070 */
[----:B------:R-:W-:Y:S01]  /*10c90*/  VIADD R231, R8, 0xffffff72 ;  /* 0xffffff7208e77836 */ /* 0x000fe20000000000 */
[----:B------:R-:W1:Y:S01]  /*10ca0*/  LDC R7, c[0x0][0x230] ;  /* 0x00008c00ff077b82 */ /* 0x000e620000000800 */
[----:B------:R-:W-:Y:S01]  /*10cb0*/  ISETP.GE.U32.AND P4, PT, R230, 0x7ffffe96, PT ;  /* 0x7ffffe96e600780c */ /* 0x000fe20003f86070 */
[----:B------:R1:W-:Y:S01]  /*10cc0*/  STL.64 [R1+0xc30], R10 ;  /* 0x000c300a01007387 */ /* 0x0003e20000100a00 */
[----:B------:R-:W-:-:S03]  /*10cd0*/  VIADD R230, R9, 0xffffff73 ;  /* 0xffffff7309e67836 */ /* 0x000fc60000000000 */
[----:B------:R-:W4:Y:S04]  /*10ce0*/  LDL.LU.64 R36, [R1+0x1160] ;  /* 0x0011600001247983 */ /* 0x000f280000300a00 */
[----:B------:R1:W-:Y:S02]  /*10cf0*/  LDGSTS.E [R236+0x34008], desc[UR8][R10.64], !P2 ;  /* 0x340080000aec7fae */ /* 0x0003e4000d121848 */
[----:B-1----:R-:W1:Y:S01]  /*10d00*/  LDC R10, c[0x0][0x230] ;  /* 0x00008c00ff0a7b82 */ /* 0x002e620000000800 */
[----:B---3--:R-:W-:-:S05]  /*10d10*/  IMAD.WIDE R24, R2, 0x4, R14 ;  /* 0x0000000402187825 */ /* 0x008fca00078e020e */
[----:B------:R-:W-:Y:S04]  /*10d20*/  STL.64 [R1+0x8c8], R24 ;  /* 0x0008c81801007387 */ /* 0x000fe80000100a00 */
[----:B------:R3:W-:Y:S01]  /*10d30*/  LDGSTS.E [R236+0x3000c], desc[UR8][R24.64], !P1 ;  /* 0x3000c00018ec7fae */ /* 0x0007e2000c921848 */
[----:B--2---:R-:W-:-:S05]  /*10d40*/  IMAD.WIDE R18, R2, 0x4, R18 ;  /* 0x0000000402127825 */ /* 0x004fca00078e0212 */
[----:B------:R-:W-:Y:S01]  /*10d50*/  LDGSTS.E [R236+0x3400c], desc[UR8][R18.64], !P1 ;  /* 0x3400c00012ec7fae */ /* 0x000fe2000c921848 */
[----:B------:R-:W-:-:S03]  /*10d60*/  IMAD.WIDE R14, R2, 0x4, R20 ;  /* 0x00000004020e7825 */ /* 0x000fc600078e0214 */
[----:B------:R-:W2:Y:S01]  /*10d70*/  LDL.LU.64 R20, [R1] ;  /* 0x0000000001147983 */ /* 0x000ea20000300a00 */
[----:B------:R-:W-:-:S03]  /*10d80*/  IMAD.WIDE R8, R2, 0x4, R26 ;  /* 0x0000000402087825 */ /* 0x000fc600078e021a */
[----:B------:R1:W-:Y:S04]  /*10d90*/  STL.64 [R1+0xbf8], R18 ;  /* 0x000bf81201007387 */ /* 0x0003e80000100a00 */
[----:B------:R3:W-:Y:S04]  /*10da0*/  STL.64 [R1+0x8c0], R14 ;  /* 0x0008c00e01007387 */ /* 0x0007e80000100a00 */
[----:B------:R-:W2:Y:S04]  /*10db0*/  LDL.LU.64 R26, [R1+0x738] ;  /* 0x00073800011a7983 */ /* 0x000ea80000300a00 */
[----:B------:R3:W-:Y:S04]  /*10dc0*/  STL.64 [R1+0xbc8], R8 ;  /* 0x000bc80801007387 */ /* 0x0007e80000100a00 */
[----:B-1----:R-:W2:Y:S01]  /*10dd0*/  LDL.LU.64 R18, [R1+0x728] ;  /* 0x0007280001127983 */ /* 0x002ea20000300a00 */
[----:B----4-:R-:W-:-:S03]  /*10de0*/  IMAD.WIDE R22, R2, 0x4, R22 ;  /* 0x0000000402167825 */ /* 0x010fc600078e0216 */
[----:B------:R1:W-:Y:S01]  /*10df0*/  LDGSTS.E [R236+0x38000], desc[UR8][R14.64], !P6 ;  /* 0x380000000eec7fae */ /* 0x0003e2000f121848 */
[----:B---3--:R-:W-:-:S03]  /*10e00*/  IMAD.WIDE R24, R2, 0x4, R16 ;  /* 0x0000000402187825 */ /* 0x008fc600078e0210 */
[----:B------:R3:W-:Y:S04]  /*10e10*/  STL.64 [R1+0x8b8], R22 ;  /* 0x0008b81601007387 */ /* 0x0007e80000100a00 */
[----:B------:R-:W-:Y:S01]  /*10e20*/  STL.64 [R1+0xb90], R24 ;  /* 0x000b901801007387 */ /* 0x000fe20000100a00 */
[----:B------:R-:W-:-:S03]  /*10e30*/  IMAD.WIDE R16, R2, 0x4, R32 ;  /* 0x0000000402107825 */ /* 0x000fc600078e0220 */
[----:B------:R4:W-:Y:S01]  /*10e40*/  LDGSTS.E [R236+0x3c000], desc[UR8][R8.64], !P6 ;  /* 0x3c00000008ec7fae */ /* 0x0009e2000f121848 */
[----:B-1----:R-:W-:-:S03]  /*10e50*/  IMAD.WIDE R14, R2, 0x4, R34 ;  /* 0x00000004020e7825 */ /* 0x002fc600078e0222 */
[----:B------:R-:W-:Y:S04]  /*10e60*/  LDGSTS.E [R236+0x38004], desc[UR8][R22.64], !P5 ;  /* 0x3800400016ec7fae */ /* 0x000fe8000e921848 */
[----:B------:R-:W2:Y:S04]  /*10e70*/  LDL.LU.64 R34, [R1+0x718] ;  /* 0x0007180001227983 */ /* 0x000ea80000300a00 */
[----:B------:R-:W-:Y:S01]  /*10e80*/  STL.64 [R1+0x520], R16 ;  /* 0x0005201001007387 */ /* 0x000fe20000100a00 */
[----:B------:R-:W-:Y:S01]  /*10e90*/  ISETP.GE.U32.AND P2, PT, R230, 0x7ffffef4, PT ;  /* 0x7ffffef4e600780c */ /* 0x000fe20003f46070 */
[----:B----4-:R-:W1:Y:S02]  /*10ea0*/  LDC R9, c[0x0][0x230] ;  /* 0x00008c00ff097b82 */ /* 0x010e640000000800 */
[----:B---3--:R-:W3:Y:S04]  /*10eb0*/  LDL.LU.64 R22, [R1+0x710] ;  /* 0x0007100001167983 */ /* 0x008ee80000300a00 */
[----:B------:R4:W-:Y:S01]  /*10ec0*/  STL.64 [R1+0xb58], R14 ;  /* 0x000b580e01007387 */ /* 0x0009e20000100a00 */
[----:B------:R-:W-:Y:S01]  /*10ed0*/  ISETP.GE.U32.AND P1, PT, R231, 0x7ffffef3, PT ;  /* 0x7ffffef3e700780c */ /* 0x000fe20003f26070 */
[----:B------:R-:W1:Y:S02]  /*10ee0*/  LDC R8, c[0x0][0x230] ;  /* 0x00008c00ff087b82 */ /* 0x000e640000000800 */
[----:B------:R-:W3:Y:S04]  /*10ef0*/  LDL.LU.64 R32, [R1+0x708] ;  /* 0x0007080001207983 */ /* 0x000ee80000300a00 */
[----:B------:R-:W-:Y:S04]  /*10f00*/  LDGSTS.E [R236+0x3c004], desc[UR8][R24.64], !P5 ;  /* 0x3c00400018ec7fae */ /* 0x000fe8000e921848 */
[----:B------:R2:W-:Y:S04]  /*10f10*/  LDGSTS.E [R236+0x38008], desc[UR8][R16.64], !P4 ;  /* 0x3800800010ec7fae */ /* 0x0005e8000e121848 */
[----:B------:R-:W-:Y:S04]  /*10f20*/  LDGSTS.E [R236+0x3c008], desc[UR8][R14.64], !P4 ;  /* 0x3c0080000eec7fae */ /* 0x000fe8000e121848 */
[----:B----4-:R-:W4:Y:S01]  /*10f30*/  LDL.LU.64 R14, [R1+0x700] ;  /* 0x00070000010e7983 */ /* 0x010f220000300a00 */
[----:B------:R-:W-:-:S02]  /*10f40*/  VIADD R230, R6, 0xffffff71 ;  /* 0xffffff7106e67836 */ /* 0x000fc40000000000 */
[----:B--2---:R-:W-:-:S03]  /*10f50*/  IMAD.WIDE R34, R2, 0x4, R34 ;  /* 0x0000000402227825 */ /* 0x004fc600078e0222 */
[----:B------:R-:W-:Y:S01]  /*10f60*/  ISETP.GE.U32.AND P6, PT, R230, 0x7ffffef2, PT ;  /* 0x7ffffef2e600780c */ /* 0x000fe20003fc6070 */
[----:B------:R-:W2:Y:S01]  /*10f70*/  LDC R6, c[0x0][0x230] ;  /* 0x00008c00ff067b82 */ /* 0x000ea20000000800 */
[----:B------:R-:W-:Y:S01]  /*10f80*/  IADD3 R230, R7, -0xad, RZ ;  /* 0xffffff5307e67810 */ /* 0x000fe20007ffe0ff */
[----:B------:R-:W-:-:S04]  /*10f90*/  IMAD.WIDE R16, R2, 0x4, R20 ;  /* 0x0000000402107825 */ /* 0x000fc800078e0214 */
[----:B------:R-:W-:Y:S01]  /*10fa0*/  IMAD.WIDE R20, R2, 0x4, R250 ;  /* 0x0000000402147825 */ /* 0x000fe200078e02fa */
[----:B------:R-:W-:Y:S01]  /*10fb0*/  ISETP.GE.U32.AND P4, PT, R230, 0x7ffffed4, PT ;  /* 0x7ffffed4e600780c */ /* 0x000fe20003f86070 */
[----:B------:R1:W-:Y:S01]  /*10fc0*/  STL.64 [R1+0x508], R16 ;  /* 0x0005081001007387 */ /* 0x0003e20000100a00 */
[----:B------:R-:W2:Y:S01]  /*10fd0*/  LDC R7, c[0x0][0x230] ;  /* 0x00008c00ff077b82 */ /* 0x000ea20000000800 */
[----:B------:R-:W-:Y:S02]  /*10fe0*/  IMAD.WIDE R24, R2, 0x4, R26 ;  /* 0x0000000402187825 */ /* 0x000fe400078e021a */
[----:B------:R3:W-:Y:S02]  /*10ff0*/  STL.64 [R1+0x8b0], R20 ;  /* 0x0008b01401007387 */ /* 0x0007e40000100a00 */
[----:B------:R-:W-:Y:S02]  /*11000*/  VIADD R230, R10, 0xffffff51 ;  /* 0xffffff510ae67836 */ /* 0x000fe40000000000 */
[C---:B------:R-:W-:Y:S01]  /*11010*/  IMAD.WIDE R10, R2.reuse, 0x4, R18 ;  /* 0x00000004020a7825 */ /* 0x040fe200078e0212 */
[----:B------:R-:W-:Y:S01]  /*11020*/  LDGSTS.E [R236+0x3800c], desc[UR8][R16.64], !P3 ;  /* 0x3800c00010ec7fae */ /* 0x000fe2000d921848 */
[----:B------:R-:W2:Y:S03]  /*11030*/  LDC R251, c[0x0][0x230] ;  /* 0x00008c00fffb7b82 */ /* 0x000ea60000000800 */
[----:B------:R-:W2:Y:S04]  /*11040*/  LDL.LU.64 R18, [R1+0x6f8] ;  /* 0x0006f80001127983 */ /* 0x000ea80000300a00 */
[----:B------:R4:W-:Y:S01]  /*11050*/  STL.64 [R1+0x8a8], R24 ;  /* 0x0008a81801007387 */ /* 0x0009e20000100a00 */
[----:B------:R-:W-:Y:S01]  /*11060*/  VIADD R231, R233, 0xffffff70 ;  /* 0xffffff70e9e77836 */ /* 0x000fe20000000000 */
[----:B------:R-:W2:Y:S02]  /*11070*/  LDC R250, c[0x0][0x230] ;  /* 0x00008c00fffa7b82 */ /* 0x000ea40000000800 */
[----:B-1----:R-:W2:Y:S04]  /*11080*/  LDL.LU.64 R16, [R1+0x6f0] ;  /* 0x0006f00001107983 */ /* 0x002ea80000300a00 */
[----:B------:R-:W-:Y:S02]  /*11090*/  STL.64 [R1+0x8a0], R10 ;  /* 0x0008a00a01007387 */ /* 0x000fe40000100a00 */
[----:B------:R-:W1:Y:S02]  /*110a0*/  LDC R233, c[0x0][0x230] ;  /* 0x00008c00ffe97b82 */ /* 0x000e640000000800 */
[----:B------:R-:W-:Y:S04]  /*110b0*/  LDGSTS.E [R236+0x3c00c], desc[UR8][R20.64], !P3 ;  /* 0x3c00c00014ec7fae */ /* 0x000fe8000d921848 */
[----:B------:R-:W2:Y:S04]  /*110c0*/  LDL.LU.64 R26, [R1+0x448] ;  /* 0x00044800011a7983 */ /* 0x000ea80000300a00 */
[----:B------:R4:W-:Y:S04]  /*110d0*/  LDGSTS.E [R235+0x20000], desc[UR8][R24.64], !P2 ;  /* 0x2000000018eb7fae */ /* 0x0009e8000d121848 */
[----:B---3--:R-:W3:Y:S04]  /*110e0*/  LDL.LU.64 R20, [R1+0x440] ;  /* 0x0004400001147983 */ /* 0x008ee80000300a00 */
[----:B------:R4:W-:Y:S02]  /*110f0*/  STL.64 [R1+0x10b8], R236 ;  /* 0x0010b8ec01007387 */ /* 0x0009e40000100a00 */
[----:B----4-:R-:W-:-:S02]  /*11100*/  IMAD.WIDE R24, R2, 0x4, R32 ;  /* 0x0000000402187825 */ /* 0x010fc400078e0220 */
[----:B------:R4:W-:Y:S04]  /*11110*/  STL.64 [R1+0x898], R34 ;  /* 0x0008982201007387 */ /* 0x0009e80000100a00 */
[----:B------:R-:W3:Y:S01]  /*11120*/  LDL.LU.64 R32, [R1+0x430] ;  /* 0x0004300001207983 */ /* 0x000ee20000300a00 */
[----:B------:R-:W-:-:S03]  /*11130*/  IMAD.WIDE R236, R2, 0x4, R22 ;  /* 0x0000000402ec7825 */ /* 0x000fc600078e0216 */
[----:B------:R4:W-:Y:S04]  /*11140*/  LDGSTS.E [R235+0x24000], desc[UR8][R10.64], !P2 ;  /* 0x240000000aeb7fae */ /* 0x0009e8000d121848 */
[----:B------:R-:W-:Y:S04]  /*11150*/  STL.64 [R1+0x890], R236 ;  /* 0x000890ec01007387 */ /* 0x000fe80000100a00 */
[----:B------:R-:W3:Y:S01]  /*11160*/  LDL.LU.64 R22, [R1+0x420] ;  /* 0x0004200001167983 */ /* 0x000ee20000300a00 */
[----:B----4-:R-:W-:-:S03]  /*11170*/  IMAD.WIDE R10, R2, 0x4, R14 ;  /* 0x00000004020a7825 */ /* 0x010fc600078e020e */
[----:B------:R-:W-:Y:S04]  /*11180*/  STL.64 [R1+0x888], R24 ;  /* 0x0008881801007387 */ /* 0x000fe80000100a00 */
[----:B------:R-:W4:Y:S04]  /*11190*/  LDL.LU.64 R14, [R1+0x418] ;  /* 0x00041800010e7983 */ /* 0x000f280000300a00 */
[----:B------:R-:W-:Y:S04]  /*111a0*/  LDGSTS.E [R235+0x20004], desc[UR8][R34.64], !P1 ;  /* 0x2000400022eb7fae */ /* 0x000fe8000c921848 */
[----:B------:R-:W-:Y:S04]  /*111b0*/  LDGSTS.E [R235+0x24004], desc[UR8][R236.64], !P1 ;  /* 0x24004000eceb7fae */ /* 0x000fe8000c921848 */
[----:B------:R1:W-:Y:S04]  /*111c0*/  LDGSTS.E [R235+0x20008], desc[UR8][R24.64], !P6 ;  /* 0x2000800018eb7fae */ /* 0x0003e8000f121848 */
[----:B------:R-:W4:Y:S04]  /*111d0*/  LDL.LU.64 R34, [R1+0x1158] ;  /* 0x0011580001227983 */ /* 0x000f280000300a00 */
[----:B------:R1:W-:Y:S04]  /*111e0*/  STL.64 [R1+0x880], R10 ;  /* 0x0008800a01007387 */ /* 0x0003e80000100a00 */
[----:B------:R-:W-:Y:S04]  /*111f0*/  LDGSTS.E [R235+0x24008], desc[UR8][R10.64], !P6 ;  /* 0x240080000aeb7fae */ /* 0x000fe8000f121848 */
[----:B-1----:R-:W4:Y:S01]  /*11200*/  LDL.LU.64 R10, [R1+0x410] ;  /* 0x00041000010a7983 */ /* 0x002f220000300a00 */
[----:B------:R-:W-:Y:S01]  /*11210*/  ISETP.GE.U32.AND P5, PT, R231, 0x7ffffef1, PT ;  /* 0x7ffffef1e700780c */ /* 0x000fe20003fa6070 */
[----:B------:R-:W-:-:S02]  /*11220*/  VIADD R231, R232, 0xffffff52 ;  /* 0xffffff52e8e77836 */ /* 0x000fc40000000000 */
[----:B------:R-:W1:Y:S03]  /*11230*/  LDC R232, c[0x0][0x230] ;  /* 0x00008c00ffe87b82 */ /* 0x000e660000000800 */
[----:B------:R-:W-:Y:S01]  /*11240*/  ISETP.GE.U32.AND P3, PT, R231, 0x7ffffed3, PT ;  /* 0x7ffffed3e700780c */ /* 0x000fe20003f66070 */
[----:B------:R-:W-:-:S05]  /*11250*/  VIADD R231, R9, 0xffffff50 ;  /* 0xffffff5009e77836 */ /* 0x000fca0000000000 */
[----:B------:R-:W-:Y:S02]  /*11260*/  ISETP.GE.U32.AND P1, PT, R231, 0x7ffffed1, PT ;  /* 0x7ffffed1e700780c */ /* 0x000fe40003f26070 */
[----:B------:R-:W-:Y:S02]  /*11270*/  IADD3 R231, R8, -0xce, RZ ;  /* 0xffffff3208e77810 */ /* 0x000fe40007ffe0ff */
[----:B------:R-:W-:Y:S01]  /*11280*/  ISETP.GE.U32.AND P2, PT, R230, 0x7ffffed2, PT ;  /* 0x7ffffed2e600780c */ /* 0x000fe20003f46070 */
[----:B--2---:R-:W-:-:S04]  /*11290*/  IMAD.WIDE R18, R2, 0x4, R18 ;  /* 0x0000000402127825 */ /* 0x004fc800078e0212 */
[C---:B------:R-:W-:Y:S01]  /*112a0*/  IMAD.WIDE R16, R2.reuse, 0x4, R16 ;  /* 0x0000000402107825 */ /* 0x040fe200078e0210 */
[----:B------:R2:W-:Y:S04]  /*112b0*/  STL.64 [R1+0x878], R18 ;  /* 0x0008781201007387 */ /* 0x0005e80000100a00 */
[----:B------:R1:W-:Y:S04]  /*112c0*/  STL.64 [R1+0x870], R16 ;  /* 0x0008701001007387 */ /* 0x0003e80000100a00 */
[----:B------:R-:W-:Y:S01]  /*112d0*/  LDGSTS.E [R235+0x2000c], desc[UR8][R18.64], !P5 ;  /* 0x2000c00012eb7fae */ /* 0x000fe2000e921848 */
[----:B------:R-:W-:-:S03]  /*112e0*/  IMAD.WIDE R24, R2, 0x4, R26 ;  /* 0x0000000402187825 */ /* 0x000fc600078e021a */
[----:B------:R-:W-:Y:S04]  /*112f0*/  LDGSTS.E [R235+0x2400c], desc[UR8][R16.64], !P5 ;  /* 0x2400c00010eb7fae */ /* 0x000fe8000e921848 */
[----:B------:R4:W-:Y:S01]  /*11300*/  STL.64 [R1+0x868], R24 ;  /* 0x0008681801007387 */ /* 0x0009e20000100a00 */
[----:B---3--:R-:W-:-:S03]  /*11310*/  IMAD.WIDE R8, R2, 0x4, R20 ;  /* 0x0000000402087825 */ /* 0x008fc600078e0214 */
[----:B------:R4:W-:Y:S04]  /*11320*/  LDGSTS.E [R235+0x28000], desc[UR8][R24.64], !P4 ;  /* 0x2800000018eb7fae */ /* 0x0009e8000e121848 */
[----:B------:R-:W3:Y:S04]  /*11330*/  LDL.LU.64 R20, [R1+0x400] ;  /* 0x0004000001147983 */ /* 0x000ee80000300a00 */
[----:B------:R4:W-:Y:S01]  /*11340*/  STL.64 [R1+0x860], R8 ;  /* 0x0008600801007387 */ /* 0x0009e20000100a00 */
[----:B------:R-:W-:-:S03]  /*11350*/  IMAD.WIDE R32, R2, 0x4, R32 ;  /* 0x0000000402207825 */ /* 0x000fc600078e0220 */
[----:B--2---:R-:W2:Y:S04]  /*11360*/  LDL.LU.64 R18, [R1+0x3f0] ;  /* 0x0003f00001127983 */ /* 0x004ea80000300a00 */
[----:B-1----:R-:W2:Y:S04]  /*11370*/  LDL.LU.64 R16, [R1+0x1e0] ;  /* 0x0001e00001107983 */ /* 0x002ea80000300a00 */
[----:B------:R1:W-:Y:S01]  /*11380*/  STL.64 [R1+0x858], R32 ;  /* 0x0008582001007387 */ /* 0x0003e20000100a00 */
[----:B------:R-:W-:Y:S01]  /*11390*/  IMAD.WIDE R22, R2, 0x4, R22 ;  /* 0x0000000402167825 */ /* 0x000fe200078e0216 */
[----:B------:R-:W-:-:S02]  /*113a0*/  ISETP.GE.U32.AND P5, PT, R231, 0x7ffffeb3, PT ;  /* 0x7ffffeb3e700780c */ /* 0x000fc40003fa6070 */
[----:B------:R2:W-:Y:S01]  /*113b0*/  LDGSTS.E [R235+0x2c000], desc[UR8][R8.64], !P4 ;  /* 0x2c00000008eb7fae */ /* 0x0005e2000e121848 */
[----:B------:R-:W-:-:S03]  /*113c0*/  VIADD R231, R233, 0xffffff30 ;  /* 0xffffff30e9e77836 */ /* 0x000fc60000000000 */
[----:B------:R-:W-:Y:S01]  /*113d0*/  LDGSTS.E [R235+0x28004], desc[UR8][R32.64], !P3 ;  /* 0x2800400020eb7fae */ /* 0x000fe2000d921848 */
[----:B----4-:R-:W-:-:S03]  /*113e0*/  IMAD.WIDE R24, R2, 0x4, R14 ;  /* 0x0000000402187825 */ /* 0x010fc600078e020e */
[----:B------:R-:W-:Y:S04]  /*113f0*/  LDGSTS.E [R235+0x2c004], desc[UR8][R22.64], !P3 ;  /* 0x2c00400016eb7fae */ /* 0x000fe8000d921848 */
[----:B------:R-:W4:Y:S04]  /*11400*/  LDL.LU.64 R14, [R1+0x1d0] ;  /* 0x0001d000010e7983 */ /* 0x000f280000300a00 */
[----:B------:R1:W-:Y:S04]  /*11410*/  STL.64 [R1+0x850], R22 ;  /* 0x0008501601007387 */ /* 0x0003e80000100a00 */
[----:B------:R-:W4:Y:S04]  /*11420*/  LDL.LU.64 R26, [R1+0x1c8] ;  /* 0x0001c800011a7983 */ /* 0x000f280000300a00 */
[----:B------:R-:W4:Y:S04]  /*11430*/  LDL.LU.64 R236, [R1+0x1c0] ;  /* 0x0001c00001ec7983 */ /* 0x000f280000300a00 */
[----:B------:R-:W-:Y:S04]  /*11440*/  STL.64 [R1+0x848], R24 ;  /* 0x0008481801007387 */ /* 0x000fe80000100a00 */
[----:B------:R-:W4:Y:S01]  /*11450*/  LDL.LU.64 R8, [R1+0x1b8] ;  /* 0x0001b80001087983 */ /* 0x000f220000300a00 */
[----:B------:R-:W-:-:S03]  /*11460*/  ISETP.GE.U32.AND P3, PT, R231, 0x7ffffeb1, PT ;  /* 0x7ffffeb1e700780c */ /* 0x000fc60003f66070 */
[----:B-1----:R-:W4:Y:S01]  /*11470*/  LDL.LU.64 R32, [R1+0x1150] ;  /* 0x0011500001207983 */ /* 0x002f220000300a00 */
[----:B------:R-:W-:-:S03]  /*11480*/  IMAD.WIDE R10, R2, 0x4, R10 ;  /* 0x00000004020a7825 */ /* 0x000fc600078e020a */
[----:B------:R-:W4:Y:S04]  /*11490*/  LDL.LU.64 R22, [R1+0x1148] ;  /* 0x0011480001167983 */ /* 0x000f280000300a00 */
[----:B------:R-:W-:Y:S01]  /*114a0*/  LDGSTS.E [R235+0x28008], desc[UR8][R24.64], !P2 ;  /* 0x2800800018eb7fae */ /* 0x000fe2000d121848 */
[----:B------:R-:W-:-:S03]  /*114b0*/  VIADD R231, R232, 0xffffff12 ;  /* 0xffffff12e8e77836 */ /* 0x000fc60000000000 */
[----:B------:R1:W-:Y:S04]  /*114c0*/  STL.64 [R1+0x840], R10 ;  /* 0x0008400a01007387 */ /* 0x0003e80000100a00 */
[----:B------:R-:W-:Y:S04]  /*114d0*/  LDGSTS.E [R235+0x2c008], desc[UR8][R10.64], !P2 ;  /* 0x2c0080000aeb7fae */ /* 0x000fe8000d121848 */
[----:B-1----:R-:W4:Y:S04]  /*114e0*/  LDL.LU.64 R10, [R1+0x1b0] ;  /* 0x0001b000010a7983 */ /* 0x002f280000300a00 */
[----:B------:R-:W4:Y:S04]  /*114f0*/  LDL.LU.64 R24, [R1+0x1a8] ;  /* 0x0001a80001187983 */ /* 0x000f280000300a00 */
[----:B------:R-:W4:Y:S01]  /*11500*/  LDL.LU.64 R232, [R1+0x1d8] ;  /* 0x0001d80001e87983 */ /* 0x000f220000300a00 */
[----:B------:R-:W-:-:S02]  /*11510*/  VIADD R230, R6, 0xffffff33 ;  /* 0xffffff3306e67836 */ /* 0x000fc40000000000 */
[----:B------:R-:W1:Y:S03]  /*11520*/  LDC R6, c[0x0][0x230] ;  /* 0x00008c00ff067b82 */ /* 0x000e660000000800 */
[----:B------:R-:W-:Y:S01]  /*11530*/  ISETP.GE.U32.AND P6, PT, R230, 0x7ffffeb4, PT ;  /* 0x7ffffeb4e600780c */ /* 0x000fe20003fc6070 */
[----:B------:R-:W-:-:S04]  /*11540*/  VIADD R230, R7, 0xffffff31 ;  /* 0xffffff3107e67836 */ /* 0x000fc80000000000 */
[----:B------:R-:W4:Y:S01]  /*11550*/  LDC R7, c[0x0][0x230] ;  /* 0x00008c00ff077b82 */ /* 0x000f220000000800 */
[----:B------:R-:W-:Y:S01]  /*11560*/  ISETP.GE.U32.AND P4, PT, R230, 0x7ffffeb2, PT ;  /* 0x7ffffeb2e600780c */ /* 0x000fe20003f86070 */
[----:B------:R-:W-:-:S05]  /*11570*/  VIADD R230, R251, 0xffffff13 ;  /* 0xffffff13fbe67836 */ /* 0x000fca0000000000 */
[----:B------:R-:W-:Y:S01]  /*11580*/  ISETP.GE.U32.AND P2, PT, R230, 0x7ffffe94, PT ;  /* 0x7ffffe94e600780c */ /* 0x000fe20003f46070 */
[----:B------:R-:W-:Y:S01]  /*11590*/  IMAD.WIDE R240, R2, 0x4, R240 ;  /* 0x0000000402f07825 */ /* 0x000fe200078e02f0 */
[----:B------:R-:W4:Y:S01]  /*115a0*/  LDC R251, c[0x0][0x230] ;  /* 0x00008c00fffb7b82 */ /* 0x000f220000000800 */
[----:B-1----:R-:W-:-:S07]  /*115b0*/  IADD3 R230, R6, -0xef, RZ ;  /* 0xffffff1106e67810 */ /* 0x002fce0007ffe0ff */
[----:B------:R-:W1:Y:S01]  /*115c0*/  LDC R6, c[0x0][0x230] ;  /* 0x00008c00ff067b82 */ /* 0x000e620000000800 */
[----:B---3--:R-:W-:-:S05]  /*115d0*/  IMAD.WIDE R20, R2, 0x4, R20 ;  /* 0x0000000402147825 */ /* 0x008fca00078e0214 */
[----:B------:R3:W-:Y:S01]  /*115e0*/  STL.64 [R1+0x838], R20 ;  /* 0x0008381401007387 */ /* 0x0007e20000100a00 */
[----:B--2---:R-:W-:-:S03]  /*115f0*/  IMAD.WIDE R18, R2, 0x4, R18 ;  /* 0x0000000402127825 */ /* 0x004fc600078e0212 */
[----:B------:R-:W-:Y:S01]  /*11600*/  LDGSTS.E [R235+0x2800c], desc[UR8][R20.64], !P1 ;  /* 0x2800c00014eb7fae */ /* 0x000fe2000c921848 */
[----:B------:R-:W-:-:S03]  /*11610*/  IMAD.WIDE R16, R2, 0x4, R16 ;  /* 0x0000000402107825 */ /* 0x000fc600078e0210 */
[----:B------:R2:W-:Y:S04]  /*11620*/  STL.64 [R1+0x830], R18 ;  /* 0x0008301201007387 */ /* 0x0005e80000100a00 */
[----:B------:R-:W-:Y:S04]  /*11630*/  LDGSTS.E [R235+0x2c00c], desc[UR8][R18.64], !P1 ;  /* 0x2c00c00012eb7fae */ /* 0x000fe8000c921848 */
[----:B---3--:R-:W3:Y:S04]  /*11640*/  LDL.LU.64 R20, [R1+0x1140] ;  /* 0x0011400001147983 */ /* 0x008ee80000300a00 */
[----:B------:R-:W-:Y:S04]  /*11650*/  LDGSTS.E [R235+0x30000], desc[UR8][R16.64], !P6 ;  /* 0x3000000010eb7fae */ /* 0x000fe8000f121848 */
[----:B--2---:R-:W2:Y:S04]  /*11660*/  LDL.LU.64 R18, [R1+0x1138] ;  /* 0x0011380001127983 */ /* 0x004ea80000300a00 */
[----:B------:R1:W-:Y:S01]  /*11670*/  STL.64 [R1+0x828], R16 ;  /* 0x0008281001007387 */ /* 0x0003e20000100a00 */
[----:B----4-:R-:W-:-:S04]  /*11680*/  IMAD.WIDE R14, R2, 0x4, R14 ;  /* 0x00000004020e7825 */ /* 0x010fc800078e020e */
[----:B------:R-:W-:-:S04]  /*11690*/  IMAD.WIDE R26, R2, 0x4, R26 ;  /* 0x00000004021a7825 */ /* 0x000fc800078e021a */
[----:B------:R-:W-:-:S04]  /*116a0*/  IMAD.WIDE R236, R2, 0x4, R236 ;  /* 0x0000000402ec7825 */ /* 0x000fc800078e02ec */
[----:B------:R-:W-:Y:S01]  /*116b0*/  IMAD.WIDE R8, R2, 0x4, R8 ;  /* 0x0000000402087825 */ /* 0x000fe200078e0208 */
[----:B------:R-:W-:-:S03]  /*116c0*/  ISETP.GE.U32.AND P1, PT, R231, 0x7ffffe93, PT ;  /* 0x7ffffe93e700780c */ /* 0x000fc60003f26070 */
[----:B------:R-:W-:-:S05]  /*116d0*/  IMAD.WIDE R232, R2, 0x4, R232 ;  /* 0x0000000402e87825 */ /* 0x000fca00078e02e8 */
[----:B------:R4:W-:Y:S04]  /*116e0*/  STL.64 [R1+0x538], R232 ;  /* 0x000538e801007387 */ /* 0x0009e80000100a00 */
[----:B------:R4:W-:Y:S04]  /*116f0*/  LDGSTS.E [R235+0x34000], desc[UR8][R232.64], !P6 ;  /* 0x34000000e8eb7fae */ /* 0x0009e8000f121848 */
[----:B-1----:R-:W2:Y:S01]  /*11700*/  LDL.LU.64 R16, [R1+0x1130] ;  /* 0x0011300001107983 */ /* 0x002ea20000300a00 */
[----:B----4-:R-:W1:Y:S03]  /*11710*/  LDC R232, c[0x0][0x230] ;  /* 0x00008c00ffe87b82 */ /* 0x010e660000000800 */
[----:B------:R4:W-:Y:S04]  /*11720*/  STL.64 [R1+0x820], R14 ;  /* 0x0008200e01007387 */ /* 0x0009e80000100a00 */
[----:B------:R4:W-:Y:S01]  /*11730*/  STL.64 [R1+0x550], R26 ;  /* 0x0005501a01007387 */ /* 0x0009e20000100a00 */
[----:B------:R-:W-:Y:S01]  /*11740*/  IMAD.WIDE R24, R2, 0x4, R24 ;  /* 0x0000000402187825 */ /* 0x000fe200078e0218 */
[----:B------:R-:W3:Y:S02]  /*11750*/  LDC R233, c[0x0][0x230] ;  /* 0x00008c00ffe97b82 */ /* 0x000ee40000000800 */
[----:B------:R-:W-:Y:S04]  /*11760*/  LDGSTS.E [R235+0x30004], desc[UR8][R14.64], !P5 ;  /* 0x300040000eeb7fae */ /* 0x000fe8000e921848 */
[----:B------:R-:W-:Y:S04]  /*11770*/  LDGSTS.E [R235+0x34004], desc[UR8][R26.64], !P5 ;  /* 0x340040001aeb7fae */ /* 0x000fe8000e921848 */
[----:B------:R1:W-:Y:S04]  /*11780*/  LDGSTS.E [R235+0x30008], desc[UR8][R236.64], !P4 ;  /* 0x30008000eceb7fae */ /* 0x0003e8000e121848 */
[----:B----4-:R-:W4:Y:S04]  /*11790*/  LDL.LU.64 R14, [R1+0x1128] ;  /* 0x00112800010e7983 */ /* 0x010f280000300a00 */
[----:B------:R-:W2:Y:S04]  /*117a0*/  LDL.LU.64 R26, [R1+0x1120] ;  /* 0x00112000011a7983 */ /* 0x000ea80000300a00 */
[----:B------:R1:W-:Y:S01]  /*117b0*/  STL.64 [R1+0x818], R236 ;  /* 0x000818ec01007387 */ /* 0x0003e20000100a00 */
[----:B------:R-:W-:Y:S01]  /*117c0*/  ISETP.GE.U32.AND P6, PT, R230, 0x7ffffe92, PT ;  /* 0x7ffffe92e600780c */ /* 0x000fe20003fc6070 */
[----:B-1----:R-:W-:-:S02]  /*117d0*/  VIADD R230, R232, 0xffffff6f ;  /* 0xffffff6fe8e67836 */ /* 0x002fc40000000000 */
[----:B------:R1:W-:Y:S01]  /*117e0*/  STL.64 [R1+0xc28], R8 ;  /* 0x000c280801007387 */ /* 0x0003e20000100a00 */
[----:B------:R-:W-:Y:S01]  /*117f0*/  VIADD R231, R250, 0xffffff10 ;  /* 0xffffff10fae77836 */ /* 0x000fe20000000000 */
[----:B------:R-:W3:Y:S02]  /*11800*/  LDC R232, c[0x0][0x230] ;  /* 0x00008c00ffe87b82 */ /* 0x000ee40000000800 */
[----:B------:R1:W-:Y:S01]  /*11810*/  LDGSTS.E [R235+0x34008], desc[UR8][R8.64], !P4 ;  /* 0x3400800008eb7fae */ /* 0x0003e2000e121848 */
[----:B------:R-:W-:-:S05]  /*11820*/  IMAD.WIDE R236, R2, 0x4, R10 ;  /* 0x0000000402ec7825 */ /* 0x000fca00078e020a */
[----:B------:R-:W3:Y:S01]  /*11830*/  LDC R250, c[0x0][0x230] ;  /* 0x00008c00fffa7b82 */ /* 0x000ee20000000800 */
[C---:B------:R-:W-:Y:S01]  /*11840*/  IMAD.WIDE R10, R2.reuse, 0x4, R248 ;  /* 0x00000004020a7825 */ /* 0x040fe200078e02f8 */
[----:B------:R-:W-:Y:S03]  /*11850*/  STL.64 [R1+0x808], R236 ;  /* 0x000808ec01007387 */ /* 0x000fe60000100a00 */
[----:B-1----:R-:W-:Y:S01]  /*11860*/  IMAD.WIDE R8, R2, 0x4, R246 ;  /* 0x0000000402087825 */ /* 0x002fe200078e02f6 */
[----:B------:R1:W-:Y:S01]  /*11870*/  STL.64 [R1+0xbf0], R24 ;  /* 0x000bf01801007387 */ /* 0x0003e20000100a00 */
[----:B------:R-:W-:Y:S01]  /*11880*/  ISETP.GE.U32.AND P4, PT, R230, 0x7ffffef0, PT ;  /* 0x7ffffef0e600780c */ /* 0x000fe20003f86070 */
[----:B------:R-:W3:Y:S02]  /*11890*/  LDC R246, c[0x0][0x230] ;  /* 0x00008c00fff67b82 */ /* 0x000ee40000000800 */
[----:B------:R-:W-:Y:S01]  /*118a0*/  LDGSTS.E [R235+0x3000c], desc[UR8][R236.64], !P3 ;  /* 0x3000c000eceb7fae */ /* 0x000fe2000d921848 */
[----:B------:R-:W-:-:S03]  /*118b0*/  VIADD R230, R7, 0xffffff6d ;  /* 0xffffff6d07e67836 */ /* 0x000fc60000000000 */
[----:B------:R1:W-:Y:S01]  /*118c0*/  STL.64 [R1+0x800], R10 ;  /* 0x0008000a01007387 */ /* 0x0003e20000100a00 */
[----:B------:R-:W-:Y:S01]  /*118d0*/  ISETP.GE.U32.AND P5, PT, R231, 0x7ffffe91, PT ;  /* 0x7ffffe91e700780c */ /* 0x000fe20003fa6070 */
[----:B------:R-:W3:Y:S02]  /*118e0*/  LDC R247, c[0x0][0x230] ;  /* 0x00008c00fff77b82 */ /* 0x000ee40000000800 */
[----:B------:R1:W-:Y:S04]  /*118f0*/  LDGSTS.E [R235+0x3400c], desc[UR8][R24.64], !P3 ;  /* 0x3400c00018eb7fae */ /* 0x0003e8000d921848 */
[----:B------:R-:W3:Y:S04]  /*11900*/  LDL.LU.64 R248, [R1+0x6e0] ;  /* 0x0006e00001f87983 */ /* 0x000ee80000300a00 */
[----:B------:R1:W-:Y:S02]  /*11910*/  STL.64 [R1+0xbc0], R8 ;  /* 0x000bc00801007387 */ /* 0x0003e40000100a00 */
[----:B-1----:R-:W-:-:S02]  /*11920*/  IMAD.WIDE R24, R2, 0x4, R244 ;  /* 0x0000000402187825 */ /* 0x002fc400078e02f4 */
[----:B------:R1:W-:Y:S04]  /*11930*/  LDGSTS.E [R235+0x38000], desc[UR8][R10.64], !P2 ;  /* 0x380000000aeb7fae */ /* 0x0003e8000d121848 */
[----:B------:R-:W4:Y:S04]  /*11940*/  LDL.LU.64 R244, [R1+0x6e8] ;  /* 0x0006e80001f47983 */ /* 0x000f280000300a00 */
[----:B------:R-:W-:Y:S01]  /*11950*/  LDGSTS.E [R235+0x3c000], desc[UR8][R8.64], !P2 ;  /* 0x3c00000008eb7fae */ /* 0x000fe2000d121848 */
[----:B------:R-:W-:Y:S01]  /*11960*/  ISETP.GE.U32.AND P2, PT, R230, 0x7ffffeee, PT ;  /* 0x7ffffeeee600780c */ /* 0x000fe20003f46070 */
[----:B------:R-:W-:-:S02]  /*11970*/  VIADD R230, R6, 0xffffff4f ;  /* 0xffffff4f06e67836 */ /* 0x000fc40000000000 */
[C---:B-1----:R-:W-:Y:S01]  /*11980*/  IMAD.WIDE R10, R2.reuse, 0x4, R242 ;  /* 0x00000004020a7825 */ /* 0x042fe200078e02f2 */
[----:B------:R1:W-:Y:S03]  /*11990*/  STL.64 [R1+0x7f8], R24 ;  /* 0x0007f81801007387 */ /* 0x0003e60000100a00 */
[C---:B------:R-:W-:Y:S01]  /*119a0*/  IMAD.WIDE R236, R2.reuse, 0x4, R238 ;  /* 0x0000000402ec7825 */ /* 0x040fe200078e02ee */
[----:B------:R-:W2:Y:S04]  /*119b0*/  LDL.LU.64 R6, [R1+0x6d8] ;  /* 0x0006d80001067983 */ /* 0x000ea80000300a00 */
[----:B------:R-:W2:Y:S04]  /*119c0*/  LDL.LU.64 R8, [R1+0x6c8] ;  /* 0x0006c80001087983 */ /* 0x000ea80000300a00 */
[----:B------:R1:W-:Y:S04]  /*119d0*/  STL.64 [R1+0xb88], R10 ;  /* 0x000b880a01007387 */ /* 0x0003e80000100a00 */
[----:B------:R-:W-:Y:S04]  /*119e0*/  LDGSTS.E [R235+0x38004], desc[UR8][R24.64], !P1 ;  /* 0x3800400018eb7fae */ /* 0x000fe8000c921848 */
[----:B------:R-:W-:Y:S04]  /*119f0*/  LDGSTS.E [R235+0x3c004], desc[UR8][R10.64], !P1 ;  /* 0x3c0040000aeb7fae */ /* 0x000fe8000c921848 */
[----:B------:R1:W-:Y:S04]  /*11a00*/  LDGSTS.E [R235+0x38008], desc[UR8][R240.64], !P6 ;  /* 0x38008000f0eb7fae */ /* 0x0003e8000f121848 */
[----:B-1----:R-:W2:Y:S04]  /*11a10*/  LDL.LU.64 R24, [R1+0x6b8] ;  /* 0x0006b80001187983 */ /* 0x002ea80000300a00 */
[----:B------:R1:W-:Y:S04]  /*11a20*/  STL.64 [R1+0x7f0], R240 ;  /* 0x0007f0f001007387 */ /* 0x0003e80000100a00 */
[----:B------:R1:W-:Y:S04]  /*11a30*/  STL.64 [R1+0xb50], R236 ;  /* 0x000b50ec01007387 */ /* 0x0003e80000100a00 */
[----:B------:R-:W2:Y:S04]  /*11a40*/  LDL.LU.64 R10, [R1+0x6b0] ;  /* 0x0006b000010a7983 */ /* 0x000ea80000300a00 */
[----:B------:R1:W-:Y:S02]  /*11a50*/  LDGSTS.E [R235+0x3c008], desc[UR8][R236.64], !P6 ;  /* 0x3c008000eceb7fae */ /* 0x0003e4000f121848 */
[----:B-1----:R-:W-:-:S04]  /*11a60*/  IMAD.WIDE R240, R2, 0x4, R4 ;  /* 0x0000000402f07825 */ /* 0x002fc800078e0204 */
[----:B------:R-:W-:Y:S02]  /*11a70*/  VIADD R231, R251, 0xffffff6e ;  /* 0xffffff6efbe77836 */ /* 0x000fe40000000000 */
[----:B------:R-:W-:-:S03]  /*11a80*/  IMAD.WIDE R236, R2, 0x4, R12 ;  /* 0x0000000402ec7825 */ /* 0x000fc600078e020c */
[----:B------:R-:W-:Y:S02]  /*11a90*/  ISETP.GE.U32.AND P3, PT, R231, 0x7ffffeef, PT ;  /* 0x7ffffeefe700780c */ /* 0x000fe40003f66070 */
[----:B------:R-:W-:Y:S04]  /*11aa0*/  STL.64 [R1+0x708], R236 ;  /* 0x000708ec01007387 */ /* 0x000fe80000100a00 */
[----:B------:R2:W-:Y:S04]  /*11ab0*/  STL.64 [R1+0x7e8], R240 ;  /* 0x0007e8f001007387 */ /* 0x0005e80000100a00 */
[----:B------:R-:W2:Y:S04]  /*11ac0*/  LDL.LU.64 R242, [R1+0x6a8] ;  /* 0x0006a80001f27983 */ /* 0x000ea80000300a00 */
[----:B------:R-:W-:Y:S04]  /*11ad0*/  LDGSTS.E [R235+0x3800c], desc[UR8][R236.64], !P5 ;  /* 0x3800c000eceb7fae */ /* 0x000fe8000e921848 */
[----:B------:R2:W-:Y:S01]  /*11ae0*/  LDGSTS.E [R235+0x3c00c], desc[UR8][R240.64], !P5 ;  /* 0x3c00c000f0eb7fae */ /* 0x0005e2000e921848 */
[----:B---3--:R-:W-:-:S04]  /*11af0*/  IMAD.WIDE R12, R2, 0x4, R248 ;  /* 0x00000004020c7825 */ /* 0x008fc800078e02f8 */
[C---:B----4-:R-:W-:Y:S02]  /*11b00*/  IMAD.WIDE R238, R2.reuse, 0x4, R244 ;  /* 0x0000000402ee7825 */ /* 0x050fe400078e02f4 */
[----:B------:R-:W3:Y:S04]  /*11b10*/  LDL.LU.64 R244, [R1+0x698] ;  /* 0x0006980001f47983 */ /* 0x000ee80000300a00 */
[----:B------:R1:W-:Y:S04]  /*11b20*/  STL.64 [R1+0x7e0], R238 ;  /* 0x0007e0ee01007387 */ /* 0x0003e80000100a00 */
[----:B------:R4:W-:Y:S01]  /*11b30*/  STL.64 [R1+0x7d8], R12 ;  /* 0x0007d80c01007387 */ /* 0x0009e20000100a00 */
[----:B--2---:R-:W-:-:S03]  /*11b40*/  IMAD.WIDE R240, R2, 0x4, R6 ;  /* 0x0000000402f07825 */ /* 0x004fc600078e0206 */
[----:B------:R-:W2:Y:S04]  /*11b50*/  LDL.LU.64 R236, [R1+0x3e8] ;  /* 0x0003e80001ec7983 */ /* 0x000ea80000300a00 */
[----:B------:R1:W-:Y:S04]  /*11b60*/  LDGSTS.E [R234+0x20000], desc[UR8][R238.64], !P4 ;  /* 0x20000000eeea7fae */ /* 0x0003e8000e121848 */
[----:B------:R-:W2:Y:S04]  /*11b70*/  LDL.LU.64 R248, [R1+0x3e0] ;  /* 0x0003e00001f87983 */ /* 0x000ea80000300a00 */
[----:B------:R-:W-:Y:S01]  /*11b80*/  STL.64 [R1+0x7d0], R240 ;  /* 0x0007d0f001007387 */ /* 0x000fe20000100a00 */
[----:B-1----:R-:W-:-:S03]  /*11b90*/  IMAD.WIDE R238, R2, 0x4, R8 ;  /* 0x0000000402ee7825 */ /* 0x002fc600078e0208 */
[----:B------:R4:W-:Y:S04]  /*11ba0*/  LDGSTS.E [R234+0x24000], desc[UR8][R12.64], !P4 ;  /* 0x240000000cea7fae */ /* 0x0009e8000e121848 */
[----:B------:R-:W-:Y:S01]  /*11bb0*/  STL.64 [R1+0x7c8], R238 ;  /* 0x0007c8ee01007387 */ /* 0x000fe20000100a00 */
[----:B------:R-:W-:-:S03]  /*11bc0*/  IMAD.WIDE R24, R2, 0x4, R24 ;  /* 0x0000000402187825 */ /* 0x000fc600078e0218 */
[----:B------:R-:W2:Y:S04]  /*11bd0*/  LDL.LU.64 R6, [R1+0x3d0] ;  /* 0x0003d00001067983 */ /* 0x000ea80000300a00 */
[----:B------:R-:W2:Y:S01]  /*11be0*/  LDL.LU.64 R8, [R1+0x3c0] ;  /* 0x0003c00001087983 */ /* 0x000ea20000300a00 */
[----:B------:R-:W-:-:S03]  /*11bf0*/  IMAD.WIDE R10, R2, 0x4, R10 ;  /* 0x00000004020a7825 */ /* 0x000fc600078e020a */
[----:B------:R-:W-:Y:S01]  /*11c00*/  LDGSTS.E [R234+0x20004], desc[UR8][R240.64], !P3 ;  /* 0x20004000f0ea7fae */ /* 0x000fe2000d921848 */
[----:B------:R-:W-:Y:S01]  /*11c10*/  IADD3 R231, R233, -0x94, RZ ;  /* 0xffffff6ce9e77810 */ /* 0x000fe20007ffe0ff */
[----:B----4-:R-:W1:Y:S02]  /*11c20*/  LDC R13, c[0x0][0x230] ;  /* 0x00008c00ff0d7b82 */ /* 0x010e640000000800 */
[----:B------:R4:W-:Y:S04]  /*11c30*/  STL.64 [R1+0x7c0], R24 ;  /* 0x0007c01801007387 */ /* 0x0009e80000100a00 */
[----:B------:R1:W-:Y:S02]  /*11c40*/  LDGSTS.E [R234+0x24004], desc[UR8][R238.64], !P3 ;  /* 0x24004000eeea7fae */ /* 0x0003e4000d921848 */
[----:B------:R-:W1:Y:S02]  /*11c50*/  LDC R233, c[0x0][0x230] ;  /* 0x00008c00ffe97b82 */ /* 0x000e640000000800 */
[----:B------:R4:W-:Y:S04]  /*11c60*/  STL.64 [R1+0x7b8], R10 ;  /* 0x0007b80a01007387 */ /* 0x0009e80000100a00 */
[----:B------:R2:W-:Y:S01]  /*11c70*/  LDGSTS.E [R234+0x20008], desc[UR8][R24.64], !P2 ;  /* 0x2000800018ea7fae */ /* 0x0005e2000d121848 */
[----:B------:R-:W-:Y:S01]  /*11c80*/  ISETP.GE.U32.AND P6, PT, R230, 0x7ffffed0, PT ;  /* 0x7ffffed0e600780c */ /* 0x000fe20003fc6070 */
[----:B------:R-:W-:Y:S01]  /*11c90*/  VIADD R4, R250, 0xffffff4d ;  /* 0xffffff4dfa047836 */ /* 0x000fe20000000000 */
[----:B------:R-:W2:Y:S01]  /*11ca0*/  LDC R12, c[0x0][0x230] ;  /* 0x00008c00ff0c7b82 */ /* 0x000ea20000000800 */
[----:B------:R2:W-:Y:S01]  /*11cb0*/  LDGSTS.E [R234+0x24008], desc[UR8][R10.64], !P2 ;  /* 0x240080000aea7fae */ /* 0x0005e2000d121848 */
[----:B------:R-:W-:-:S06]  /*11cc0*/  ISETP.GE.U32.AND P1, PT, R231, 0x7ffffeed, PT ;  /* 0x7ffffeede700780c */ /* 0x000fcc0003f26070 */
[----:B------:R-:W1:Y:S01]  /*11cd0*/  LDC R231, c[0x0][0x230] ;  /* 0x00008c00ffe77b82 */ /* 0x000e620000000800 */
[----:B----4-:R-:W4:Y:S04]  /*11ce0*/  LDL.LU.64 R24, [R1+0x3b8] ;  /* 0x0003b80001187983 */ /* 0x010f280000300a00 */
[----:B------:R-:W4:Y:S01]  /*11cf0*/  LDL.LU.64 R10, [R1+0x3b0] ;  /* 0x0003b000010a7983 */ /* 0x000f220000300a00 */
[----:B------:R-:W-:Y:S02]  /*11d00*/  VIADD R230, R232, 0xffffff4e ;  /* 0xffffff4ee8e67836 */ /* 0x000fe40000000000 */
[----:B------:R-:W2:Y:S01]  /*11d10*/  LDC R232, c[0x0][0x230] ;  /* 0x00008c00ffe87b82 */ /* 0x000ea20000000800 */
[----:B------:R-:W-:Y:S01]  /*11d20*/  VIADD R5, R246, 0xffffff4c ;  /* 0xffffff4cf6057836 */ /* 0x000fe20000000000 */
[----:B------:R-:W-:Y:S01]  /*11d30*/  ISETP.GE.U32.AND P4, PT, R4, 0x7ffffece, PT ;  /* 0x7ffffece0400780c */ /* 0x000fe20003f86070 */
[----:B------:R-:W-:Y:S01]  /*11d40*/  IMAD.WIDE R242, R2, 0x4, R242 ;  /* 0x0000000402f27825 */ /* 0x000fe200078e02f2 */
[----:B------:R-:W-:-:S02]  /*11d50*/  IADD3 R4, R247, -0xd1, RZ ;  /* 0xffffff2ff7047810 */ /* 0x000fc40007ffe0ff */
[----:B------:R-:W-:Y:S02]  /*11d60*/  ISETP.GE.U32.AND P3, PT, R5, 0x7ffffecd, PT ;  /* 0x7ffffecd0500780c */ /* 0x000fe40003f66070 */
[----:B------:R-:W-:Y:S01]  /*11d70*/  ISETP.GE.U32.AND P5, PT, R230, 0x7ffffecf, PT ;  /* 0x7ffffecfe600780c */ /* 0x000fe20003fa6070 */
[----:B------:R2:W-:Y:S01]  /*11d80*/  STL.64 [R1+0x7b0], R242 ;  /* 0x0007b0f201007387 */ /* 0x0005e20000100a00 */
[----:B------:R-:W-:Y:S01]  /*11d90*/  ISETP.GE.U32.AND P2, PT, R4, 0x7ffffeb0, PT ;  /* 0x7ffffeb00400780c */ /* 0x000fe20003f46070 */
[----:B-1----:R-:W-:Y:S01]  /*11da0*/  VIADD R4, R233, 0xffffff2d ;  /* 0xffffff2de9047836 */ /* 0x002fe20000000000 */
[----:B------:R-:W1:Y:S01]  /*11db0*/  LDC R238, c[0x0][0x230] ;  /* 0x00008c00ffee7b82 */ /* 0x000e620000000800 */
[----:B------:R-:W-:Y:S01]  /*11dc0*/  LDGSTS.E [R234+0x2000c], desc[UR8][R242.64], !P1 ;  /* 0x2000c000f2ea7fae */ /* 0x000fe2000c921848 */
[----:B------:R-:W-:Y:S02]  /*11dd0*/  VIADD R5, R231, 0xffffff2e ;  /* 0xffffff2ee7057836 */ /* 0x000fe40000000000 */
[----:B------:R-:W-:-:S04]  /*11de0*/  IMAD.WIDE R190, R2, 0x4, R190 ;  /* 0x0000000402be7825 */ /* 0x000fc800078e02be */
[----:B------:R-:W1:Y:S01]  /*11df0*/  LDC R239, c[0x0][0x230] ;  /* 0x00008c00ffef7b82 */ /* 0x000e620000000800 */
[----:B---3--:R-:W-:-:S05]  /*11e00*/  IMAD.WIDE R240, R2, 0x4, R244 ;  /* 0x0000000402f07825 */ /* 0x008fca00078e02f4 */
[----:B------:R3:W-:Y:S04]  /*11e10*/  STL.64 [R1+0x7a8], R240 ;  /* 0x0007a8f001007387 */ /* 0x0007e80000100a00 */
[----:B------:R-:W-:Y:S01]  /*11e20*/  LDGSTS.E [R234+0x2400c], desc[UR8][R240.64], !P1 ;  /* 0x2400c000f0ea7fae */ /* 0x000fe2000c921848 */
[----:B--2---:R-:W-:-:S05]  /*11e30*/  IMAD.WIDE R236, R2, 0x4, R236 ;  /* 0x0000000402ec7825 */ /* 0x004fca00078e02ec */
[----:B------:R2:W-:Y:S01]  /*11e40*/  STL.64 [R1+0x7a0], R236 ;  /* 0x0007a0ec01007387 */ /* 0x0005e20000100a00 */
[----:B------:R-:W-:-:S03]  /*11e50*/  IMAD.WIDE R230, R2, 0x4, R248 ;  /* 0x0000000402e67825 */ /* 0x000fc600078e02f8 */
[----:B------:R-:W4:Y:S04]  /*11e60*/  LDL.LU.64 R244, [R1+0x3a0] ;  /* 0x0003a00001f47983 */ /* 0x000f280000300a00 */
[----:B------:R1:W-:Y:S04]  /*11e70*/  STL.64 [R1+0x798], R230 ;  /* 0x000798e601007387 */ /* 0x0003e80000100a00 */
[----:B------:R-:W4:Y:S04]  /*11e80*/  LDL.LU.64 R242, [R1+0x390] ;  /* 0x0003900001f27983 */ /* 0x000f280000300a00 */
[----:B------:R-:W-:Y:S01]  /*11e90*/  LDGSTS.E [R234+0x28000], desc[UR8][R236.64], !P6 ;  /* 0x28000000ecea7fae */ /* 0x000fe2000f121848 */
[----:B------:R-:W-:-:S03]  /*11ea0*/  IMAD.WIDE R6, R2, 0x4, R6 ;  /* 0x0000000402067825 */ /* 0x000fc600078e0206 */
[----:B---3--:R-:W3:Y:S01]  /*11eb0*/  LDL.LU.64 R240, [R1+0x1a0] ;  /* 0x0001a00001f07983 */ /* 0x008ee20000300a00 */
[----:B------:R-:W-:-:S03]  /*11ec0*/  IMAD.WIDE R246, R2, 0x4, R8 ;  /* 0x0000000402f67825 */ /* 0x000fc600078e0208 */
[----:B------:R1:W-:Y:S01]  /*11ed0*/  LDGSTS.E [R234+0x2c000], desc[UR8][R230.64], !P6 ;  /* 0x2c000000e6ea7fae */ /* 0x0003e2000f121848 */
[----:B------:R-:W-:Y:S01]  /*11ee0*/  ISETP.GE.U32.AND P6, PT, R4, 0x7ffffeae, PT ;  /* 0x7ffffeae0400780c */ /* 0x000fe20003fc6070 */
[----:B------:R-:W-:Y:S02]  /*11ef0*/  VIADD R4, R232, 0xffffff0f ;  /* 0xffffff0fe8047836 */ /* 0x000fe40000000000 */
[----:B------:R-:W3:Y:S01]  /*11f00*/  LDL.LU.64 R250, [R1+0x198] ;  /* 0x0001980001fa7983 */ /* 0x000ee20000300a00 */
[----:B------:R-:W-:Y:S01]  /*11f10*/  MOV R232, R6 ;  /* 0x0000000600e87202 */ /* 0x000fe20000000f00 */
[----:B------:R-:W-:Y:S02]  /*11f20*/  IMAD.MOV.U32 R233, RZ, RZ, R7 ;  /* 0x000000ffffe97224 */ /* 0x000fe400078e0007 */
[----:B------:R-:W3:Y:S04]  /*11f30*/  LDL.LU.64 R248, [R1+0x190] ;  /* 0x0001900001f87983 */ /* 0x000ee80000300a00 */
[----:B--2---:R-:W2:Y:S01]  /*11f40*/  LDL.LU.64 R236, [R1+0x188] ;  /* 0x0001880001ec7983 */ /* 0x004ea20000300a00 */
[----:B----4-:R-:W-:-:S03]  /*11f50*/  IMAD.WIDE R24, R2, 0x4, R24 ;  /* 0x0000000402187825 */ /* 0x010fc600078e0218 */
[----:B------:R4:W-:Y:S01]  /*11f60*/  STL.64 [R1+0x788], R6 ;  /* 0x0007880601007387 */ /* 0x0009e20000100a00 */
[----:B------:R-:W-:-:S03]  /*11f70*/  IMAD.WIDE R10, R2, 0x4, R10 ;  /* 0x00000004020a7825 */ /* 0x000fc600078e020a */
[----:B------:R-:W-:Y:S01]  /*11f80*/  STL.64 [R1+0x780], R246 ;  /* 0x000780f601007387 */ /* 0x000fe20000100a00 */
[----:B------:R-:W-:Y:S01]  /*11f90*/  ISETP.GE.U32.AND P1, PT, R5, 0x7ffffeaf, PT ;  /* 0x7ffffeaf0500780c */ /* 0x000fe20003f26070 */
[----:B-1----:R-:W1:Y:S02]  /*11fa0*/  LDC R230, c[0x0][0x230] ;  /* 0x00008c00ffe67b82 */ /* 0x002e640000000800 */
[----:B------:R-:W2:Y:S04]  /*11fb0*/  LDL.LU.64 R8, [R1+0x180] ;  /* 0x0001800001087983 */ /* 0x000ea80000300a00 */
[----:B----4-:R-:W4:Y:S02]  /*11fc0*/  LDL.LU.64 R6, [R1+0x178] ;  /* 0x0001780001067983 */ /* 0x010f240000300a00 */
[----:B------:R-:W1:Y:S02]  /*11fd0*/  LDC R231, c[0x0][0x230] ;  /* 0x00008c00ffe77b82 */ /* 0x000e640000000800 */
[----:B------:R1:W-:Y:S04]  /*11fe0*/  LDGSTS.E [R234+0x28004], desc[UR8][R232.64], !P5 ;  /* 0x28004000e8ea7fae */ /* 0x0003e8000e921848 */
[----:B------:R1:W-:Y:S04]  /*11ff0*/  STL.64 [R1+0x778], R24 ;  /* 0x0007781801007387 */ /* 0x0003e80000100a00 */
[----:B------:R-:W-:Y:S04]  /*12000*/  LDGSTS.E [R234+0x2c004], desc[UR8][R246.64], !P5 ;  /* 0x2c004000f6ea7fae */ /* 0x000fe8000e921848 */
[----:B------:R1:W-:Y:S01]  /*12010*/  STL.64 [R1+0x770], R10 ;  /* 0x0007700a01007387 */ /* 0x0003e20000100a00 */
[----:B------:R-:W-:Y:S01]  /*12020*/  VIADD R5, R13, 0xffffff2c ;  /* 0xffffff2c0d057836 */ /* 0x000fe20000000000 */
[----:B-1----:R-:W1:Y:S02]  /*12030*/  LDC R233, c[0x0][0x230] ;  /* 0x00008c00ffe97b82 */ /* 0x002e640000000800 */
[----:B------:R-:W-:Y:S04]  /*12040*/  LDGSTS.E [R234+0x28008], desc[UR8][R24.64], !P4 ;  /* 0x2800800018ea7fae */ /* 0x000fe8000e121848 */
[----:B------:R-:W-:Y:S02]  /*12050*/  LDGSTS.E [R234+0x2c008], desc[UR8][R10.64], !P4 ;  /* 0x2c0080000aea7fae */ /* 0x000fe4000e121848 */
[----:B------:R-:W1:Y:S02]  /*12060*/  LDC R232, c[0x0][0x230] ;  /* 0x00008c00ffe87b82 */ /* 0x000e640000000800 */
[----:B------:R-:W4:Y:S04]  /*12070*/  LDL.LU.64 R24, [R1+0x170] ;  /* 0x0001700001187983 */ /* 0x000f280000300a00 */
[----:B------:R-:W4:Y:S01]  /*12080*/  LDL.LU.64 R10, [R1+0x168] ;  /* 0x00016800010a7983 */ /* 0x000f220000300a00 */
[----:B------:R-:W-:Y:S01]  /*12090*/  ISETP.GE.U32.AND P5, PT, R5, 0x7ffffead, PT ;  /* 0x7ffffead0500780c */ /* 0x000fe20003fa6070 */
[----:B------:R-:W-:Y:S01]  /*120a0*/  VIADD R5, R12, 0xffffff0e ;  /* 0xffffff0e0c057836 */ /* 0x000fe20000000000 */
[----:B------:R-:W-:Y:S01]  /*120b0*/  ISETP.GE.U32.AND P4, PT, R4, 0x7ffffe90, PT ;  /* 0x7ffffe900400780c */ /* 0x000fe20003f86070 */
[----:B------:R-:W-:-:S04]  /*120c0*/  IMAD.WIDE R244, R2, 0x4, R244 ;  /* 0x0000000402f47825 */ /* 0x000fc800078e02f4 */
[C---:B------:R-:W-:Y:S01]  /*120d0*/  IMAD.WIDE R242, R2.reuse, 0x4, R242 ;  /* 0x0000000402f27825 */ /* 0x040fe200078e02f2 */
[----:B------:R-:W-:Y:S04]  /*120e0*/  STL.64 [R1+0x768], R244 ;  /* 0x000768f401007387 */ /* 0x000fe80000100a00 */
[----:B------:R-:W-:Y:S01]  /*120f0*/  LDGSTS.E [R234+0x2800c], desc[UR8][R244.64], !P3 ;  /* 0x2800c000f4ea7fae */ /* 0x000fe2000d921848 */
[----:B---3--:R-:W-:-:S03]  /*12100*/  IMAD.WIDE R240, R2, 0x4, R240 ;  /* 0x0000000402f07825 */ /* 0x008fc600078e02f0 */
[----:B------:R-:W-:Y:S04]  /*12110*/  STL.64 [R1+0x748], R242 ;  /* 0x000748f201007387 */ /* 0x000fe80000100a00 */
[----:B------:R-:W-:Y:S01]  /*12120*/  LDGSTS.E [R234+0x2c00c], desc[UR8][R242.64], !P3 ;  /* 0x2c00c000f2ea7fae */ /* 0x000fe2000d921848 */
[----:B------:R-:W-:-:S03]  /*12130*/  IMAD.WIDE R12, R2, 0x4, R250 ;  /* 0x00000004020c7825 */ /* 0x000fc600078e02fa */
[----:B------:R3:W-:Y:S04]  /*12140*/  STL.64 [R1+0x740], R240 ;  /* 0x000740f001007387 */ /* 0x0007e80000100a00 */
[----:B------:R3:W-:Y:S01]  /*12150*/  LDGSTS.E [R234+0x30000], desc[UR8][R240.64], !P2 ;  /* 0x30000000f0ea7fae */ /* 0x0007e2000d121848 */
[----:B--2---:R-:W-:-:S03]  /*12160*/  IMAD.WIDE R236, R2, 0x4, R236 ;  /* 0x0000000402ec7825 */ /* 0x004fc600078e02ec */
[----:B------:R2:W-:Y:S04]  /*12170*/  STL.64 [R1+0x738], R12 ;  /* 0x0007380c01007387 */ /* 0x0005e80000100a00 */
[----:B------:R2:W-:Y:S01]  /*12180*/  LDGSTS.E [R234+0x34000], desc[UR8][R12.64], !P2 ;  /* 0x340000000cea7fae */ /* 0x0005e2000d121848 */
[----:B---3--:R-:W-:Y:S01]  /*12190*/  IMAD.WIDE R240, R2, 0x4, R248 ;  /* 0x0000000402f07825 */ /* 0x008fe200078e02f8 */
[----:B------:R-:W-:-:S04]  /*121a0*/  ISETP.GE.U32.AND P3, PT, R5, 0x7ffffe8f, PT ;  /* 0x7ffffe8f0500780c */ /* 0x000fc80003f66070 */
[----:B------:R-:W-:Y:S01]  /*121b0*/  STL.64 [R1+0x728], R240 ;  /* 0x000728f001007387 */ /* 0x000fe20000100a00 */
[----:B--2---:R-:W2:Y:S03]  /*121c0*/  LDC R13, c[0x0][0x230] ;  /* 0x00008c00ff0d7b82 */ /* 0x004ea60000000800 */
[----:B------:R-:W-:Y:S04]  /*121d0*/  LDGSTS.E [R234+0x30004], desc[UR8][R240.64], !P1 ;  /* 0x30004000f0ea7fae */ /* 0x000fe8000c921848 */
[----:B------:R-:W-:Y:S01]  /*121e0*/  STL.64 [R1+0x718], R236 ;  /* 0x000718ec01007387 */ /* 0x000fe20000100a00 */
[----:B------:R-:W-:-:S03]  /*121f0*/  IMAD.WIDE R8, R2, 0x4, R8 ;  /* 0x0000000402087825 */ /* 0x000fc600078e0208 */
[----:B------:R-:W-:Y:S01]  /*12200*/  LDGSTS.E [R234+0x34004], desc[UR8][R236.64], !P1 ;  /* 0x34004000ecea7fae */ /* 0x000fe2000c921848 */
[----:B------:R-:W3:Y:S01]  /*12210*/  LDC R12, c[0x0][0x230] ;  /* 0x00008c00ff0c7b82 */ /* 0x000ee20000000800 */
[C---:B----4-:R-:W-:Y:S02]  /*12220*/  IMAD.WIDE R6, R2.reuse, 0x4, R6 ;  /* 0x0000000402067825 */ /* 0x050fe400078e0206 */
[----:B------:R4:W-:Y:S04]  /*12230*/  STL.64 [R1+0x710], R8 ;  /* 0x0007100801007387 */ /* 0x0009e80000100a00 */
[----:B------:R4:W-:Y:S04]  /*12240*/  LDGSTS.E [R234+0x30008], desc[UR8][R8.64], !P6 ;  /* 0x3000800008ea7fae */ /* 0x0009e8000f121848 */
[----:B------:R1:W-:Y:S04]  /*12250*/  STL.64 [R1+0xc20], R6 ;  /* 0x000c200601007387 */ /* 0x0003e80000100a00 */
[----:B------:R1:W-:Y:S01]  /*12260*/  LDGSTS.E [R234+0x34008], desc[UR8][R6.64], !P6 ;  /* 0x3400800006ea7fae */ /* 0x0003e2000f121848 */
[----:B----4-:R-:W-:-:S02]  /*12270*/  IMAD.WIDE R8, R2, 0x4, R182 ;  /* 0x0000000402087825 */ /* 0x010fc400078e02b6 */
[----:B------:R-:W4:Y:S02]  /*12280*/  LDC R183, c[0x0][0x230] ;  /* 0x00008c00ffb77b82 */ /* 0x000f240000000800 */
[----:B-1----:R-:W-:-:S06]  /*12290*/  IMAD.WIDE R6, R2, 0x4, R184 ;  /* 0x0000000402067825 */ /* 0x002fcc00078e02b8 */
[----:B------:R-:W1:Y:S01]  /*122a0*/  LDC R182, c[0x0][0x230] ;  /* 0x00008c00ffb67b82 */ /* 0x000e620000000800 */
[----:B------:R-:W-:-:S04]  /*122b0*/  IMAD.WIDE R24, R2, 0x4, R24 ;  /* 0x0000000402187825 */ /* 0x000fc800078e0218 */
[C---:B------:R-:W-:Y:S01]  /*122c0*/  IMAD.WIDE R10, R2.reuse, 0x4, R10 ;  /* 0x00000004020a7825 */ /* 0x040fe200078e020a */
[----:B------:R-:W-:Y:S04]  /*122d0*/  STL.64 [R1+0x700], R24 ;  /* 0x0007001801007387 */ /* 0x000fe80000100a00 */
[----:B------:R2:W-:Y:S04]  /*122e0*/  STL.64 [R1+0xbe8], R10 ;  /* 0x000be80a01007387 */ /* 0x0005e80000100a00 */
[----:B------:R-:W-:Y:S04]  /*122f0*/  LDGSTS.E [R234+0x3000c], desc[UR8][R24.64], !P5 ;  /* 0x3000c00018ea7fae */ /* 0x000fe8000e921848 */
[----:B------:R-:W4:Y:S04]  /*12300*/  LDL.LU.64 R248, [R1+0x688] ;  /* 0x0006880001f87983 */ /* 0x000f280000300a00 */
[----:B------:R2:W-:Y:S04]  /*12310*/  LDGSTS.E [R234+0x3400c], desc[UR8][R10.64], !P5 ;  /* 0x3400c0000aea7fae */ /* 0x0005e8000e921848 */
[----:B------:R-:W-:Y:S04]  /*12320*/  STL.64 [R1+0x6f8], R8 ;  /* 0x0006f80801007387 */ /* 0x000fe80000100a00 */
[----:B------:R-:W-:Y:S04]  /*12330*/  LDGSTS.E [R234+0x38000], desc[UR8][R8.64], !P4 ;  /* 0x3800000008ea7fae */ /* 0x000fe8000e121848 */
[----:B------:R3:W-:Y:S01]  /*12340*/  STL.64 [R1+0xbb8], R6 ;  /* 0x000bb80601007387 */ /* 0x0007e20000100a00 */
[----:B--2---:R-:W-:-:S03]  /*12350*/  IMAD.WIDE R10, R2, 0x4, R188 ;  /* 0x00000004020a7825 */ /* 0x004fc600078e02bc */
[----:B------:R3:W-:Y:S04]  /*12360*/  LDGSTS.E [R234+0x3c000], desc[UR8][R6.64], !P4 ;  /* 0x3c00000006ea7fae */ /* 0x0007e8000e121848 */
[----:B------:R-:W2:Y:S01]  /*12370*/  LDL.LU.64 R236, [R1+0x680] ;  /* 0x0006800001ec7983 */ /* 0x000ea20000300a00 */
[----:B------:R-:W-:-:S04]  /*12380*/  IMAD.WIDE R184, R2, 0x4, R192 ;  /* 0x0000000402b87825 */ /* 0x000fc800078e02c0 */
[----:B---3--:R-:W-:-:S05]  /*12390*/  IMAD.WIDE R6, R2, 0x4, R186 ;  /* 0x0000000402067825 */ /* 0x008fca00078e02ba */
[----:B------:R3:W-:Y:S04]  /*123a0*/  STL.64 [R1+0x6f0], R6 ;  /* 0x0006f00601007387 */ /* 0x0007e80000100a00 */
[----:B------:R1:W-:Y:S04]  /*123b0*/  STL.64 [R1+0xb80], R10 ;  /* 0x000b800a01007387 */ /* 0x0003e80000100a00 */
[----:B------:R-:W-:Y:S04]  /*123c0*/  LDGSTS.E [R234+0x38004], desc[UR8][R6.64], !P3 ;  /* 0x3800400006ea7fae */ /* 0x000fe8000d921848 */
[----:B------:R-:W-:Y:S04]  /*123d0*/  LDGSTS.E [R234+0x3c004], desc[UR8][R10.64], !P3 ;  /* 0x3c0040000aea7fae */ /* 0x000fe8000d921848 */
[----:B---3--:R-:W3:Y:S04]  /*123e0*/  LDL.LU.64 R6, [R1+0x678] ;  /* 0x0006780001067983 */ /* 0x008ee80000300a00 */
[----:B------:R1:W-:Y:S04]  /*123f0*/  STL.64 [R1+0x6e8], R190 ;  /* 0x0006e8be01007387 */ /* 0x0003e80000100a00 */
[----:B------:R-:W3:Y:S04]  /*12400*/  LDL.LU.64 R8, [R1+0x668] ;  /* 0x0006680001087983 */ /* 0x000ee80000300a00 */
[----:B------:R1:W-:Y:S04]  /*12410*/  STL.64 [R1+0xb48], R184 ;  /* 0x000b48b801007387 */ /* 0x0003e80000100a00 */
[----:B------:R-:W3:Y:S04]  /*12420*/  LDL.LU.64 R24, [R1+0x658] ;  /* 0x0006580001187983 */ /* 0x000ee80000300a00 */
[----:B-1----:R-:W3:Y:S01]  /*12430*/  LDL.LU.64 R10, [R1+0x650] ;  /* 0x00065000010a7983 */ /* 0x002ee20000300a00 */
[----:B------:R-:W-:-:S02]  /*12440*/  VIADD R4, R238, 0xffffff0d ;  /* 0xffffff0dee047836 */ /* 0x000fc40000000000 */
[----:B------:R-:W-:Y:S01]  /*12450*/  VIADD R5, R230, 0xffffff0c ;  /* 0xffffff0ce6057836 */ /* 0x000fe20000000000 */
[----:B------:R-:W1:Y:S02]  /*12460*/  LDC R238, c[0x0][0x230] ;  /* 0x00008c00ffee7b82 */ /* 0x000e640000000800 */
[----:B------:R-:W-:Y:S02]  /*12470*/  ISETP.GE.U32.AND P2, PT, R4, 0x7ffffe8e, PT ;  /* 0x7ffffe8e0400780c */ /* 0x000fe40003f46070 */
[----:B------:R-:W-:Y:S01]  /*12480*/  ISETP.GE.U32.AND P1, PT, R5, 0x7ffffe8d, PT ;  /* 0x7ffffe8d0500780c */ /* 0x000fe20003f26070 */
[----:B------:R-:W-:Y:S01]  /*12490*/  VIADD R5, R231, 0xffffff6a ;  /* 0xffffff6ae7057836 */ /* 0x000fe20000000000 */
[----:B------:R-:W-:Y:S01]  /*124a0*/  IADD3 R4, R239, -0x95, RZ ;  /* 0xffffff6bef047810 */ /* 0x000fe20007ffe0ff */
[----:B------:R-:W-:Y:S01]  /*124b0*/  IMAD.WIDE R188, R2, 0x4, R196 ;  /* 0x0000000402bc7825 */ /* 0x000fe200078e02c4 */
[----:B------:R-:W1:Y:S02]  /*124c0*/  LDC R230, c[0x0][0x230] ;  /* 0x00008c00ffe67b82 */ /* 0x000e640000000800 */
[----:B------:R-:W-:Y:S01]  /*124d0*/  ISETP.GE.U32.AND P5, PT, R5, 0x7ffffeeb, PT ;  /* 0x7ffffeeb0500780c */ /* 0x000fe20003fa6070 */
[----:B------:R-:W-:Y:S01]  /*124e0*/  VIADD R5, R13, 0xffffff68 ;  /* 0xffffff680d057836 */ /* 0x000fe20000000000 */
[----:B------:R-:W-:-:S03]  /*124f0*/  ISETP.GE.U32.AND P6, PT, R4, 0x7ffffeec, PT ;  /* 0x7ffffeec0400780c */ /* 0x000fc60003fc6070 */
[----:B------:R1:W-:Y:S01]  /*12500*/  LDGSTS.E [R234+0x38008], desc[UR8][R190.64], !P2 ;  /* 0x38008000beea7fae */ /* 0x0003e2000d121848 */
[----:B------:R-:W-:Y:S01]  /*12510*/  ISETP.GE.U32.AND P3, PT, R5, 0x7ffffee9, PT ;  /* 0x7ffffee90500780c */ /* 0x000fe20003f66070 */
[----:B------:R-:W-:Y:S01]  /*12520*/  VIADD R4, R233, 0xffffff69 ;  /* 0xffffff69e9047836 */ /* 0x000fe20000000000 */
[----:B------:R-:W-:Y:S01]  /*12530*/  IADD3 R5, R12, -0xb6, RZ ;  /* 0xffffff4a0c057810 */ /* 0x000fe20007ffe0ff */
[----:B------:R1:W-:Y:S02]  /*12540*/  LDGSTS.E [R234+0x3c008], desc[UR8][R184.64], !P2 ;  /* 0x3c008000b8ea7fae */ /* 0x0003e4000d121848 */
[----:B-1----:R-:W-:Y:S01]  /*12550*/  IMAD.WIDE R190, R2, 0x4, R194 ;  /* 0x0000000402be7825 */ /* 0x002fe200078e02c2 */
[----:B------:R-:W-:Y:S01]  /*12560*/  ISETP.GE.U32.AND P4, PT, R4, 0x7ffffeea, PT ;  /* 0x7ffffeea0400780c */ /* 0x000fe20003f86070 */
[----:B------:R-:W1:Y:S03]  /*12570*/  LDC R185, c[0x0][0x230] ;  /* 0x00008c00ffb97b82 */ /* 0x000e660000000800 */
[----:B------:R-:W-:Y:S04]  /*12580*/  STL.64 [R1+0x188], R190 ;  /* 0x000188be01007387 */ /* 0x000fe80000100a00 */
[----:B------:R3:W-:Y:S01]  /*12590*/  STL.64 [R1+0x6e0], R188 ;  /* 0x0006e0bc01007387 */ /* 0x0007e20000100a00 */
[----:B------:R-:W1:Y:S03]  /*125a0*/  LDC R184, c[0x0][0x230] ;  /* 0x00008c00ffb87b82 */ /* 0x000e660000000800 */
[----:B------:R-:W3:Y:S04]  /*125b0*/  LDL.LU.64 R242, [R1+0x648] ;  /* 0x0006480001f27983 */ /* 0x000ee80000300a00 */
[----:B------:R-:W-:Y:S04]  /*125c0*/  LDGSTS.E [R234+0x3800c], desc[UR8][R190.64], !P1 ;  /* 0x3800c000beea7fae */ /* 0x000fe8000c921848 */
[----:B------:R3:W-:Y:S01]  /*125d0*/  LDGSTS.E [R234+0x3c00c], desc[UR8][R188.64], !P1 ;  /* 0x3c00c000bcea7fae */ /* 0x0007e2000c921848 */
[----:B----4-:R-:W-:-:S05]  /*125e0*/  IMAD.WIDE R186, R2, 0x4, R248 ;  /* 0x0000000402ba7825 */ /* 0x010fca00078e02f8 */
[----:B------:R4:W-:Y:S04]  /*125f0*/  STL.64 [R1+0x6d8], R186 ;  /* 0x0006d8ba01007387 */ /* 0x0009e80000100a00 */
[----:B------:R-:W4:Y:S04]  /*12600*/  LDL.LU.64 R244, [R1+0x638] ;  /* 0x0006380001f47983 */ /* 0x000f280000300a00 */
[----:B------:R4:W-:Y:S01]  /*12610*/  LDGSTS.E [R31+0x20000], desc[UR8][R186.64], !P6 ;  /* 0x20000000ba1f7fae */ /* 0x0009e2000f121848 */
[----:B--2---:R-:W-:-:S05]  /*12620*/  IMAD.WIDE R12, R2, 0x4, R236 ;  /* 0x00000004020c7825 */ /* 0x004fca00078e02ec */
[----:B------:R2:W-:Y:S04]  /*12630*/  STL.64 [R1+0x190], R12 ;  /* 0x0001900c01007387 */ /* 0x0005e80000100a00 */
[----:B------:R-:W2:Y:S04]  /*12640*/  LDL.LU.64 R248, [R1+0x388] ;  /* 0x0003880001f87983 */ /* 0x000ea80000300a00 */
[----:B------:R-:W2:Y:S04]  /*12650*/  LDL.LU.64 R236, [R1+0x380] ;  /* 0x0003800001ec7983 */ /* 0x000ea80000300a00 */
[----:B------:R-:W-:Y:S04]  /*12660*/  STL.64 [R1+0x10c0], R234 ;  /* 0x0010c0ea01007387 */ /* 0x000fe80000100a00 */
[----:B------:R2:W-:Y:S01]  /*12670*/  LDGSTS.E [R31+0x24000], desc[UR8][R12.64], !P6 ;  /* 0x240000000c1f7fae */ /* 0x0005e2000f121848 */
[----:B---3--:R-:W-:-:S04]  /*12680*/  IMAD.WIDE R188, R2, 0x4, R6 ;  /* 0x0000000402bc7825 */ /* 0x008fc800078e0206 */
[----:B------:R-:W-:-:S04]  /*12690*/  IMAD.WIDE R24, R2, 0x4, R24 ;  /* 0x0000000402187825 */ /* 0x000fc800078e0218 */
[C---:B----4-:R-:W-:Y:S01]  /*126a0*/  IMAD.WIDE R186, R2.reuse, 0x4, R8 ;  /* 0x0000000402ba7825 */ /* 0x050fe200078e0208 */
[----:B------:R-:W-:Y:S03]  /*126b0*/  STL.64 [R1+0x198], R188 ;  /* 0x000198bc01007387 */ /* 0x000fe60000100a00 */
[----:B------:R-:W-:Y:S01]  /*126c0*/  IMAD.WIDE R10, R2, 0x4, R10 ;  /* 0x00000004020a7825 */ /* 0x000fe200078e020a */
[----:B------:R3:W-:Y:S03]  /*126d0*/  STL.64 [R1+0x1a0], R186 ;  /* 0x0001a0ba01007387 */ /* 0x0007e60000100a00 */
[----:B------:R-:W-:Y:S01]  /*126e0*/  VIADD R4, R232, 0xffffff4b ;  /* 0xffffff4be8047836 */ /* 0x000fe20000000000 */
[----:B------:R-:W4:Y:S01]  /*126f0*/  LDL.LU.64 R6, [R1+0x370] ;  /* 0x0003700001067983 */ /* 0x000f220000300a00 */
[----:B------:R-:W-:Y:S01]  /*12700*/  ISETP.GE.U32.AND P1, PT, R5, 0x7ffffecb, PT ;  /* 0x7ffffecb0500780c */ /* 0x000fe20003f26070 */
[----:B--2---:R-:W2:Y:S02]  /*12710*/  LDC R13, c[0x0][0x230] ;  /* 0x00008c00ff0d7b82 */ /* 0x004ea40000000800 */
[----:B------:R-:W2:Y:S04]  /*12720*/  LDL.LU.64 R8, [R1+0x360] ;  /* 0x0003600001087983 */ /* 0x000ea80000300a00 */
[----:B------:R-:W-:Y:S02]  /*12730*/  LDGSTS.E [R31+0x20004], desc[UR8][R188.64], !P5 ;  /* 0x20004000bc1f7fae */ /* 0x000fe4000e921848 */
[----:B------:R-:W1:Y:S02]  /*12740*/  LDC R12, c[0x0][0x230] ;  /* 0x00008c00ff0c7b82 */ /* 0x000e640000000800 */
[----:B------:R3:W-:Y:S04]  /*12750*/  STL.64 [R1+0x1a8], R24 ;  /* 0x0001a81801007387 */ /* 0x0007e80000100a00 */
[----:B------:R3:W-:Y:S04]  /*12760*/  LDGSTS.E [R31+0x24004], desc[UR8][R186.64], !P5 ;  /* 0x24004000ba1f7fae */ /* 0x0007e8000e921848 */
[----:B------:R3:W-:Y:S04]  /*12770*/  STL.64 [R1+0x1b0], R10 ;  /* 0x0001b00a01007387 */ /* 0x0007e80000100a00 */
[----:B------:R-:W-:Y:S04]  /*12780*/  LDGSTS.E [R31+0x20008], desc[UR8][R24.64], !P4 ;  /* 0x20008000181f7fae */ /* 0x000fe8000e121848 */
[----:B------:R-:W-:Y:S01]  /*12790*/  LDGSTS.E [R31+0x24008], desc[UR8][R10.64], !P4 ;  /* 0x240080000a1f7fae */ /* 0x000fe2000e121848 */
[----:B------:R-:W-:Y:S01]  /*127a0*/  ISETP.GE.U32.AND P2, PT, R4, 0x7ffffecc, PT ;  /* 0x7ffffecc0400780c */ /* 0x000fe20003f46070 */
[----:B------:R-:W-:Y:S01]  /*127b0*/  VIADD R5, R183, 0xffffff48 ;  /* 0xffffff48b7057836 */ /* 0x000fe20000000000 */
[----:B---3--:R-:W3:Y:S01]  /*127c0*/  LDC R186, c[0x0][0x230] ;  /* 0x00008c00ffba7b82 */ /* 0x008ee20000000800 */
[----:B------:R-:W3:Y:S01]  /*127d0*/  LDL.LU.64 R24, [R1+0x358] ;  /* 0x0003580001187983 */ /* 0x000ee20000300a00 */
[----:B------:R-:W-:-:S06]  /*127e0*/  IMAD.WIDE R192, R2, 0x4, R242 ;  /* 0x0000000402c07825 */ /* 0x000fcc00078e02f2 */
[----:B------:R-:W1:Y:S01]  /*127f0*/  LDC R187, c[0x0][0x230] ;  /* 0x00008c00ffbb7b82 */ /* 0x000e620000000800 */
[----:B------:R-:W2:Y:S01]  /*12800*/  LDL.LU.64 R10, [R1+0x350] ;  /* 0x00035000010a7983 */ /* 0x000ea20000300a00 */
[----:B------:R-:W-:Y:S01]  /*12810*/  VIADD R4, R238, 0xffffff49 ;  /* 0xffffff49ee047836 */ /* 0x000fe20000000000 */
[----:B------:R-:W-:Y:S01]  /*12820*/  ISETP.GE.U32.AND P5, PT, R5, 0x7ffffec9, PT ;  /* 0x7ffffec90500780c */ /* 0x000fe20003fa6070 */
[----:B------:R-:W-:Y:S01]  /*12830*/  VIADD R5, R182, 0xffffff2a ;  /* 0xffffff2ab6057836 */ /* 0x000fe20000000000 */
[----:B------:R-:W-:Y:S02]  /*12840*/  STL.64 [R1+0x1b8], R192 ;  /* 0x0001b8c001007387 */ /* 0x000fe40000100a00 */
[----:B------:R-:W-:Y:S02]  /*12850*/  ISETP.GE.U32.AND P6, PT, R4, 0x7ffffeca, PT ;  /* 0x7ffffeca0400780c */ /* 0x000fe40003fc6070 */
[----:B------:R-:W-:Y:S01]  /*12860*/  LDGSTS.E [R31+0x2000c], desc[UR8][R192.64], !P3 ;  /* 0x2000c000c01f7fae */ /* 0x000fe2000d921848 */
[----:B------:R-:W-:-:S05]  /*12870*/  IMAD.WIDE R190, R2, 0x4, R244 ;  /* 0x0000000402be7825 */ /* 0x000fca00078e02f4 */
[----:B------:R4:W-:Y:S04]  /*12880*/  STL.64 [R1+0x1c0], R190 ;  /* 0x0001c0be01007387 */ /* 0x0009e80000100a00 */
[----:B------:R4:W-:Y:S01]  /*12890*/  LDGSTS.E [R31+0x2400c], desc[UR8][R190.64], !P3 ;  /* 0x2400c000be1f7fae */ /* 0x0009e2000d921848 */
[----:B------:R-:W-:-:S04]  /*128a0*/  IMAD.WIDE R188, R2, 0x4, R248 ;  /* 0x0000000402bc7825 */ /* 0x000fc800078e02f8 */
[C---:B------:R-:W-:Y:S01]  /*128b0*/  IMAD.WIDE R182, R2.reuse, 0x4, R236 ;  /* 0x0000000402b67825 */ /* 0x040fe200078e02ec */
[----:B------:R2:W-:Y:S04]  /*128c0*/  STL.64 [R1+0x388], R188 ;  /* 0x000388bc01007387 */ /* 0x0005e80000100a00 */
[----:B------:R-:W2:Y:S04]  /*128d0*/  LDL.LU.64 R250, [R1+0x340] ;  /* 0x0003400001fa7983 */ /* 0x000ea80000300a00 */
[----:B------:R1:W-:Y:S04]  /*128e0*/  STL.64 [R1+0x390], R182 ;  /* 0x000390b601007387 */ /* 0x0003e80000100a00 */
[----:B------:R-:W2:Y:S04]  /*128f0*/  LDL.LU.64 R240, [R1+0x330] ;  /* 0x0003300001f07983 */ /* 0x000ea80000300a00 */
[----:B------:R2:W-:Y:S04]  /*12900*/  LDGSTS.E [R31+0x28000], desc[UR8][R188.64], !P2 ;  /* 0x28000000bc1f7fae */ /* 0x0005e8000d121848 */
[----:B------:R-:W2:Y:S04]  /*12910*/  LDL.LU.64 R242, [R1+0x160] ;  /* 0x0001600001f27983 */ /* 0x000ea80000300a00 */
[----:B------:R-:W2:Y:S04]  /*12920*/  LDL.LU.64 R244, [R1+0x158] ;  /* 0x0001580001f47983 */ /* 0x000ea80000300a00 */
[----:B------:R-:W2:Y:S04]  /*12930*/  LDL.LU.64 R248, [R1+0x150] ;  /* 0x0001500001f87983 */ /* 0x000ea80000300a00 */
[----:B------:R-:W2:Y:S04]  /*12940*/  LDL.LU.64 R236, [R1+0x148] ;  /* 0x0001480001ec7983 */ /* 0x000ea80000300a00 */
[----:B------:R1:W-:Y:S01]  /*12950*/  LDGSTS.E [R31+0x2c000], desc[UR8][R182.64], !P2 ;  /* 0x2c000000b61f7fae */ /* 0x0003e2000d121848 */
[----:B----4-:R-:W-:-:S04]  /*12960*/  IMAD.WIDE R190, R2, 0x4, R6 ;  /* 0x0000000402be7825 */ /* 0x010fc800078e0206 */
[----:B---3--:R-:W-:-:S04]  /*12970*/  IMAD.WIDE R24, R2, 0x4, R24 ;  /* 0x0000000402187825 */ /* 0x008fc800078e0218 */
[C---:B--2---:R-:W-:Y:S01]  /*12980*/  IMAD.WIDE R188, R2.reuse, 0x4, R8 ;  /* 0x0000000402bc7825 */ /* 0x044fe200078e0208 */
[----:B------:R-:W-:Y:S03]  /*12990*/  STL.64 [R1+0x6c8], R190 ;  /* 0x0006c8be01007387 */ /* 0x000fe60000100a00 */
[----:B------:R-:W-:Y:S01]  /*129a0*/  IMAD.WIDE R10, R2, 0x4, R10 ;  /* 0x00000004020a7825 */ /* 0x000fe200078e020a */
[----:B------:R-:W-:Y:S03]  /*129b0*/  STL.64 [R1+0x3a0], R188 ;  /* 0x0003a0bc01007387 */ /* 0x000fe60000100a00 */
[----:B------:R-:W-:Y:S01]  /*129c0*/  VIADD R4, R230, 0xffffff2b ;  /* 0xffffff2be6047836 */ /* 0x000fe20000000000 */
[----:B------:R-:W2:Y:S01]  /*129d0*/  LDL.LU.64 R8, [R1+0x140] ;  /* 0x0001400001087983 */ /* 0x000ea20000300a00 */
[----:B------:R-:W-:Y:S01]  /*129e0*/  ISETP.GE.U32.AND P3, PT, R5, 0x7ffffeab, PT ;  /* 0x7ffffeab0500780c */ /* 0x000fe20003f66070 */
[----:B-1----:R-:W1:Y:S02]  /*129f0*/  LDC R182, c[0x0][0x230] ;  /* 0x00008c00ffb67b82 */ /* 0x002e640000000800 */
[----:B------:R-:W3:Y:S04]  /*12a00*/  LDL.LU.64 R6, [R1+0x138] ;  /* 0x0001380001067983 */ /* 0x000ee80000300a00 */
[----:B------:R4:W-:Y:S02]  /*12a10*/  LDGSTS.E [R31+0x28004], desc[UR8][R190.64], !P1 ;  /* 0x28004000be1f7fae */ /* 0x0009e4000c921848 */
[----:B------:R-:W1:Y:S02]  /*12a20*/  LDC R183, c[0x0][0x230] ;  /* 0x00008c00ffb77b82 */ /* 0x000e640000000800 */
[----:B------:R4:W-:Y:S04]  /*12a30*/  STL.64 [R1+0x6b8], R24 ;  /* 0x0006b81801007387 */ /* 0x0009e80000100a00 */
[----:B------:R1:W-:Y:S04]  /*12a40*/  LDGSTS.E [R31+0x2c004], desc[UR8][R188.64], !P1 ;  /* 0x2c004000bc1f7fae */ /* 0x0003e8000c921848 */
[----:B------:R4:W-:Y:S04]  /*12a50*/  STL.64 [R1+0x3b0], R10 ;  /* 0x0003b00a01007387 */ /* 0x0009e80000100a00 */
[----:B------:R-:W-:Y:S04]  /*12a60*/  LDGSTS.E [R31+0x28008], desc[UR8][R24.64], !P6 ;  /* 0x28008000181f7fae */ /* 0x000fe8000f121848 */
[----:B------:R-:W-:Y:S04]  /*12a70*/  LDGSTS.E [R31+0x2c008], desc[UR8][R10.64], !P6 ;  /* 0x2c0080000a1f7fae */ /* 0x000fe8000f121848 */
[----:B----4-:R-:W4:Y:S04]  /*12a80*/  LDL.LU.64 R24, [R1+0x130] ;  /* 0x0001300001187983 */ /* 0x010f280000300a00 */
[----:B------:R-:W4:Y:S01]  /*12a90*/  LDL.LU.64 R10, [R1+0x128] ;  /* 0x00012800010a7983 */ /* 0x000f220000300a00 */
[----:B------:R-:W-:-:S02]  /*12aa0*/  ISETP.GE.U32.AND P4, PT, R4, 0x7ffffeac, PT ;  /* 0x7ffffeac0400780c */ /* 0x000fc40003f86070 */
[----:B------:R-:W-:Y:S01]  /*12ab0*/  IADD3 R4, R185, -0xd7, RZ ;  /* 0xffffff29b9047810 */ /* 0x000fe20007ffe0ff */
[----:B------:R-:W-:Y:S01]  /*12ac0*/  VIADD R5, R13, 0xffffff28 ;  /* 0xffffff280d057836 */ /* 0x000fe20000000000 */
[----:B------:R-:W4:Y:S02]  /*12ad0*/  LDC R185, c[0x0][0x230] ;  /* 0x00008c00ffb97b82 */ /* 0x000f240000000800 */
[----:B------:R-:W-:Y:S02]  /*12ae0*/  ISETP.GE.U32.AND P2, PT, R4, 0x7ffffeaa, PT ;  /* 0x7ffffeaa0400780c */ /* 0x000fe40003f46070 */
[----:B------:R-:W-:Y:S01]  /*12af0*/  ISETP.GE.U32.AND P1, PT, R5, 0x7ffffea9, PT ;  /* 0x7ffffea90500780c */ /* 0x000fe20003f26070 */
[----:B------:R-:W-:Y:S02]  /*12b00*/  VIADD R5, R12, 0xffffff0a ;  /* 0xffffff0a0c057836 */ /* 0x000fe40000000000 */
[----:B------:R-:W-:Y:S02]  /*12b10*/  VIADD R4, R184, 0xffffff0b ;  /* 0xffffff0bb8047836 */ /* 0x000fe40000000000 */
[----:B------:R-:W4:Y:S03]  /*12b20*/  LDC R184, c[0x0][0x230] ;  /* 0x00008c00ffb87b82 */ /* 0x000f260000000800 */
[----:B------:R-:W-:Y:S01]  /*12b30*/  ISETP.GE.U32.AND P6, PT, R4, 0x7ffffe8c, PT ;  /* 0x7ffffe8c0400780c */ /* 0x000fe20003fc6070 */
[----:B------:R-:W-:-:S04]  /*12b40*/  IMAD.WIDE R192, R2, 0x4, R250 ;  /* 0x0000000402c07825 */ /* 0x000fc800078e02fa */
[C---:B------:R-:W-:Y:S01]  /*12b50*/  IMAD.WIDE R190, R2.reuse, 0x4, R240 ;  /* 0x0000000402be7825 */ /* 0x040fe200078e02f0 */
[----:B------:R-:W-:Y:S04]  /*12b60*/  STL.64 [R1+0x3b8], R192 ;  /* 0x0003b8c001007387 */ /* 0x000fe80000100a00 */
[----:B------:R-:W-:Y:S01]  /*12b70*/  LDGSTS.E [R31+0x2800c], desc[UR8][R192.64], !P5 ;  /* 0x2800c000c01f7fae */ /* 0x000fe2000e921848 */
[----:B-1----:R-:W-:-:S03]  /*12b80*/  IMAD.WIDE R188, R2, 0x4, R242 ;  /* 0x0000000402bc7825 */ /* 0x002fc600078e02f2 */
[----:B------:R1:W-:Y:S01]  /*12b90*/  STL.64 [R1+0x3c0], R190 ;  /* 0x0003c0be01007387 */ /* 0x0003e20000100a00 */
[----:B------:R-:W-:-:S03]  /*12ba0*/  IMAD.WIDE R12, R2, 0x4, R244 ;  /* 0x00000004020c7825 */ /* 0x000fc600078e02f4 */
[----:B------:R1:W-:Y:S04]  /*12bb0*/  LDGSTS.E [R31+0x2c00c], desc[UR8][R190.64], !P5 ;  /* 0x2c00c000be1f7fae */ /* 0x0003e8000e921848 */
[----:B------:R1:W-:Y:S04]  /*12bc0*/  STL.64 [R1+0x6b0], R188 ;  /* 0x0006b0bc01007387 */ /* 0x0003e80000100a00 */
[----:B------:R1:W-:Y:S02]  /*12bd0*/  LDGSTS.E [R31+0x30000], desc[UR8][R188.64], !P4 ;  /* 0x30000000bc1f7fae */ /* 0x0003e4000e121848 */
[----:B-1----:R-:W-:-:S02]  /*12be0*/  IMAD.WIDE R190, R2, 0x4, R248 ;  /* 0x0000000402be7825 */ /* 0x002fc400078e02f8 */
[----:B------:R1:W-:Y:S04]  /*12bf0*/  STL.64 [R1+0x6a8], R12 ;  /* 0x0006a80c01007387 */ /* 0x0003e80000100a00 */
[----:B------:R1:W-:Y:S01]  /*12c00*/  LDGSTS.E [R31+0x34000], desc[UR8][R12.64], !P4 ;  /* 0x340000000c1f7fae */ /* 0x0003e2000e121848 */
[----:B------:R-:W-:-:S03]  /*12c10*/  IMAD.WIDE R188, R2, 0x4, R236 ;  /* 0x0000000402bc7825 */ /* 0x000fc600078e02ec */
[----:B------:R1:W-:Y:S04]  /*12c20*/  STL.64 [R1+0x698], R190 ;  /* 0x000698be01007387 */ /* 0x0003e80000100a00 */
[----:B------:R1:W-:Y:S04]  /*12c30*/  LDGSTS.E [R31+0x30004], desc[UR8][R190.64], !P3 ;  /* 0x30004000be1f7fae */ /* 0x0003e8000d921848 */
[----:B------:R1:W-:Y:S01]  /*12c40*/  STL.64 [R1+0x688], R188 ;  /* 0x000688bc01007387 */ /* 0x0003e20000100a00 */
[----:B------:R-:W-:Y:S01]  /*12c50*/  ISETP.GE.U32.AND P5, PT, R5, 0x7ffffe8b, PT ;  /* 0x7ffffe8b0500780c */ /* 0x000fe20003fa6070 */
[----:B-1----:R-:W1:Y:S02]  /*12c60*/  LDC R13, c[0x0][0x230] ;  /* 0x00008c00ff0d7b82 */ /* 0x002e640000000800 */
[----:B------:R2:W-:Y:S01]  /*12c70*/  LDGSTS.E [R31+0x34004], desc[UR8][R188.64], !P3 ;  /* 0x34004000bc1f7fae */ /* 0x0005e2000d921848 */
[----:B------:R-:W-:-:S05]  /*12c80*/  IMAD.WIDE R190, R2, 0x4, R206 ;  /* 0x0000000402be7825 */ /* 0x000fca00078e02ce */
[----:B------:R-:W1:Y:S01]  /*12c90*/  LDC R12, c[0x0][0x230] ;  /* 0x00008c00ff0c7b82 */ /* 0x000e620000000800 */
[----:B--2---:R-:W-:-:S04]  /*12ca0*/  IMAD.WIDE R188, R2, 0x4, R208 ;  /* 0x0000000402bc7825 */ /* 0x004fc800078e02d0 */
[----:B------:R-:W-:-:S04]  /*12cb0*/  IMAD.WIDE R8, R2, 0x4, R8 ;  /* 0x0000000402087825 */ /* 0x000fc800078e0208 */
[C---:B---3--:R-:W-:Y:S01]  /*12cc0*/  IMAD.WIDE R6, R2.reuse, 0x4, R6 ;  /* 0x0000000402067825 */ /* 0x048fe200078e0206 */
[----:B------:R2:W-:Y:S04]  /*12cd0*/  STL.64 [R1+0x680], R8 ;  /* 0x0006800801007387 */ /* 0x0005e80000100a00 */
[----:B------:R2:W-:Y:S04]  /*12ce0*/  LDGSTS.E [R31+0x30008], desc[UR8][R8.64], !P2 ;  /* 0x30008000081f7fae */ /* 0x0005e8000d121848 */
[----:B------:R3:W-:Y:S04]  /*12cf0*/  STL.64 [R1+0xc18], R6 ;  /* 0x000c180601007387 */ /* 0x0007e80000100a00 */
[----:B------:R3:W-:Y:S01]  /*12d00*/  LDGSTS.E [R31+0x34008], desc[UR8][R6.64], !P2 ;  /* 0x34008000061f7fae */ /* 0x0007e2000d121848 */
[----:B--2---:R-:W-:-:S04]  /*12d10*/  IMAD.WIDE R8, R2, 0x4, R198 ;  /* 0x0000000402087825 */ /* 0x004fc800078e02c6 */
[----:B---3--:R-:W-:-:S04]  /*12d20*/  IMAD.WIDE R6, R2, 0x4, R200 ;  /* 0x0000000402067825 */ /* 0x008fc800078e02c8 */
[----:B----4-:R-:W-:-:S04]  /*12d30*/  IMAD.WIDE R24, R2, 0x4, R24 ;  /* 0x0000000402187825 */ /* 0x010fc800078e0218 */
[C---:B------:R-:W-:Y:S01]  /*12d40*/  IMAD.WIDE R10, R2.reuse, 0x4, R10 ;  /* 0x00000004020a7825 */ /* 0x040fe200078e020a */
[----:B------:R2:W-:Y:S04]  /*12d50*/  STL.64 [R1+0x678], R24 ;  /* 0x0006781801007387 */ /* 0x0005e80000100a00 */
[----:B------:R3:W-:Y:S04]  /*12d60*/  STL.64 [R1+0xbe0], R10 ;  /* 0x000be00a01007387 */ /* 0x0007e80000100a00 */
[----:B------:R-:W4:Y:S04]  /*12d70*/  LDL.LU.64 R248, [R1+0x628] ;  /* 0x0006280001f87983 */ /* 0x000f280000300a00 */
[----:B------:R-:W-:Y:S04]  /*12d80*/  STL.64 [R1+0x668], R8 ;  /* 0x0006680801007387 */ /* 0x000fe80000100a00 */
[----:B------:R1:W-:Y:S04]  /*12d90*/  STL.64 [R1+0xbb0], R6 ;  /* 0x000bb00601007387 */ /* 0x0003e80000100a00 */
[----:B------:R-:W4:Y:S04]  /*12da0*/  LDL.LU.64 R236, [R1+0x620] ;  /* 0x0006200001ec7983 */ /* 0x000f280000300a00 */
[----:B------:R2:W-:Y:S04]  /*12db0*/  LDGSTS.E [R31+0x3000c], desc[UR8][R24.64], !P1 ;  /* 0x3000c000181f7fae */ /* 0x0005e8000c921848 */
[----:B------:R3:W-:Y:S04]  /*12dc0*/  LDGSTS.E [R31+0x3400c], desc[UR8][R10.64], !P1 ;  /* 0x3400c0000a1f7fae */ /* 0x0007e8000c921848 */
[----:B------:R-:W-:Y:S01]  /*12dd0*/  LDGSTS.E [R31+0x38000], desc[UR8][R8.64], !P6 ;  /* 0x38000000081f7fae */ /* 0x000fe2000f121848 */
[----:B--2---:R-:W-:-:S03]  /*12de0*/  IMAD.WIDE R24, R2, 0x4, R202 ;  /* 0x0000000402187825 */ /* 0x004fc600078e02ca */
[----:B------:R-:W-:Y:S01]  /*12df0*/  LDGSTS.E [R31+0x3c000], desc[UR8][R6.64], !P6 ;  /* 0x3c000000061f7fae */ /* 0x000fe2000f121848 */
[----:B---3--:R-:W-:-:S03]  /*12e00*/  IMAD.WIDE R10, R2, 0x4, R204 ;  /* 0x00000004020a7825 */ /* 0x008fc600078e02cc */
[----:B------:R-:W-:Y:S04]  /*12e10*/  LDGSTS.E [R31+0x38004], desc[UR8][R24.64], !P5 ;  /* 0x38004000181f7fae */ /* 0x000fe8000e921848 */
[----:B------:R-:W-:Y:S04]  /*12e20*/  LDGSTS.E [R31+0x3c004], desc[UR8][R10.64], !P5 ;  /* 0x3c0040000a1f7fae */ /* 0x000fe8000e921848 */
[----:B-1----:R-:W2:Y:S04]  /*12e30*/  LDL.LU.64 R6, [R1+0x618] ;  /* 0x0006180001067983 */ /* 0x002ea80000300a00 */
[----:B------:R-:W3:Y:S04]  /*12e40*/  LDL.LU.64 R8, [R1+0x608] ;  /* 0x0006080001087983 */ /* 0x000ee80000300a00 */
[----:B------:R1:W-:Y:S04]  /*12e50*/  STL.64 [R1+0x658], R24 ;  /* 0x0006581801007387 */ /* 0x0003e80000100a00 */
[----:B------:R1:W-:Y:S04]  /*12e60*/  STL.64 [R1+0xb78], R10 ;  /* 0x000b780a01007387 */ /* 0x0003e80000100a00 */
[----:B-1----:R-:W3:Y:S04]  /*12e70*/  LDL.LU.64 R24, [R1+0x5f8] ;  /* 0x0005f80001187983 */ /* 0x002ee80000300a00 */
[----:B------:R1:W-:Y:S04]  /*12e80*/  STL.64 [R1+0x650], R190 ;  /* 0x000650be01007387 */ /* 0x0003e80000100a00 */
[----:B------:R4:W-:Y:S04]  /*12e90*/  STL.64 [R1+0xb40], R188 ;  /* 0x000b40bc01007387 */ /* 0x0009e80000100a00 */
[----:B------:R-:W3:Y:S01]  /*12ea0*/  LDL.LU.64 R10, [R1+0x5f0] ;  /* 0x0005f000010a7983 */ /* 0x000ee20000300a00 */
[----:B------:R-:W-:Y:S01]  /*12eb0*/  VIADD R4, R186, 0xffffff09 ;  /* 0xffffff09ba047836 */ /* 0x000fe20000000000 */
[----:B------:R-:W-:Y:S01]  /*12ec0*/  IADD3 R5, R182, -0xf8, RZ ;  /* 0xffffff08b6057810 */ /* 0x000fe20007ffe0ff */
[----:B------:R-:W-:Y:S01]  /*12ed0*/  IMAD.WIDE R192, R2, 0x4, R210 ;  /* 0x0000000402c07825 */ /* 0x000fe200078e02d2 */
[----:B------:R-:W3:Y:S02]  /*12ee0*/  LDC R182, c[0x0][0x230] ;  /* 0x00008c00ffb67b82 */ /* 0x000ee40000000800 */
[----:B------:R-:W-:-:S02]  /*12ef0*/  ISETP.GE.U32.AND P4, PT, R4, 0x7ffffe8a, PT ;  /* 0x7ffffe8a0400780c */ /* 0x000fc40003f86070 */
[----:B------:R-:W-:Y:S01]  /*12f00*/  ISETP.GE.U32.AND P3, PT, R5, 0x7ffffe89, PT ;  /* 0x7ffffe890500780c */ /* 0x000fe20003f66070 */
[----:B------:R-:W-:Y:S02]  /*12f10*/  VIADD R5, R183, 0xffffff66 ;  /* 0xffffff66b7057836 */ /* 0x000fe40000000000 */
[----:B------:R-:W-:Y:S01]  /*12f20*/  VIADD R4, R187, 0xffffff67 ;  /* 0xffffff67bb047836 */ /* 0x000fe20000000000 */
[----:B------:R-:W-:Y:S01]  /*12f30*/  STL.64 [R1+0x648], R192 ;  /* 0x000648c001007387 */ /* 0x000fe20000100a00 */
[----:B------:R-:W3:Y:S01]  /*12f40*/  LDC R183, c[0x0][0x230] ;  /* 0x00008c00ffb77b82 */ /* 0x000ee20000000800 */
[----:B------:R-:W-:Y:S01]  /*12f50*/  ISETP.GE.U32.AND P1, PT, R5, 0x7ffffee7, PT ;  /* 0x7ffffee70500780c */ /* 0x000fe20003f26070 */
[----:B------:R-:W-:Y:S01]  /*12f60*/  VIADD R5, R13, 0xffffff64 ;  /* 0xffffff640d057836 */ /* 0x000fe20000000000 */
[----:B------:R-:W-:-:S03]  /*12f70*/  ISETP.GE.U32.AND P2, PT, R4, 0x7ffffee8, PT ;  /* 0x7ffffee80400780c */ /* 0x000fc60003f46070 */
[----:B------:R1:W-:Y:S01]  /*12f80*/  LDGSTS.E [R31+0x38008], desc[UR8][R190.64], !P4 ;  /* 0x38008000be1f7fae */ /* 0x0003e2000e121848 */
[----:B------:R-:W-:Y:S01]  /*12f90*/  ISETP.GE.U32.AND P5, PT, R5, 0x7ffffee5, PT ;  /* 0x7ffffee50500780c */ /* 0x000fe20003fa6070 */
[----:B------:R-:W-:Y:S01]  /*12fa0*/  VIADD R5, R12, 0xffffff46 ;  /* 0xffffff460c057836 */ /* 0x000fe20000000000 */
[----:B------:R-:W3:Y:S01]  /*12fb0*/  LDC R187, c[0x0][0x230] ;  /* 0x00008c00ffbb7b82 */ /* 0x000ee20000000800 */
[----:B------:R4:W-:Y:S01]  /*12fc0*/  LDGSTS.E [R31+0x3c008], desc[UR8][R188.64], !P4 ;  /* 0x3c008000bc1f7fae */ /* 0x0009e2000e121848 */
[----:B------:R-:W-:-:S03]  /*12fd0*/  VIADD R4, R185, 0xffffff65 ;  /* 0xffffff65b9047836 */ /* 0x000fc60000000000 */
[----:B------:R-:W-:Y:S03]  /*12fe0*/  LDGSTS.E [R31+0x3800c], desc[UR8][R192.64], !P3 ;  /* 0x3800c000c01f7fae */ /* 0x000fe6000d921848 */
[----:B------:R-:W3:Y:S01]  /*12ff0*/  LDC R186, c[0x0][0x230] ;  /* 0x00008c00ffba7b82 */ /* 0x000ee20000000800 */
[----:B-1----:R-:W-:Y:S01]  /*13000*/  IMAD.WIDE R190, R2, 0x4, R212 ;  /* 0x0000000402be7825 */ /* 0x002fe200078e02d4 */
[----:B------:R-:W-:-:S04]  /*13010*/  ISETP.GE.U32.AND P6, PT, R4, 0x7ffffee6, PT ;  /* 0x7ffffee60400780c */ /* 0x000fc80003fc6070 */
[----:B------:R2:W-:Y:S02]  /*13020*/  STL.64 [R1+0x638], R190 ;  /* 0x000638be01007387 */ /* 0x0005e40000100a00 */
[----:B------:R-:W1:Y:S02]  /*13030*/  LDC R185, c[0x0][0x230] ;  /* 0x00008c00ffb97b82 */ /* 0x000e640000000800 */
[----:B------:R-:W3:Y:S04]  /*13040*/  LDL.LU.64 R242, [R1+0x5e8] ;  /* 0x0005e80001f27983 */ /* 0x000ee80000300a00 */
[----:B------:R-:W3:Y:S04]  /*13050*/  LDL.LU.64 R244, [R1+0x5d0] ;  /* 0x0005d00001f47983 */ /* 0x000ee80000300a00 */
[----:B------:R2:W-:Y:S01]  /*13060*/  LDGSTS.E [R31+0x3c00c], desc[UR8][R190.64], !P3 ;  /* 0x3c00c000be1f7fae */ /* 0x0005e2000d921848 */
[----:B----4-:R-:W-:-:S05]  /*13070*/  IMAD.WIDE R188, R2, 0x4, R248 ;  /* 0x0000000402bc7825 */ /* 0x010fca00078e02f8 */
[----:B------:R4:W-:Y:S04]  /*13080*/  STL.64 [R1+0x1c8], R188 ;  /* 0x0001c8bc01007387 */ /* 0x0009e80000100a00 */
[----:B------:R4:W-:Y:S01]  /*13090*/  LDGSTS.E [R30+0x20000], desc[UR8][R188.64], !P2 ;  /* 0x20000000bc1e7fae */ /* 0x0009e2000d121848 */
[----:B------:R-:W-:-:S05]  /*130a0*/  IMAD.WIDE R12, R2, 0x4, R236 ;  /* 0x00000004020c7825 */ /* 0x000fca00078e02ec */
[----:B------:R1:W-:Y:S04]  /*130b0*/  STL.64 [R1+0x1d0], R12 ;  /* 0x0001d00c01007387 */ /* 0x0003e80000100a00 */
[----:B------:R-:W4:Y:S04]  /*130c0*/  LDL.LU.64 R248, [R1+0x328] ;  /* 0x0003280001f87983 */ /* 0x000f280000300a00 */
[----:B------:R-:W4:Y:S04]  /*130d0*/  LDL.LU.64 R236, [R1+0x320] ;  /* 0x0003200001ec7983 */ /* 0x000f280000300a00 */
[----:B------:R1:W-:Y:S01]  /*130e0*/  LDGSTS.E [R30+0x24000], desc[UR8][R12.64], !P2 ;  /* 0x240000000c1e7fae */ /* 0x0003e2000d121848 */
[----:B--2---:R-:W-:-:S04]  /*130f0*/  IMAD.WIDE R190, R2, 0x4, R6 ;  /* 0x0000000402be7825 */ /* 0x004fc800078e0206 */
[----:B---3--:R-:W-:-:S04]  /*13100*/  IMAD.WIDE R24, R2, 0x4, R24 ;  /* 0x0000000402187825 */ /* 0x008fc800078e0218 */
[C---:B----4-:R-:W-:Y:S01]  /*13110*/  IMAD.WIDE R188, R2.reuse, 0x4, R8 ;  /* 0x0000000402bc7825 */ /* 0x050fe200078e0208 */
[----:B------:R-:W-:Y:S03]  /*13120*/  STL.64 [R1+0x1d8], R190 ;  /* 0x0001d8be01007387 */ /* 0x000fe60000100a00 */
[----:B------:R-:W-:Y:S01]  /*13130*/  IMAD.WIDE R10, R2, 0x4, R10 ;  /* 0x00000004020a7825 */ /* 0x000fe200078e020a */
[----:B------:R-:W-:Y:S01]  /*13140*/  STL.64 [R1+0x1e0], R188 ;  /* 0x0001e0bc01007387 */ /* 0x000fe20000100a00 */
[----:B------:R-:W-:Y:S01]  /*13150*/  IADD3 R4, R184, -0xb9, RZ ;  /* 0xffffff47b8047810 */ /* 0x000fe20007ffe0ff */
[----:B-1----:R-:W1:Y:S02]  /*13160*/  LDC R13, c[0x0][0x230] ;  /* 0x00008c00ff0d7b82 */ /* 0x002e640000000800 */
[----:B------:R-:W2:Y:S04]  /*13170*/  LDL.LU.64 R6, [R1+0x310] ;  /* 0x0003100001067983 */ /* 0x000ea80000300a00 */
[----:B------:R-:W3:Y:S01]  /*13180*/  LDL.LU.64 R8, [R1+0x308] ;  /* 0x0003080001087983 */ /* 0x000ee20000300a00 */
[----:B------:R-:W-:Y:S01]  /*13190*/  ISETP.GE.U32.AND P3, PT, R5, 0x7ffffec7, PT ;  /* 0x7ffffec70500780c */ /* 0x000fe20003f66070 */
[----:B------:R-:W4:Y:S02]  /*131a0*/  LDC R184, c[0x0][0x230] ;  /* 0x00008c00ffb87b82 */ /* 0x000f240000000800 */
[----:B------:R1:W-:Y:S04]  /*131b0*/  LDGSTS.E [R30+0x20004], desc[UR8][R190.64], !P1 ;  /* 0x20004000be1e7fae */ /* 0x0003e8000c921848 */
[----:B------:R1:W-:Y:S02]  /*131c0*/  STL.64 [R1+0x1e8], R24 ;  /* 0x0001e81801007387 */ /* 0x0003e40000100a00 */
[----:B------:R-:W4:Y:S02]  /*131d0*/  LDC R12, c[0x0][0x230] ;  /* 0x00008c00ff0c7b82 */ /* 0x000f240000000800 */
[----:B------:R1:W-:Y:S04]  /*131e0*/  LDGSTS.E [R30+0x24004], desc[UR8][R188.64], !P1 ;  /* 0x24004000bc1e7fae */ /* 0x0003e8000c921848 */
[----:B------:R1:W-:Y:S04]  /*131f0*/  STL.64 [R1+0x1f0], R10 ;  /* 0x0001f00a01007387 */ /* 0x0003e80000100a00 */
[----:B------:R-:W-:Y:S04]  /*13200*/  LDGSTS.E [R30+0x20008], desc[UR8][R24.64], !P6 ;  /* 0x20008000181e7fae */ /* 0x000fe8000f121848 */
[----:B------:R-:W-:Y:S04]  /*13210*/  LDGSTS.E [R30+0x24008], desc[UR8][R10.64], !P6 ;  /* 0x240080000a1e7fae */ /* 0x000fe8000f121848 */
[----:B-1----:R-:W4:Y:S04]  /*13220*/  LDL.LU.64 R24, [R1+0x300] ;  /* 0x0003000001187983 */ /* 0x002f280000300a00 */
[----:B------:R-:W3:Y:S01]  /*13230*/  LDL.LU.64 R10, [R1+0x2f8] ;  /* 0x0002f800010a7983 */ /* 0x000ee20000300a00 */
[----:B------:R-:W-:Y:S01]  /*13240*/  VIADD R5, R183, 0xffffff44 ;  /* 0xffffff44b7057836 */ /* 0x000fe20000000000 */
[----:B------:R-:W-:Y:S01]  /*13250*/  ISETP.GE.U32.AND P4, PT, R4, 0x7ffffec8, PT ;  /* 0x7ffffec80400780c */ /* 0x000fe20003f86070 */
[----:B------:R-:W-:-:S03]  /*13260*/  IMAD.WIDE R192, R2, 0x4, R242 ;  /* 0x0000000402c07825 */ /* 0x000fc600078e02f2 */
[----:B------:R-:W-:Y:S01]  /*13270*/  ISETP.GE.U32.AND P1, PT, R5, 0x7ffffec5, PT ;  /* 0x7ffffec50500780c */ /* 0x000fe20003f26070 */
[----:B------:R-:W-:Y:S01]  /*13280*/  IMAD.WIDE R190, R2, 0x4, R244 ;  /* 0x0000000402be7825 */ /* 0x000fe200078e02f4 */
[----:B------:R-:W-:Y:S01]  /*13290*/  IADD3 R5, R182, -0xda, RZ ;  /* 0xffffff26b6057810 */ /* 0x000fe20007ffe0ff */
[----:B------:R-:W-:Y:S02]  /*132a0*/  STL.64 [R1+0x1f8], R192 ;  /* 0x0001f8c001007387 */ /* 0x000fe40000100a00 */
[----:B------:R-:W-:Y:S02]  /*132b0*/  VIADD R4, R187, 0xffffff45 ;  /* 0xffffff45bb047836 */ /* 0x000fe40000000000 */
[----:B------:R2:W-:Y:S03]  /*132c0*/  STL.64 [R1+0x200], R190 ;  /* 0x000200be01007387 */ /* 0x0005e60000100a00 */
[----:B------:R-:W-:Y:S01]  /*132d0*/  ISETP.GE.U32.AND P2, PT, R4, 0x7ffffec6, PT ;  /* 0x7ffffec60400780c */ /* 0x000fe20003f46070 */
[----:B------:R-:W-:Y:S04]  /*132e0*/  LDGSTS.E [R30+0x2000c], desc[UR8][R192.64], !P5 ;  /* 0x2000c000c01e7fae */ /* 0x000fe8000e921848 */
[----:B------:R2:W-:Y:S01]  /*132f0*/  LDGSTS.E [R30+0x2400c], desc[UR8][R190.64], !P5 ;  /* 0x2400c000be1e7fae */ /* 0x0005e2000e921848 */
[----:B------:R-:W-:-:S04]  /*13300*/  IMAD.WIDE R188, R2, 0x4, R248 ;  /* 0x0000000402bc7825 */ /* 0x000fc800078e02f8 */
[C---:B------:R-:W-:Y:S01]  /*13310*/  IMAD.WIDE R182, R2.reuse, 0x4, R236 ;  /* 0x0000000402b67825 */ /* 0x040fe200078e02ec */
[----:B------:R3:W-:Y:S04]  /*13320*/  STL.64 [R1+0x618], R188 ;  /* 0x000618bc01007387 */ /* 0x0007e80000100a00 */
[----:B------:R-:W3:Y:S04]  /*13330*/  LDL.LU.64 R250, [R1+0x2f0] ;  /* 0x0002f00001fa7983 */ /* 0x000ee80000300a00 */
[----:B------:R1:W-:Y:S04]  /*13340*/  STL.64 [R1+0x3d0], R182 ;  /* 0x0003d0b601007387 */ /* 0x0003e80000100a00 */
[----:B------:R-:W3:Y:S04]  /*13350*/  LDL.LU.64 R240, [R1+0x2e8] ;  /* 0x0002e80001f07983 */ /* 0x000ee80000300a00 */
[----:B------:R-:W3:Y:S04]  /*13360*/  LDL.LU.64 R242, [R1+0x120] ;  /* 0x0001200001f27983 */ /* 0x000ee80000300a00 */
[----:B------:R3:W-:Y:S04]  /*13370*/  LDGSTS.E [R30+0x28000], desc[UR8][R188.64], !P4 ;  /* 0x28000000bc1e7fae */ /* 0x0007e8000e121848 */
[----:B------:R-:W3:Y:S04]  /*13380*/  LDL.LU.64 R244, [R1+0x118] ;  /* 0x0001180001f47983 */ /* 0x000ee80000300a00 */
[----:B------:R-:W3:Y:S04]  /*13390*/  LDL.LU.64 R248, [R1+0x110] ;  /* 0x0001100001f87983 */ /* 0x000ee80000300a00 */
[----:B------:R-:W3:Y:S04]  /*133a0*/  LDL.LU.64 R236, [R1+0x108] ;  /* 0x0001080001ec7983 */ /* 0x000ee80000300a00 */
[----:B------:R1:W-:Y:S01]  /*133b0*/  LDGSTS.E [R30+0x2c000], desc[UR8][R182.64], !P4 ;  /* 0x2c000000b61e7fae */ /* 0x0003e2000e121848 */
[----:B--2---:R-:W-:-:S04]  /*133c0*/  IMAD.WIDE R190, R2, 0x4, R6 ;  /* 0x0000000402be7825 */ /* 0x004fc800078e0206 */
[----:B----4-:R-:W-:-:S04]  /*133d0*/  IMAD.WIDE R24, R2, 0x4, R24 ;  /* 0x0000000402187825 */ /* 0x010fc800078e0218 */
[C---:B---3--:R-:W-:Y:S01]  /*133e0*/  IMAD.WIDE R188, R2.reuse, 0x4, R8 ;  /* 0x0000000402bc7825 */ /* 0x048fe200078e0208 */
[----:B------:R-:W-:Y:S03]  /*133f0*/  STL.64 [R1+0x608], R190 ;  /* 0x000608be01007387 */ /* 0x000fe60000100a00 */
[----:B------:R-:W-:Y:S01]  /*13400*/  IMAD.WIDE R10, R2, 0x4, R10 ;  /* 0x00000004020a7825 */ /* 0x000fe200078e020a */
[----:B------:R-:W-:Y:S03]  /*13410*/  STL.64 [R1+0x3e0], R188 ;  /* 0x0003e0bc01007387 */ /* 0x000fe60000100a00 */
[----:B------:R-:W-:Y:S01]  /*13420*/  VIADD R4, R186, 0xffffff27 ;  /* 0xffffff27ba047836 */ /* 0x000fe20000000000 */
[----:B------:R-:W2:Y:S01]  /*13430*/  LDL.LU.64 R8, [R1+0x100] ;  /* 0x0001000001087983 */ /* 0x000ea20000300a00 */
[----:B------:R-:W3:Y:S03]  /*13440*/  LDC R186, c[0x0][0x230] ;  /* 0x00008c00ffba7b82 */ /* 0x000ee60000000800 */
[----:B------:R-:W4:Y:S04]  /*13450*/  LDL.LU.64 R6, [R1+0xf8] ;  /* 0x0000f80001067983 */ /* 0x000f280000300a00 */
[----:B------:R3:W-:Y:S01]  /*13460*/  LDGSTS.E [R30+0x28004], desc[UR8][R190.64], !P3 ;  /* 0x28004000be1e7fae */ /* 0x0007e2000d921848 */
[----:B------:R-:W-:Y:S01]  /*13470*/  ISETP.GE.U32.AND P5, PT, R5, 0x7ffffea7, PT ;  /* 0x7ffffea70500780c */ /* 0x000fe20003fa6070 */
[----:B-1----:R-:W1:Y:S02]  /*13480*/  LDC R182, c[0x0][0x230] ;  /* 0x00008c00ffb67b82 */ /* 0x002e640000000800 */
[----:B------:R3:W-:Y:S04]  /*13490*/  STL.64 [R1+0x3e8], R24 ;  /* 0x0003e81801007387 */ /* 0x0007e80000100a00 */
[----:B------:R1:W-:Y:S02]  /*134a0*/  LDGSTS.E [R30+0x2c004], desc[UR8][R188.64], !P3 ;  /* 0x2c004000bc1e7fae */ /* 0x0003e4000d921848 */
[----:B------:R-:W4:Y:S02]  /*134b0*/  LDC R183, c[0x0][0x230] ;  /* 0x00008c00ffb77b82 */ /* 0x000f240000000800 */
[----:B------:R3:W-:Y:S04]  /*134c0*/  STL.64 [R1+0x3f0], R10 ;  /* 0x0003f00a01007387 */ /* 0x0007e80000100a00 */
[----:B------:R-:W-:Y:S04]  /*134d0*/  LDGSTS.E [R30+0x28008], desc[UR8][R24.64], !P2 ;  /* 0x28008000181e7fae */ /* 0x000fe8000d121848 */
[----:B------:R-:W-:Y:S04]  /*134e0*/  LDGSTS.E [R30+0x2c008], desc[UR8][R10.64], !P2 ;  /* 0x2c0080000a1e7fae */ /* 0x000fe8000d121848 */
[----:B---3--:R-:W3:Y:S04]  /*134f0*/  LDL.LU.64 R24, [R1+0xf0] ;  /* 0x0000f00001187983 */ /* 0x008ee80000300a00 */
[----:B------:R-:W3:Y:S01]  /*13500*/  LDL.LU.64 R10, [R1+0xe8] ;  /* 0x0000e800010a7983 */ /* 0x000ee20000300a00 */
[----:B------:R-:W-:Y:S01]  /*13510*/  ISETP.GE.U32.AND P6, PT, R4, 0x7ffffea8, PT ;  /* 0x7ffffea80400780c */ /* 0x000fe20003fc6070 */
[----:B------:R-:W-:-:S02]  /*13520*/  VIADD R4, R185, 0xffffff25 ;  /* 0xffffff25b9047836 */ /* 0x000fc40000000000 */
[----:B------:R-:W-:Y:S01]  /*13530*/  VIADD R5, R13, 0xffffff24 ;  /* 0xffffff240d057836 */ /* 0x000fe20000000000 */
[----:B------:R-:W3:Y:S02]  /*13540*/  LDC R185, c[0x0][0x230] ;  /* 0x00008c00ffb97b82 */ /* 0x000ee40000000800 */
[----:B------:R-:W-:Y:S01]  /*13550*/  ISETP.GE.U32.AND P4, PT, R4, 0x7ffffea6, PT ;  /* 0x7ffffea60400780c */ /* 0x000fe20003f86070 */
[----:B------:R-:W-:-:S05]  /*13560*/  VIADD R4, R184, 0xffffff07 ;  /* 0xffffff07b8047836 */ /* 0x000fca0000000000 */
[----:B------:R-:W-:Y:S01]  /*13570*/  ISETP.GE.U32.AND P2, PT, R4, 0x7ffffe88, PT ;  /* 0x7ffffe880400780c */ /* 0x000fe20003f46070 */
[----:B------:R-:W3:Y:S01]  /*13580*/  LDC R184, c[0x0][0x230] ;  /* 0x00008c00ffb87b82 */ /* 0x000ee20000000800 */
[----:B------:R-:W-:Y:S02]  /*13590*/  IADD3 R4, R186, -0xfb, RZ ;  /* 0xffffff05ba047810 */ /* 0x000fe40007ffe0ff */
[----:B------:R-:W-:Y:S01]  /*135a0*/  ISETP.GE.U32.AND P3, PT, R5, 0x7ffffea5, PT ;  /* 0x7ffffea50500780c */ /* 0x000fe20003f66070 */
[----:B------:R-:W-:-:S04]  /*135b0*/  VIADD R5, R12, 0xffffff06 ;  /* 0xffffff060c057836 */ /* 0x000fc80000000000 */
[----:B------:R-:W3:Y:S08]  /*135c0*/  LDC R13, c[0x0][0x230] ;  /* 0x00008c00ff0d7b82 */ /* 0x000ef00000000800 */
[----:B------:R-:W3:Y:S01]  /*135d0*/  LDC R12, c[0x0][0x230] ;  /* 0x00008c00ff0c7b82 */ /* 0x000ee20000000800 */
[----:B------:R-:W-:-:S04]  /*135e0*/  IMAD.WIDE R192, R2, 0x4, R250 ;  /* 0x0000000402c07825 */ /* 0x000fc800078e02fa */
[C---:B------:R-:W-:Y:S01]  /*135f0*/  IMAD.WIDE R190, R2.reuse, 0x4, R240 ;  /* 0x0000000402be7825 */ /* 0x040fe200078e02f0 */
[----:B------:R-:W-:Y:S03]  /*13600*/  STL.64 [R1+0x5f8], R192 ;  /* 0x0005f8c001007387 */ /* 0x000fe60000100a00 */
[C---:B-1----:R-:W-:Y:S01]  /*13610*/  IMAD.WIDE R188, R2.reuse, 0x4, R242 ;  /* 0x0000000402bc7825 */ /* 0x042fe200078e02f2 */
[----:B------:R-:W-:Y:S04]  /*13620*/  LDGSTS.E [R30+0x2800c], desc[UR8][R192.64], !P1 ;  /* 0x2800c000c01e7fae */ /* 0x000fe8000c921848 */
[----:B------:R-:W-:Y:S01]  /*13630*/  STL.64 [R1+0x400], R190 ;  /* 0x000400be01007387 */ /* 0x000fe20000100a00 */
[----:B------:R-:W-:-:S03]  /*13640*/  IMAD.WIDE R186, R2, 0x4, R244 ;  /* 0x0000000402ba7825 */ /* 0x000fc600078e02f4 */
[----:B------:R-:W-:Y:S04]  /*13650*/  LDGSTS.E [R30+0x2c00c], desc[UR8][R190.64], !P1 ;  /* 0x2c00c000be1e7fae */ /* 0x000fe8000c921848 */
[----:B------:R1:W-:Y:S04]  /*13660*/  STL.64 [R1+0x5f0], R188 ;  /* 0x0005f0bc01007387 */ /* 0x0003e80000100a00 */
[----:B------:R1:W-:Y:S04]  /*13670*/  LDGSTS.E [R30+0x30000], desc[UR8][R188.64], !P6 ;  /* 0x30000000bc1e7fae */ /* 0x0003e8000f121848 */
[----:B------:R1:W-:Y:S04]  /*13680*/  STL.64 [R1+0x5e8], R186 ;  /* 0x0005e8ba01007387 */ /* 0x0003e80000100a00 */
[----:B------:R1:W-:Y:S02]  /*13690*/  LDGSTS.E [R30+0x34000], desc[UR8][R186.64], !P6 ;  /* 0x34000000ba1e7fae */ /* 0x0003e4000f121848 */
[----:B-1----:R-:W-:-:S04]  /*136a0*/  IMAD.WIDE R188, R2, 0x4, R248 ;  /* 0x0000000402bc7825 */ /* 0x002fc800078e02f8 */
[C---:B------:R-:W-:Y:S01]  /*136b0*/  IMAD.WIDE R186, R2.reuse, 0x4, R236 ;  /* 0x0000000402ba7825 */ /* 0x040fe200078e02ec */
[----:B------:R1:W-:Y:S04]  /*136c0*/  STL.64 [R1+0x5d0], R188 ;  /* 0x0005d0bc01007387 */ /* 0x0003e80000100a00 */
[----:B------:R1:W-:Y:S04]  /*136d0*/  LDGSTS.E [R30+0x30004], desc[UR8][R188.64], !P5 ;  /* 0x30004000bc1e7fae */ /* 0x0003e8000e921848 */
[----:B------:R2:W-:Y:S04]  /*136e0*/  STL.64 [R1+0x568], R186 ;  /* 0x000568ba01007387 */ /* 0x0005e80000100a00 */
[----:B------:R2:W-:Y:S01]  /*136f0*/  LDGSTS.E [R30+0x34004], desc[UR8][R186.64], !P5 ;  /* 0x34004000ba1e7fae */ /* 0x0005e2000e921848 */
[----:B------:R-:W-:Y:S01]  /*13700*/  ISETP.GE.U32.AND P1, PT, R5, 0x7ffffe87, PT ;  /* 0x7ffffe870500780c */ /* 0x000fe20003f26070 */
[----:B-1----:R-:W-:-:S04]  /*13710*/  IMAD.WIDE R188, R2, 0x4, R220 ;  /* 0x0000000402bc7825 */ /* 0x002fc800078e02dc */
[C---:B--2---:R-:W-:Y:S01]  /*13720*/  IMAD.WIDE R8, R2.reuse, 0x4, R8 ;  /* 0x0000000402087825 */ /* 0x044fe200078e0208 */
[----:B------:R-:W1:Y:S03]  /*13730*/  LDC R186, c[0x0][0x230] ;  /* 0x00008c00ffba7b82 */ /* 0x000e660000000800 */
[C---:B----4-:R-:W-:Y:S01]  /*13740*/  IMAD.WIDE R6, R2.reuse, 0x4, R6 ;  /* 0x0000000402067825 */ /* 0x050fe200078e0206 */
[----:B------:R2:W-:Y:S04]  /*13750*/  STL.64 [R1+0x560], R8 ;  /* 0x0005600801007387 */ /* 0x0005e80000100a00 */
[----:B------:R2:W-:Y:S04]  /*13760*/  LDGSTS.E [R30+0x30008], desc[UR8][R8.64], !P4 ;  /* 0x30008000081e7fae */ /* 0x0005e8000e121848 */
[----:B------:R4:W-:Y:S04]  /*13770*/  STL.64 [R1+0xc10], R6 ;  /* 0x000c100601007387 */ /* 0x0009e80000100a00 */
[----:B------:R4:W-:Y:S01]  /*13780*/  LDGSTS.E [R30+0x34008], desc[UR8][R6.64], !P4 ;  /* 0x34008000061e7fae */ /* 0x0009e2000e121848 */
[----:B--2---:R-:W-:-:S04]  /*13790*/  IMAD.WIDE R8, R2, 0x4, R214 ;  /* 0x0000000402087825 */ /* 0x004fc800078e02d6 */
[----:B----4-:R-:W-:-:S04]  /*137a0*/  IMAD.WIDE R6, R2, 0x4, R216 ;  /* 0x0000000402067825 */ /* 0x010fc800078e02d8 */
[----:B---3--:R-:W-:-:S04]  /*137b0*/  IMAD.WIDE R24, R2, 0x4, R24 ;  /* 0x0000000402187825 */ /* 0x008fc800078e0218 */
[C---:B------:R-:W-:Y:S01]  /*137c0*/  IMAD.WIDE R10, R2.reuse, 0x4, R10 ;  /* 0x00000004020a7825 */ /* 0x040fe200078e020a */
[----:B------:R2:W-:Y:S04]  /*137d0*/  STL.64 [R1+0x540], R24 ;  /* 0x0005401801007387 */ /* 0x0005e80000100a00 */
[----:B------:R3:W-:Y:S04]  /*137e0*/  STL.64 [R1+0x628], R10 ;  /* 0x0006280a01007387 */ /* 0x0007e80000100a00 */
[----:B------:R-:W4:Y:S04]  /*137f0*/  LDL.LU.64 R236, [R1+0x5c8] ;  /* 0x0005c80001ec7983 */ /* 0x000f280000300a00 */
[----:B------:R2:W-:Y:S04]  /*13800*/  LDGSTS.E [R30+0x3000c], desc[UR8][R24.64], !P3 ;  /* 0x3000c000181e7fae */ /* 0x0005e8000d921848 */
[----:B------:R1:W-:Y:S04]  /*13810*/  STL.64 [R1+0x530], R8 ;  /* 0x0005300801007387 */ /* 0x0003e80000100a00 */
[----:B------:R-:W-:Y:S04]  /*13820*/  LDGSTS.E [R30+0x3400c], desc[UR8][R10.64], !P3 ;  /* 0x3400c0000a1e7fae */ /* 0x000fe8000d921848 */
[----:B------:R1:W-:Y:S01]  /*13830*/  STL.64 [R1+0xba8], R6 ;  /* 0x000ba80601007387 */ /* 0x0003e20000100a00 */
[----:B--2---:R-:W-:-:S03]  /*13840*/  IMAD.WIDE R24, R2, 0x4, R218 ;  /* 0x0000000402187825 */ /* 0x004fc600078e02da */
[----:B------:R1:W-:Y:S04]  /*13850*/  LDGSTS.E [R30+0x38000], desc[UR8][R8.64], !P2 ;  /* 0x38000000081e7fae */ /* 0x0003e8000d121848 */
[----:B---3--:R-:W2:Y:S04]  /*13860*/  LDL.LU.64 R10, [R1+0x5c0] ;  /* 0x0005c000010a7983 */ /* 0x008ea80000300a00 */
[----:B------:R3:W-:Y:S01]  /*13870*/  LDGSTS.E [R30+0x3c000], desc[UR8][R6.64], !P2 ;  /* 0x3c000000061e7fae */ /* 0x0007e2000d121848 */
[----:B-1----:R-:W-:-:S03]  /*13880*/  IMAD.WIDE R8, R2, 0x4, R222 ;  /* 0x0000000402087825 */ /* 0x002fc600078e02de */
[----:B------:R1:W-:Y:S04]  /*13890*/  STL.64 [R1+0x510], R24 ;  /* 0x0005101801007387 */ /* 0x0003e80000100a00 */
[----:B------:R-:W-:Y:S01]  /*138a0*/  STL.64 [R1+0xb70], R188 ;  /* 0x000b70bc01007387 */ /* 0x000fe20000100a00 */
[----:B---3--:R-:W-:-:S03]  /*138b0*/  IMAD.WIDE R6, R2, 0x4, R224 ;  /* 0x0000000402067825 */ /* 0x008fc600078e02e0 */
[----:B------:R-:W3:Y:S04]  /*138c0*/  LDL.LU.64 R242, [R1+0x5b0] ;  /* 0x0005b00001f27983 */ /* 0x000ee80000300a00 */
[----:B------:R-:W-:Y:S04]  /*138d0*/  LDGSTS.E [R30+0x38004], desc[UR8][R24.64], !P1 ;  /* 0x38004000181e7fae */ /* 0x000fe8000c921848 */
[----:B------:R1:W-:Y:S01]  /*138e0*/  STL.64 [R1+0x500], R8 ;  /* 0x0005000801007387 */ /* 0x0003e20000100a00 */
[----:B------:R-:W-:Y:S01]  /*138f0*/  ISETP.GE.U32.AND P6, PT, R4, 0x7ffffe86, PT ;  /* 0x7ffffe860400780c */ /* 0x000fe20003fc6070 */
[----:B------:R-:W-:-:S02]  /*13900*/  VIADD R5, R182, 0xffffff04 ;  /* 0xffffff04b6057836 */ /* 0x000fc40000000000 */
[----:B------:R-:W-:Y:S04]  /*13910*/  LDGSTS.E [R30+0x3c004], desc[UR8][R188.64], !P1 ;  /* 0x3c004000bc1e7fae */ /* 0x000fe8000c921848 */
[----:B-1----:R-:W3:Y:S01]  /*13920*/  LDL.LU.64 R24, [R1+0x5a0] ;  /* 0x0005a00001187983 */ /* 0x002ee20000300a00 */
[----:B------:R-:W-:Y:S01]  /*13930*/  VIADD R4, R185, 0xffffff63 ;  /* 0xffffff63b9047836 */ /* 0x000fe20000000000 */
[----:B------:R-:W-:Y:S01]  /*13940*/  ISETP.GE.U32.AND P5, PT, R5, 0x7ffffe85, PT ;  /* 0x7ffffe850500780c */ /* 0x000fe20003fa6070 */
[----:B------:R-:W1:Y:S01]  /*13950*/  LDC R182, c[0x0][0x230] ;  /* 0x00008c00ffb67b82 */ /* 0x000e620000000800 */
[----:B------:R1:W-:Y:S04]  /*13960*/  STL.64 [R1+0xb38], R6 ;  /* 0x000b380601007387 */ /* 0x0003e80000100a00 */
[----:B------:R-:W3:Y:S01]  /*13970*/  LDL.LU.64 R244, [R1+0x598] ;  /* 0x0005980001f47983 */ /* 0x000ee20000300a00 */
[----:B------:R-:W-:Y:S01]  /*13980*/  ISETP.GE.U32.AND P4, PT, R4, 0x7ffffee4, PT ;  /* 0x7ffffee40400780c */ /* 0x000fe20003f86070 */
[----:B------:R-:W-:Y:S01]  /*13990*/  VIADD R4, R183, 0xffffff61 ;  /* 0xffffff61b7047836 */ /* 0x000fe20000000000 */
[----:B------:R-:W3:Y:S01]  /*139a0*/  LDC R185, c[0x0][0x230] ;  /* 0x00008c00ffb97b82 */ /* 0x000ee20000000800 */
[----:B------:R1:W-:Y:S03]  /*139b0*/  LDGSTS.E [R30+0x38008], desc[UR8][R8.64], !P6 ;  /* 0x38008000081e7fae */ /* 0x0003e6000f121848 */
[----:B------:R-:W-:Y:S01]  /*139c0*/  ISETP.GE.U32.AND P2, PT, R4, 0x7ffffee2, PT ;  /* 0x7ffffee20400780c */ /* 0x000fe20003f46070 */
[----:B------:R-:W-:Y:S01]  /*139d0*/  VIADD R4, R184, 0xffffff43 ;  /* 0xffffff43b8047836 */ /* 0x000fe20000000000 */
[----:B------:R1:W-:Y:S01]  /*139e0*/  LDGSTS.E [R30+0x3c008], desc[UR8][R6.64], !P6 ;  /* 0x3c008000061e7fae */ /* 0x0003e2000f121848 */
[----:B------:R-:W-:Y:S01]  /*139f0*/  VIADD R5, R13, 0xffffff62 ;  /* 0xffffff620d057836 */ /* 0x000fe20000000000 */
[----:B------:R-:W3:Y:S02]  /*13a00*/  LDC R183, c[0x0][0x230] ;  /* 0x00008c00ffb77b82 */ /* 0x000ee40000000800 */
[----:B------:R-:W3:Y:S01]  /*13a10*/  LDL.LU.64 R248, [R1+0x590] ;  /* 0x0005900001f87983 */ /* 0x000ee20000300a00 */
[----:B-1----:R-:W-:Y:S01]  /*13a20*/  IMAD.WIDE R8, R2, 0x4, R226 ;  /* 0x0000000402087825 */ /* 0x002fe200078e02e2 */
[----:B------:R-:W-:-:S04]  /*13a30*/  ISETP.GE.U32.AND P6, PT, R4, 0x7ffffec4, PT ;  /* 0x7ffffec40400780c */ /* 0x000fc80003fc6070 */
[----:B------:R-:W1:Y:S01]  /*13a40*/  LDC R13, c[0x0][0x230] ;  /* 0x00008c00ff0d7b82 */ /* 0x000e620000000800 */
[----:B------:R-:W-:Y:S01]  /*13a50*/  IMAD.WIDE R6, R2, 0x4, R228 ;  /* 0x0000000402067825 */ /* 0x000fe200078e02e4 */
[----:B------:R2:W-:Y:S03]  /*13a60*/  STL.64 [R1+0x4e0], R8 ;  /* 0x0004e00801007387 */ /* 0x0005e60000100a00 */
[----:B------:R-:W-:Y:S01]  /*13a70*/  VIADD R4, R186, 0xffffff41 ;  /* 0xffffff41ba047836 */ /* 0x000fe20000000000 */
[----:B------:R2:W-:Y:S01]  /*13a80*/  STL.64 [R1+0x4d0], R6 ;  /* 0x0004d00601007387 */ /* 0x0005e20000100a00 */
[----:B------:R-:W-:Y:S01]  /*13a90*/  ISETP.GE.U32.AND P3, PT, R5, 0x7ffffee3, PT ;  /* 0x7ffffee30500780c */ /* 0x000fe20003f66070 */
[----:B------:R-:W1:Y:S02]  /*13aa0*/  LDC R184, c[0x0][0x230] ;  /* 0x00008c00ffb87b82 */ /* 0x000e640000000800 */
[----:B------:R-:W-:Y:S04]  /*13ab0*/  LDGSTS.E [R30+0x3800c], desc[UR8][R8.64], !P5 ;  /* 0x3800c000081e7fae */ /* 0x000fe8000e921848 */
[----:B------:R-:W-:Y:S01]  /*13ac0*/  LDGSTS.E [R30+0x3c00c], desc[UR8][R6.64], !P5 ;  /* 0x3c00c000061e7fae */ /* 0x000fe2000e921848 */
[----:B----4-:R-:W-:-:S03]  /*13ad0*/  IMAD.WIDE R188, R2, 0x4, R236 ;  /* 0x0000000402bc7825 */ /* 0x010fc600078e02ec */
[----:B------:R-:W4:Y:S04]  /*13ae0*/  LDL.LU.64 R236, [R1+0x580] ;  /* 0x0005800001ec7983 */ /* 0x000f280000300a00 */
[----:B------:R3:W-:Y:S04]  /*13af0*/  STL.64 [R1+0x208], R188 ;  /* 0x000208bc01007387 */ /* 0x0007e80000100a00 */
[----:B------:R3:W-:Y:S01]  /*13b00*/  LDGSTS.E [R29+0x20000], desc[UR8][R188.64], !P4 ;  /* 0x20000000bc1d7fae */ /* 0x0007e2000e121848 */
[----:B--2---:R-:W-:-:S03]  /*13b10*/  IMAD.WIDE R186, R2, 0x4, R10 ;  /* 0x0000000402ba7825 */ /* 0x004fc600078e020a */
[----:B------:R-:W2:Y:S04]  /*13b20*/  LDL.LU.64 R10, [R1+0x570] ;  /* 0x00057000010a7983 */ /* 0x000ea80000300a00 */
[----:B------:R1:W-:Y:S04]  /*13b30*/  STL.64 [R1+0x210], R186 ;  /* 0x000210ba01007387 */ /* 0x0003e80000100a00 */
[----:B------:R-:W2:Y:S04]  /*13b40*/  LDL.LU.64 R8, [R1+0x2e0] ;  /* 0x0002e00001087983 */ /* 0x000ea80000300a00 */
[----:B------:R-:W2:Y:S01]  /*13b50*/  LDL.LU.64 R6, [R1+0x2d8] ;  /* 0x0002d80001067983 */ /* 0x000ea20000300a00 */
[----:B---3--:R-:W-:-:S03]  /*13b60*/  IMAD.WIDE R188, R2, 0x4, R242 ;  /* 0x0000000402bc7825 */ /* 0x008fc600078e02f2 */
[----:B------:R1:W-:Y:S04]  /*13b70*/  LDGSTS.E [R29+0x24000], desc[UR8][R186.64], !P4 ;  /* 0x24000000ba1d7fae */ /* 0x0003e8000e121848 */
[----:B------:R3:W-:Y:S04]  /*13b80*/  STL.64 [R1+0x10c8], R30 ;  /* 0x0010c81e01007387 */ /* 0x0007e80000100a00 */
[----:B------:R-:W-:Y:S04]  /*13b90*/  STL.64 [R1+0x218], R188 ;  /* 0x000218bc01007387 */ /* 0x000fe80000100a00 */
[----:B------:R-:W-:Y:S01]  /*13ba0*/  LDGSTS.E [R29+0x20004], desc[UR8][R188.64], !P3 ;  /* 0x20004000bc1d7fae */ /* 0x000fe2000d921848 */
[----:B------:R-:W-:-:S04]  /*13bb0*/  IMAD.WIDE R24, R2, 0x4, R24 ;  /* 0x0000000402187825 */ /* 0x000fc800078e0218 */
[----:B-1----:R-:W-:Y:S01]  /*13bc0*/  IMAD.WIDE R186, R2, 0x4, R244 ;  /* 0x0000000402ba7825 */ /* 0x002fe200078e02f4 */
[----:B------:R1:W-:Y:S04]  /*13bd0*/  STL.64 [R1+0x220], R24 ;  /* 0x0002201801007387 */ /* 0x0003e80000100a00 */
[----:B------:R-:W-:Y:S04]  /*13be0*/  LDGSTS.E [R29+0x24004], desc[UR8][R24.64], !P3 ;  /* 0x24004000181d7fae */ /* 0x000fe8000d921848 */
[----:B------:R-:W-:Y:S01]  /*13bf0*/  STL.64 [R1+0x228], R186 ;  /* 0x000228ba01007387 */ /* 0x000fe20000100a00 */
[----:B------:R-:W-:-:S02]  /*13c00*/  IADD3 R5, R12, -0xa0, RZ ;  /* 0xffffff600c057810 */ /* 0x000fc40007ffe0ff */
[----:B------:R-:W2:Y:S01]  /*13c10*/  LDC R12, c[0x0][0x230] ;  /* 0x00008c00ff0c7b82 */ /* 0x000ea20000000800 */
[----:B---3--:R-:W-:Y:S01]  /*13c20*/  IMAD.WIDE R30, R2, 0x4, R248 ;  /* 0x00000004021e7825 */ /* 0x008fe200078e02f8 */
[----:B------:R-:W-:Y:S04]  /*13c30*/  LDGSTS.E [R29+0x20008], desc[UR8][R186.64], !P2 ;  /* 0x20008000ba1d7fae */ /* 0x000fe8000d121848 */
[----:B-1----:R-:W3:Y:S01]  /*13c40*/  LDL.LU.64 R24, [R1+0x2d0] ;  /* 0x0002d00001187983 */ /* 0x002ee20000300a00 */
[----:B------:R-:W-:-:S03]  /*13c50*/  ISETP.GE.U32.AND P1, PT, R5, 0x7ffffee1, PT ;  /* 0x7ffffee10500780c */ /* 0x000fc60003f26070 */
[----:B------:R4:W-:Y:S04]  /*13c60*/  STL.64 [R1+0x230], R30 ;  /* 0x0002301e01007387 */ /* 0x0009e80000100a00 */
[----:B------:R4:W-:Y:S04]  /*13c70*/  LDGSTS.E [R29+0x24008], desc[UR8][R30.64], !P2 ;  /* 0x240080001e1d7fae */ /* 0x0009e8000d121848 */
[----:B------:R-:W3:Y:S04]  /*13c80*/  LDL.LU.64 R246, [R1+0x2c8] ;  /* 0x0002c80001f67983 */ /* 0x000ee80000300a00 */
[----:B------:R-:W3:Y:S04]  /*13c90*/  LDL.LU.64 R250, [R1+0x2c0] ;  /* 0x0002c00001fa7983 */ /* 0x000ee80000300a00 */
[----:B------:R-:W3:Y:S01]  /*13ca0*/  LDL.LU.64 R240, [R1+0x2b8] ;  /* 0x0002b80001f07983 */ /* 0x000ee20000300a00 */
[----:B----4-:R-:W-:-:S05]  /*13cb0*/  IMAD.WIDE R30, R2, 0x4, R236 ;  /* 0x00000004021e7825 */ /* 0x010fca00078e02ec */
[----:B------:R-:W-:Y:S04]  /*13cc0*/  STL.64 [R1+0x238], R30 ;  /* 0x0002381e01007387 */ /* 0x000fe80000100a00 */
[----:B------:R1:W-:Y:S01]  /*13cd0*/  LDGSTS.E [R29+0x2000c], desc[UR8][R30.64], !P1 ;  /* 0x2000c0001e1d7fae */ /* 0x0003e2000c921848 */
[----:B--2---:R-:W-:-:S05]  /*13ce0*/  IMAD.WIDE R10, R2, 0x4, R10 ;  /* 0x00000004020a7825 */ /* 0x004fca00078e020a */
[----:B------:R-:W-:Y:S01]  /*13cf0*/  STL.64 [R1+0x240], R10 ;  /* 0x0002400a01007387 */ /* 0x000fe20000100a00 */
[----:B------:R-:W-:-:S03]  /*13d00*/  IMAD.WIDE R8, R2, 0x4, R8 ;  /* 0x0000000402087825 */ /* 0x000fc600078e0208 */
[----:B------:R-:W2:Y:S01]  /*13d10*/  LDL.LU.64 R242, [R1+0x2b0] ;  /* 0x0002b00001f27983 */ /* 0x000ea20000300a00 */
[----:B------:R-:W-:-:S03]  /*13d20*/  IMAD.WIDE R6, R2, 0x4, R6 ;  /* 0x0000000402067825 */ /* 0x000fc600078e0206 */
[----:B------:R-:W4:Y:S04]  /*13d30*/  LDL.LU.64 R244, [R1+0x2a8] ;  /* 0x0002a80001f47983 */ /* 0x000f280000300a00 */
[----:B------:R-:W-:Y:S04]  /*13d40*/  STL.64 [R1+0x440], R8 ;  /* 0x0004400801007387 */ /* 0x000fe80000100a00 */
[----:B------:R1:W-:Y:S04]  /*13d50*/  STL.64 [R1+0x410], R6 ;  /* 0x0004100601007387 */ /* 0x0003e80000100a00 */
[----:B------:R-:W4:Y:S04]  /*13d60*/  LDL.LU.64 R248, [R1+0xe0] ;  /* 0x0000e00001f87983 */ /* 0x000f280000300a00 */
[----:B------:R-:W4:Y:S04]  /*13d70*/  LDL.LU.64 R236, [R1+0xd8] ;  /* 0x0000d80001ec7983 */ /* 0x000f280000300a00 */
[----:B------:R-:W-:Y:S04]  /*13d80*/  LDGSTS.E [R29+0x2400c], desc[UR8][R10.64], !P1 ;  /* 0x2400c0000a1d7fae */ /* 0x000fe8000c921848 */
[----:B------:R-:W-:Y:S04]  /*13d90*/  LDGSTS.E [R29+0x28000], desc[UR8][R8.64], !P6 ;  /* 0x28000000081d7fae */ /* 0x000fe8000f121848 */
[----:B------:R-:W-:Y:S04]  /*13da0*/  LDGSTS.E [R29+0x2c000], desc[UR8][R6.64], !P6 ;  /* 0x2c000000061d7fae */ /* 0x000fe8000f121848 */
[----:B-1----:R-:W4:Y:S04]  /*13db0*/  LDL.LU.64 R6, [R1+0xd0] ;  /* 0x0000d00001067983 */ /* 0x002f280000300a00 */
[----:B------:R-:W4:Y:S01]  /*13dc0*/  LDL.LU.64 R10, [R1+0xc8] ;  /* 0x0000c800010a7983 */ /* 0x000f220000300a00 */
[----:B---3--:R-:W-:-:S03]  /*13dd0*/  IMAD.WIDE R188, R2, 0x4, R24 ;  /* 0x0000000402bc7825 */ /* 0x008fc600078e0218 */
[----:B------:R-:W3:Y:S04]  /*13de0*/  LDL.LU.64 R8, [R1+0xc0] ;  /* 0x0000c00001087983 */ /* 0x000ee80000300a00 */
[----:B------:R-:W3:Y:S01]  /*13df0*/  LDL.LU.64 R24, [R1+0xb8] ;  /* 0x0000b80001187983 */ /* 0x000ee20000300a00 */
[----:B------:R-:W-:Y:S02]  /*13e00*/  VIADD R5, R182, 0xffffff42 ;  /* 0xffffff42b6057836 */ /* 0x000fe40000000000 */
[----:B------:R-:W1:Y:S03]  /*13e10*/  LDC R182, c[0x0][0x230] ;  /* 0x00008c00ffb67b82 */ /* 0x000e660000000800 */
[----:B------:R-:W-:Y:S01]  /*13e20*/  ISETP.GE.U32.AND P5, PT, R5, 0x7ffffec3, PT ;  /* 0x7ffffec30500780c */ /* 0x000fe20003fa6070 */
[----:B------:R-:W-:-:S04]  /*13e30*/  VIADD R5, R183, 0xffffff40 ;  /* 0xffffff40b7057836 */ /* 0x000fc80000000000 */
[----:B------:R-:W1:Y:S01]  /*13e40*/  LDC R183, c[0x0][0x230] ;  /* 0x00008c00ffb77b82 */ /* 0x000e620000000800 */
[----:B------:R-:W-:Y:S01]  /*13e50*/  ISETP.GE.U32.AND P3, PT, R5, 0x7ffffec1, PT ;  /* 0x7ffffec10500780c */ /* 0x000fe20003f66070 */
[----:B------:R-:W-:Y:S01]  /*13e60*/  VIADD R5, R13, 0xffffff22 ;  /* 0xffffff220d057836 */ /* 0x000fe20000000000 */
[----:B------:R-:W-:Y:S02]  /*13e70*/  ISETP.GE.U32.AND P4, PT, R4, 0x7ffffec2, PT ;  /* 0x7ffffec20400780c */ /* 0x000fe40003f86070 */
[----:B------:R-:W-:Y:S01]  /*13e80*/  IADD3 R4, R185, -0xdd, RZ ;  /* 0xffffff23b9047810 */ /* 0x000fe20007ffe0ff */
[----:B------:R-:W-:Y:S01]  /*13e90*/  IMAD.WIDE R186, R2, 0x4, R246 ;  /* 0x0000000402ba7825 */ /* 0x000fe200078e02f6 */
[----:B------:R-:W-:Y:S01]  /*13ea0*/  ISETP.GE.U32.AND P1, PT, R5, 0x7ffffea3, PT ;  /* 0x7ffffea30500780c */ /* 0x000fe20003f26070 */
[----:B------:R-:W-:Y:S01]  /*13eb0*/  LDGSTS.E [R29+0x28004], desc[UR8][R188.64], !P5 ;  /* 0x28004000bc1d7fae */ /* 0x000fe2000e921848 */
[----:B------:R-:W-:Y:S01]  /*13ec0*/  ISETP.GE.U32.AND P2, PT, R4, 0x7ffffea4, PT ;  /* 0x7ffffea40400780c */ /* 0x000fe20003f46070 */
[----:B------:R-:W-:Y:S01]  /*13ed0*/  VIADD R4, R184, 0xffffff21 ;  /* 0xffffff21b8047836 */ /* 0x000fe20000000000 */
[----:B------:R-:W1:Y:S01]  /*13ee0*/  LDC R185, c[0x0][0x230] ;  /* 0x00008c00ffb97b82 */ /* 0x000e620000000800 */
[----:B------:R-:W-:-:S02]  /*13ef0*/  VIADD R5, R12, 0xffffff20 ;  /* 0xffffff200c057836 */ /* 0x000fc40000000000 */
[----:B------:R-:W-:Y:S01]  /*13f00*/  IMAD.WIDE R30, R2, 0x4, R250 ;  /* 0x00000004021e7825 */ /* 0x000fe200078e02fa */
[----:B------:R-:W-:Y:S01]  /*13f10*/  STL.64 [R1+0x418], R188 ;  /* 0x000418bc01007387 */ /* 0x000fe20000100a00 */
[----:B------:R-:W-:Y:S02]  /*13f20*/  ISETP.GE.U32.AND P6, PT, R4, 0x7ffffea2, PT ;  /* 0x7ffffea20400780c */ /* 0x000fe40003fc6070 */
[----:B------:R-:W-:Y:S01]  /*13f30*/  IMAD.WIDE R12, R2, 0x4, R240 ;  /* 0x00000004020c7825 */ /* 0x000fe200078e02f0 */
[----:B------:R2:W-:Y:S01]  /*13f40*/  LDGSTS.E [R29+0x2c004], desc[UR8][R186.64], !P5 ;  /* 0x2c004000ba1d7fae */ /* 0x0005e2000e921848 */
[----:B------:R-:W-:Y:S01]  /*13f50*/  ISETP.GE.U32.AND P5, PT, R5, 0x7ffffea1, PT ;  /* 0x7ffffea10500780c */ /* 0x000fe20003fa6070 */
[----:B------:R-:W3:Y:S01]  /*13f60*/  LDC R184, c[0x0][0x230] ;  /* 0x00008c00ffb87b82 */ /* 0x000ee20000000800 */
[----:B-1----:R-:W-:Y:S01]  /*13f70*/  VIADD R4, R182, 0xffffff03 ;  /* 0xffffff03b6047836 */ /* 0x002fe20000000000 */
[----:B------:R2:W-:Y:S01]  /*13f80*/  STL.64 [R1+0x420], R186 ;  /* 0x000420ba01007387 */ /* 0x0005e20000100a00 */
[----:B------:R-:W-:-:S03]  /*13f90*/  IADD3 R5, R183, -0xfe, RZ ;  /* 0xffffff02b7057810 */ /* 0x000fc60007ffe0ff */
[----:B------:R1:W-:Y:S04]  /*13fa0*/  STL.64 [R1+0x430], R30 ;  /* 0x0004301e01007387 */ /* 0x0003e80000100a00 */
[----:B------:R1:W-:Y:S04]  /*13fb0*/  LDGSTS.E [R29+0x28008], desc[UR8][R30.64], !P4 ;  /* 0x280080001e1d7fae */ /* 0x0003e8000e121848 */
[----:B------:R1:W-:Y:S04]  /*13fc0*/  STL.64 [R1+0xf8], R12 ;  /* 0x0000f80c01007387 */ /* 0x0003e80000100a00 */
[----:B------:R1:W-:Y:S01]  /*13fd0*/  LDGSTS.E [R29+0x2c008], desc[UR8][R12.64], !P4 ;  /* 0x2c0080000c1d7fae */ /* 0x0003e2000e121848 */
[----:B------:R-:W-:Y:S01]  /*13fe0*/  ISETP.GE.U32.AND P4, PT, R4, 0x7ffffe84, PT ;  /* 0x7ffffe840400780c */ /* 0x000fe20003f86070 */
[----:B------:R-:W-:-:S02]  /*13ff0*/  VIADD R4, R185, 0xffffff01 ;  /* 0xffffff01b9047836 */ /* 0x000fc40000000000 */
[----:B------:R-:W-:-:S04]  /*14000*/  IMAD.WIDE R222, R252, 0x4, R180 ;  /* 0x00000004fcde7825 */ /* 0x000fc800078e02b4 */
[----:B--2---:R-:W-:-:S04]  /*14010*/  IMAD.WIDE R186, R2, 0x4, R242 ;  /* 0x0000000402ba7825 */ /* 0x004fc800078e02f2 */
[C---:B----4-:R-:W-:Y:S01]  /*14020*/  IMAD.WIDE R182, R2.reuse, 0x4, R244 ;  /* 0x0000000402b67825 */ /* 0x050fe200078e02f4 */
[----:B------:R-:W-:Y:S04]  /*14030*/  STL.64 [R1+0xf0], R186 ;  /* 0x0000f0ba01007387 */ /* 0x000fe80000100a00 */
[----:B------:R-:W-:Y:S01]  /*14040*/  LDGSTS.E [R29+0x2800c], desc[UR8][R186.64], !P3 ;  /* 0x2800c000ba1d7fae */ /* 0x000fe2000d921848 */
[----:B-1----:R-:W-:-:S03]  /*14050*/  IMAD.WIDE R30, R2, 0x4, R248 ;  /* 0x00000004021e7825 */ /* 0x002fc600078e02f8 */
[----:B------:R-:W-:Y:S01]  /*14060*/  STL.64 [R1+0xe8], R182 ;  /* 0x0000e8b601007387 */ /* 0x000fe20000100a00 */
[----:B------:R-:W-:-:S03]  /*14070*/  IMAD.WIDE R12, R2, 0x4, R236 ;  /* 0x00000004020c7825 */ /* 0x000fc600078e02ec */
[----:B------:R-:W-:Y:S04]  /*14080*/  LDGSTS.E [R29+0x2c00c], desc[UR8][R182.64], !P3 ;  /* 0x2c00c000b61d7fae */ /* 0x000fe8000d921848 */
[----:B------:R-:W-:Y:S04]  /*14090*/  STL.64 [R1+0xe0], R30 ;  /* 0x0000e01e01007387 */ /* 0x000fe80000100a00 */
[----:B------:R-:W-:Y:S04]  /*140a0*/  LDGSTS.E [R29+0x30000], desc[UR8][R30.64], !P2 ;  /* 0x300000001e1d7fae */ /* 0x000fe8000d121848 */
[----:B------:R1:W-:Y:S04]  /*140b0*/  STL.64 [R1+0xd8], R12 ;  /* 0x0000d80c01007387 */ /* 0x0003e80000100a00 */
[----:B------:R1:W-:Y:S02]  /*140c0*/  LDGSTS.E [R29+0x34000], desc[UR8][R12.64], !P2 ;  /* 0x340000000c1d7fae */ /* 0x0003e4000d121848 */
[----:B-1----:R-:W-:-:S04]  /*140d0*/  IMAD.WIDE R12, R2, 0x4, R6 ;  /* 0x00000004020c7825 */ /* 0x002fc800078e0206 */
[C---:B---3--:R-:W-:Y:S01]  /*140e0*/  IMAD.WIDE R6, R2.reuse, 0x4, R24 ;  /* 0x0000000402067825 */ /* 0x048fe200078e0218 */
[----:B------:R-:W-:Y:S01]  /*140f0*/  LDGSTS.E [R29+0x30004], desc[UR8][R12.64], !P1 ;  /* 0x300040000c1d7fae */ /* 0x000fe2000c921848 */
[----:B------:R-:W1:Y:S02]  /*14100*/  S2R R25, SR_TID.X ;  /* 0x0000000000197919 */ /* 0x000e640000002100 */
[----:B------:R-:W-:-:S04]  /*14110*/  IMAD.WIDE R10, R2, 0x4, R10 ;  /* 0x00000004020a7825 */ /* 0x000fc800078e020a */
[----:B------:R-:W-:Y:S01]  /*14120*/  IMAD.WIDE R8, R2, 0x4, R8 ;  /* 0x0000000402087825 */ /* 0x000fe200078e0208 */
[----:B------:R-:W-:Y:S01]  /*14130*/  STL.64 [R1+0xd0], R12 ;  /* 0x0000d00c01007387 */ /* 0x000fe20000100a00 */
[----:B------:R-:W-:Y:S02]  /*14140*/  ISETP.GE.U32.AND P2, PT, R4, 0x7ffffe82, PT ;  /* 0x7ffffe820400780c */ /* 0x000fe40003f46070 */
[----:B------:R-:W-:Y:S01]  /*14150*/  VIADD R4, R184, 0xffffff00 ;  /* 0xffffff00b8047836 */ /* 0x000fe20000000000 */
[----:B------:R2:W-:Y:S04]  /*14160*/  STL.64 [R1+0xc8], R10 ;  /* 0x0000c80a01007387 */ /* 0x0005e80000100a00 */
[----:B------:R2:W-:Y:S04]  /*14170*/  LDGSTS.E [R29+0x34004], desc[UR8][R10.64], !P1 ;  /* 0x340040000a1d7fae */ /* 0x0005e8000c921848 */
[----:B------:R3:W-:Y:S04]  /*14180*/  STL.64 [R1+0xb0], R8 ;  /* 0x0000b00801007387 */ /* 0x0007e80000100a00 */
[----:B------:R3:W-:Y:S01]  /*14190*/  LDGSTS.E [R29+0x30008], desc[UR8][R8.64], !P6 ;  /* 0x30008000081d7fae */ /* 0x0007e2000f121848 */
[----:B------:R-:W-:-:S03]  /*141a0*/  ISETP.GE.U32.AND P3, PT, R5, 0x7ffffe83, PT ;  /* 0x7ffffe830500780c */ /* 0x000fc60003f66070 */
[----:B------:R4:W-:Y:S01]  /*141b0*/  STL.64 [R1+0xb8], R6 ;  /* 0x0000b80601007387 */ /* 0x0009e20000100a00 */
[----:B------:R-:W-:Y:S01]  /*141c0*/  ISETP.GE.U32.AND P1, PT, R4, 0x7ffffe81, PT ;  /* 0x7ffffe810400780c */ /* 0x000fe20003f26070 */
[C---:B--2---:R-:W-:Y:S02]  /*141d0*/  IMAD.WIDE R10, R252.reuse, 0x4, R172 ;  /* 0x00000004fc0a7825 */ /* 0x044fe400078e02ac */
[----:B------:R4:W-:Y:S01]  /*141e0*/  LDGSTS.E [R29+0x34008], desc[UR8][R6.64], !P6 ;  /* 0x34008000061d7fae */ /* 0x0009e2000f121848 */
[----:B-1----:R-:W-:Y:S01]  /*141f0*/  LOP3.LUT R25, R25, 0x7f, RZ, 0xc0, !PT ;  /* 0x0000007f19197812 */ /* 0x002fe200078ec0ff */
[----:B---3--:R-:W-:-:S03]  /*14200*/  IMAD.WIDE R8, R252, 0x4, R178 ;  /* 0x00000004fc087825 */ /* 0x008fc600078e02b2 */
[----:B------:R-:W-:Y:S01]  /*14210*/  ISETP.GE.AND P6, PT, R25, R4, PT ;  /* 0x000000041900720c */ /* 0x000fe20003fc6270 */
[C---:B------:R-:W-:Y:S01]  /*14220*/  IMAD.WIDE R4, R252.reuse, 0x4, R174 ;  /* 0x00000004fc047825 */ /* 0x040fe200078e02ae */
[----:B------:R1:W-:Y:S03]  /*14230*/  STL.64 [R1+0xa8], R8 ;  /* 0x0000a80801007387 */ /* 0x0003e60000100a00 */
[----:B----4-:R-:W-:-:S05]  /*14240*/  IMAD.WIDE R6, R252, 0x4, R176 ;  /* 0x00000004fc067825 */ /* 0x010fca00078e02b0 */
[----:B------:R2:W-:Y:S01]  /*14250*/  STL.64 [R1+0xa0], R6 ;  /* 0x0000a00601007387 */ /* 0x0005e20000100a00 */
[----:B-1----:R-:W-:-:S03]  /*14260*/  IMAD.WIDE R8, R252, 0x4, R170 ;  /* 0x00000004fc087825 */ /* 0x002fc600078e02aa */
[----:B------:R-:W-:Y:S04]  /*14270*/  STL.64 [R1+0x10e8], R10 ;  /* 0x0010e80a01007387 */ /* 0x000fe80000100a00 */
[----:B------:R1:W-:Y:S04]  /*14280*/  STL.64 [R1+0x98], R4 ;  /* 0x0000980401007387 */ /* 0x0003e80000100a00 */
[----:B------:R3:W-:Y:S01]  /*14290*/  STL.64 [R1+0x10f0], R8 ;  /* 0x0010f00801007387 */ /* 0x0007e20000100a00 */
[----:B--2---:R-:W-:-:S04]  /*142a0*/  IMAD.WIDE R6, R252, 0x4, R164 ;  /* 0x00000004fc067825 */ /* 0x004fc800078e02a4 */
[----:B-1----:R-:W-:-:S04]  /*142b0*/  IMAD.WIDE R4, R252, 0x4, R166 ;  /* 0x00000004fc047825 */ /* 0x002fc800078e02a6 */
[----:B---3--:R-:W-:-:S05]  /*142c0*/  IMAD.WIDE R8, R252, 0x4, R168 ;  /* 0x00000004fc087825 */ /* 0x008fca00078e02a8 */
[----:B------:R1:W-:Y:S04]  /*142d0*/  STL.64 [R1+0x80], R8 ;  /* 0x0000800801007387 */ /* 0x0003e80000100a00 */
[----:B------:R2:W-:Y:S04]  /*142e0*/  STL.64 [R1+0x78], R4 ;  /* 0x0000780401007387 */ /* 0x0005e80000100a00 */
[----:B------:R3:W-:Y:S01]  /*142f0*/  STL.64 [R1+0x70], R6 ;  /* 0x0000700601007387 */ /* 0x0007e20000100a00 */
[----:B-1----:R-:W-:-:S04]  /*14300*/  IMAD.WIDE R8, R252, 0x4, R162 ;  /* 0x00000004fc087825 */ /* 0x002fc800078e02a2 */
[C---:B--2---:R-:W-:Y:S01]  /*14310*/  IMAD.WIDE R4, R252.reuse, 0x4, R160 ;  /* 0x00000004fc047825 */ /* 0x044fe200078e02a0 */
[----:B------:R1:W-:Y:S03]  /*14320*/  STL.64 [R1+0x68], R8 ;  /* 0x0000680801007387 */ /* 0x0003e60000100a00 */
[C---:B---3--:R-:W-:Y:S01]  /*14330*/  IMAD.WIDE R6, R252.reuse, 0x4, R158 ;  /* 0x00000004fc067825 */ /* 0x048fe200078e029e */
[----:B------:R2:W-:Y:S04]  /*14340*/  STL.64 [R1+0x60], R4 ;  /* 0x0000600401007387 */ /* 0x0005e80000100a00 */
[----:B------:R3:W-:Y:S01]  /*14350*/  STL.64 [R1+0x58], R6 ;  /* 0x0000580601007387 */ /* 0x0007e20000100a00 */
[----:B-1----:R-:W-:-:S04]  /*14360*/  IMAD.WIDE R8, R252, 0x4, R156 ;  /* 0x00000004fc087825 */ /* 0x002fc800078e029c */
[----:B--2---:R-:W-:-:S04]  /*14370*/  IMAD.WIDE R4, R252, 0x4, R154 ;  /* 0x00000004fc047825 */ /* 0x004fc800078e029a */
[C---:B---3--:R-:W-:Y:S01]  /*14380*/  IMAD.WIDE R6, R252.reuse, 0x4, R152 ;  /* 0x00000004fc067825 */ /* 0x048fe200078e0298 */
[----:B------:R-:W-:Y:S04]  /*14390*/  STL.64 [R1+0x50], R8 ;  /* 0x0000500801007387 */ /* 0x000fe80000100a00 */
[----:B------:R-:W-:Y:S01]  /*143a0*/  STL.64 [R1+0x10f8], R6 ;  /* 0x0010f80601007387 */ /* 0x000fe20000100a00 */
[----:B------:R-:W-:-:S03]  /*143b0*/  IMAD.WIDE R10, R252, 0x4, R146 ;  /* 0x00000004fc0a7825 */ /* 0x000fc600078e0292 */
[----:B------:R1:W-:Y:S01]  /*143c0*/  STL.64 [R1+0x48], R4 ;  /* 0x0000480401007387 */ /* 0x0003e20000100a00 */
[----:B------:R-:W-:-:S04]  /*143d0*/  IMAD.WIDE R24, R252, 0x4, R144 ;  /* 0x00000004fc187825 */ /* 0x000fc800078e0290 */
[----:B-1----:R-:W-:-:S05]  /*143e0*/  IMAD.WIDE R4, R252, 0x4, R150 ;  /* 0x00000004fc047825 */ /* 0x002fca00078e0296 */
[----:B------:R1:W-:Y:S04]  /*143f0*/  STL.64 [R1+0x38], R4 ;  /* 0x0000380401007387 */ /* 0x0003e80000100a00 */
[----:B------:R-:W-:Y:S04]  /*14400*/  STL.64 [R1+0x1118], R10 ;  /* 0x0011180a01007387 */ /* 0x000fe80000100a00 */
[----:B------:R-:W-:Y:S01]  /*14410*/  STL.64 [R1+0x1100], R24 ;  /* 0x0011001801007387 */ /* 0x000fe20000100a00 */
[----:B-1----:R-:W-:-:S03]  /*14420*/  IMAD.WIDE R4, R252, 0x4, R142 ;  /* 0x00000004fc047825 */ /* 0x002fc600078e028e */
[----:B------:R-:W2:Y:S04]  /*14430*/  LDL.LU.64 R170, [R1+0x318] ;  /* 0x0003180001aa7983 */ /* 0x000ea80000300a00 */
[----:B------:R-:W3:Y:S04]  /*14440*/  LDL.LU.64 R172, [R1+0x338] ;  /* 0x0003380001ac7983 */ /* 0x000ee80000300a00 */
[----:B------:R1:W-:Y:S04]  /*14450*/  STL.64 [R1+0x18], R4 ;  /* 0x0000180401007387 */ /* 0x0003e80000100a00 */
[----:B------:R-:W4:Y:S04]  /*14460*/  LDL.LU.64 R174, [R1+0x348] ;  /* 0x0003480001ae7983 */ /* 0x000f280000300a00 */
[----:B------:R-:W2:Y:S04]  /*14470*/  LDL.LU.64 R176, [R1+0x368] ;  /* 0x0003680001b07983 */ /* 0x000ea80000300a00 */
[----:B------:R-:W3:Y:S04]  /*14480*/  LDL.LU.64 R178, [R1+0x378] ;  /* 0x0003780001b27983 */ /* 0x000ee80000300a00 */
[----:B------:R-:W4:Y:S04]  /*14490*/  LDL.LU.64 R180, [R1+0x398] ;  /* 0x0003980001b47983 */ /* 0x000f280000300a00 */
[----:B------:R-:W4:Y:S04]  /*144a0*/  LDL.LU.64 R182, [R1+0x3a8] ;  /* 0x0003a80001b67983 */ /* 0x000f280000300a00 */
[----:B------:R-:W2:Y:S04]  /*144b0*/  LDL.LU.64 R184, [R1+0x3c8] ;  /* 0x0003c80001b87983 */ /* 0x000ea80000300a00 */
[----:B------:R-:W4:Y:S04]  /*144c0*/  LDL.LU.64 R186, [R1+0x3d8] ;  /* 0x0003d80001ba7983 */ /* 0x000f280000300a00 */
[----:B------:R-:W4:Y:S04]  /*144d0*/  LDL.LU.64 R220, [R1+0x3f8] ;  /* 0x0003f80001dc7983 */ /* 0x000f280000300a00 */
[----:B------:R-:W3:Y:S04]  /*144e0*/  LDL.LU.64 R216, [R1+0x408] ;  /* 0x0004080001d87983 */ /* 0x000ee80000300a00 */
[----:B------:R-:W2:Y:S04]  /*144f0*/  LDL.LU.64 R214, [R1+0x428] ;  /* 0x0004280001d67983 */ /* 0x000ea80000300a00 */
[----:B------:R-:W4:Y:S04]  /*14500*/  LDL.LU.64 R218, [R1+0x438] ;  /* 0x0004380001da7983 */ /* 0x000f280000300a00 */
        /* <DEDUP_REMOVED lines=12> */
[----:B------:R-:W4:Y:S01]  /*145d0*/  LDL.LU.64 R188, [R1+0x578] ;  /* 0x0005780001bc7983 */ /* 0x000f220000300a00 */
[----:B------:R-:W-:-:S04]  /*145e0*/  IMAD.WIDE R30, R252, 0x4, R140 ;  /* 0x00000004fc1e7825 */ /* 0x000fc800078e028c */
[C---:B------:R-:W-:Y:S01]  /*145f0*/  IMAD.WIDE R234, R252.reuse, 0x4, R138 ;  /* 0x00000004fcea7825 */ /* 0x040fe200078e028a */
[----:B------:R-:W-:Y:S03]  /*14600*/  STL.64 [R1+0x1108], R30 ;  /* 0x0011081e01007387 */ /* 0x000fe60000100a00 */
[C---:B------:R-:W-:Y:S01]  /*14610*/  IMAD.WIDE R8, R252.reuse, 0x4, R148 ;  /* 0x00000004fc087825 */ /* 0x040fe200078e0294 */
[----:B------:R1:W-:Y:S03]  /*14620*/  STL.64 [R1+0x1110], R234 ;  /* 0x001110ea01007387 */ /* 0x0003e60000100a00 */
[C---:B---3--:R-:W-:Y:S02]  /*14630*/  IMAD.WIDE R148, R252.reuse, 0x4, R216 ;  /* 0x00000004fc947825 */ /* 0x048fe400078e02d8 */
[----:B------:R-:W3:Y:S02]  /*14640*/  LDL.LU.64 R216, [R1+0x588] ;  /* 0x0005880001d87983 */ /* 0x000ee40000300a00 */
[----:B--2---:R-:W-:-:S02]  /*14650*/  IMAD.WIDE R150, R252, 0x4, R214 ;  /* 0x00000004fc967825 */ /* 0x004fc400078e02d6 */
[----:B------:R-:W2:Y:S02]  /*14660*/  LDL.LU.64 R214, [R1+0x5a8] ;  /* 0x0005a80001d67983 */ /* 0x000ea40000300a00 */
[----:B------:R-:W-:-:S04]  /*14670*/  IMAD.WIDE R236, R252, 0x4, R136 ;  /* 0x00000004fcec7825 */ /* 0x000fc800078e0288 */
[C---:B------:R-:W-:Y:S02]  /*14680*/  IMAD.WIDE R142, R252.reuse, 0x4, R184 ;  /* 0x00000004fc8e7825 */ /* 0x040fe400078e02b8 */
[----:B------:R-:W2:Y:S02]  /*14690*/  LDL.LU.64 R184, [R1+0x5b8] ;  /* 0x0005b80001b87983 */ /* 0x000ea40000300a00 */
[----:B------:R-:W-:-:S04]  /*146a0*/  IMAD.WIDE R250, R252, 0x4, R134 ;  /* 0x00000004fcfa7825 */ /* 0x000fc800078e0286 */
[----:B------:R-:W-:-:S04]  /*146b0*/  IMAD.WIDE R136, R252, 0x4, R178 ;  /* 0x00000004fc887825 */ /* 0x000fc800078e02b2 */
[C---:B----4-:R-:W-:Y:S02]  /*146c0*/  IMAD.WIDE R144, R252.reuse, 0x4, R186 ;  /* 0x00000004fc907825 */ /* 0x050fe400078e02ba */
[----:B------:R-:W4:Y:S02]  /*146d0*/  LDL.LU.64 R186, [R1+0x5d8] ;  /* 0x0005d80001ba7983 */ /* 0x000f240000300a00 */
[----:B------:R-:W-:-:S04]  /*146e0*/  IMAD.WIDE R248, R252, 0x4, R132 ;  /* 0x00000004fcf87825 */ /* 0x000fc800078e0284 */
[----:B------:R-:W-:-:S04]  /*146f0*/  IMAD.WIDE R134, R252, 0x4, R176 ;  /* 0x00000004fc867825 */ /* 0x000fc800078e02b0 */
[----:B------:R-:W-:-:S04]  /*14700*/  IMAD.WIDE R246, R252, 0x4, R130 ;  /* 0x00000004fcf67825 */ /* 0x000fc800078e0282 */
[----:B------:R-:W-:-:S04]  /*14710*/  IMAD.WIDE R132, R252, 0x4, R174 ;  /* 0x00000004fc847825 */ /* 0x000fc800078e02ae */
[----:B------:R-:W-:-:S04]  /*14720*/  IMAD.WIDE R244, R252, 0x4, R128 ;  /* 0x00000004fcf47825 */ /* 0x000fc800078e0280 */
[----:B------:R-:W-:-:S04]  /*14730*/  IMAD.WIDE R130, R252, 0x4, R172 ;  /* 0x00000004fc827825 */ /* 0x000fc800078e02ac */
[----:B------:R-:W-:-:S04]  /*14740*/  IMAD.WIDE R174, R252, 0x4, R192 ;  /* 0x00000004fcae7825 */ /* 0x000fc800078e02c0 */
[----:B------:R-:W-:-:S04]  /*14750*/  IMAD.WIDE R176, R252, 0x4, R190 ;  /* 0x00000004fcb07825 */ /* 0x000fc800078e02be */
[C---:B------:R-:W-:Y:S02]  /*14760*/  IMAD.WIDE R178, R252.reuse, 0x4, R188 ;  /* 0x00000004fcb27825 */ /* 0x040fe400078e02bc */
[----:B------:R-:W4:Y:S02]  /*14770*/  LDL.LU.64 R188, [R1+0x5e0] ;  /* 0x0005e00001bc7983 */ /* 0x000f240000300a00 */
[C---:B------:R-:W-:Y:S02]  /*14780*/  IMAD.WIDE R128, R252.reuse, 0x4, R170 ;  /* 0x00000004fc807825 */ /* 0x040fe400078e02aa */
[----:B------:R-:W4:Y:S02]  /*14790*/  LDL.LU.64 R190, [R1+0x600] ;  /* 0x0006000001be7983 */ /* 0x000f240000300a00 */
[C---:B------:R-:W-:Y:S02]  /*147a0*/  IMAD.WIDE R172, R252.reuse, 0x4, R194 ;  /* 0x00000004fcac7825 */ /* 0x040fe400078e02c2 */
[----:B------:R-:W4:Y:S02]  /*147b0*/  LDL.LU.64 R192, [R1+0x610] ;  /* 0x0006100001c07983 */ /* 0x000f240000300a00 */
[----:B------:R-:W-:-:S02]  /*147c0*/  IMAD.WIDE R170, R252, 0x4, R196 ;  /* 0x00000004fcaa7825 */ /* 0x000fc400078e02c4 */
        /* <DEDUP_REMOVED lines=33> */
[----:B-1----:R-:W-:-:S04]  /*149e0*/  IMAD.WIDE R4, R252, 0x4, R50 ;  /* 0x00000004fc047825 */ /* 0x002fc800078e0232 */
[----:B---3--:R-:W-:-:S04]  /*149f0*/  IMAD.WIDE R180, R252, 0x4, R216 ;  /* 0x00000004fcb47825 */ /* 0x008fc800078e02d8 */
[C---:B--2---:R-:W-:Y:S02]  /*14a00*/  IMAD.WIDE R182, R252.reuse, 0x4, R214 ;  /* 0x00000004fcb67825 */ /* 0x044fe400078e02d6 */
[----:B------:R-:W2:Y:S04]  /*14a10*/  LDL.LU.64 R214, [R1+0x750] ;  /* 0x0007500001d67983 */ /* 0x000ea80000300a00 */
[----:B------:R-:W3:Y:S04]  /*14a20*/  LDL.LU.64 R216, [R1+0x760] ;  /* 0x0007600001d87983 */ /* 0x000ee80000300a00 */
[----:B------:R-:W3:Y:S04]  /*14a30*/  LDL.LU.64 R218, [R1+0x758] ;  /* 0x0007580001da7983 */ /* 0x000ee80000300a00 */
[----:B------:R-:W3:Y:S04]  /*14a40*/  LDL.LU.64 R220, [R1+0x790] ;  /* 0x0007900001dc7983 */ /* 0x000ee80000300a00 */
[----:B------:R-:W4:Y:S04]  /*14a50*/  LDL.LU.64 R38, [R1+0xa18] ;  /* 0x000a180001267983 */ /* 0x000f280000300a00 */
[----:B------:R-:W2:Y:S04]  /*14a60*/  LDL.LU.64 R40, [R1+0xa28] ;  /* 0x000a280001287983 */ /* 0x000ea80000300a00 */
[----:B------:R-:W3:Y:S04]  /*14a70*/  LDL.LU.64 R42, [R1+0xa38] ;  /* 0x000a3800012a7983 */ /* 0x000ee80000300a00 */
[----:B------:R-:W2:Y:S04]  /*14a80*/  LDL.LU.64 R44, [R1+0xa48] ;  /* 0x000a4800012c7983 */ /* 0x000ea80000300a00 */
[----:B------:R-:W3:Y:S04]  /*14a90*/  LDL.LU.64 R46, [R1+0xa40] ;  /* 0x000a4000012e7983 */ /* 0x000ee80000300a00 */
[----:B------:R-:W3:Y:S04]  /*14aa0*/  LDL.LU.64 R48, [R1+0xa58] ;  /* 0x000a580001307983 */ /* 0x000ee80000300a00 */
[----:B------:R-:W3:Y:S04]  /*14ab0*/  LDL.LU.64 R50, [R1+0xa68] ;  /* 0x000a680001327983 */ /* 0x000ee80000300a00 */
[----:B------:R-:W3:Y:S04]  /*14ac0*/  LDL.LU.64 R234, [R1+0xa78] ;  /* 0x000a780001ea7983 */ /* 0x000ee80000300a00 */
[----:B------:R-:W3:Y:S04]  /*14ad0*/  LDL.LU.64 R24, [R1+0xb30] ;  /* 0x000b300001187983 */ /* 0x000ee80000300a00 */
[----:B------:R-:W3:Y:S04]  /*14ae0*/  LDL.LU.64 R10, [R1+0xb28] ;  /* 0x000b2800010a7983 */ /* 0x000ee80000300a00 */
[----:B------:R-:W3:Y:S04]  /*14af0*/  LDL.LU.64 R6, [R1+0x810] ;  /* 0x0008100001067983 */ /* 0x000ee80000300a00 */
[----:B------:R-:W3:Y:S01]  /*14b00*/  LDL.LU.64 R30, [R1+0x70] ;  /* 0x00007000011e7983 */ /* 0x000ee20000300a00 */
[----:B------:R-:W-:-:S04]  /*14b10*/  IMAD.WIDE R242, R252, 0x4, R126 ;  /* 0x00000004fcf27825 */ /* 0x000fc800078e027e */
[----:B------:R-:W-:-:S04]  /*14b20*/  IMAD.WIDE R126, R252, 0x4, R32 ;  /* 0x00000004fc7e7825 */ /* 0x000fc800078e0220 */
[----:B----4-:R-:W-:-:S04]  /*14b30*/  IMAD.WIDE R32, R2, 0x4, R38 ;  /* 0x0000000402207825 */ /* 0x010fc800078e0226 */
[----:B------:R-:W-:Y:S01]  /*14b40*/  IMAD.WIDE R238, R252, 0x4, R122 ;  /* 0x00000004fcee7825 */ /* 0x000fe200078e027a */
[----:B------:R-:W-:Y:S03]  /*14b50*/  LDGSTS.E [R29+0x3000c], desc[UR8][R32.64], !P5 ;  /* 0x3000c000201d7fae */ /* 0x000fe6000e921848 */
[----:B--2---:R-:W-:-:S04]  /*14b60*/  IMAD.WIDE R38, R2, 0x4, R44 ;  /* 0x0000000402267825 */ /* 0x004fc800078e022c */
[----:B---3--:R-:W-:-:S04]  /*14b70*/  IMAD.WIDE R44, R2, 0x4, R50 ;  /* 0x00000004022c7825 */ /* 0x008fc800078e0232 */
[----:B------:R-:W-:Y:S02]  /*14b80*/  IMAD.WIDE R50, R2, 0x4, R10 ;  /* 0x0000000402327825 */ /* 0x000fe400078e020a */
[----:B------:R-:W2:Y:S02]  /*14b90*/  LDL.LU.64 R10, [R1+0xa8] ;  /* 0x0000a800010a7983 */ /* 0x000ea40000300a00 */
[----:B------:R-:W-:-:S04]  /*14ba0*/  IMAD.WIDE R122, R252, 0x4, R36 ;  /* 0x00000004fc7a7825 */ /* 0x000fc800078e0224 */
[----:B------:R-:W-:-:S04]  /*14bb0*/  IMAD.WIDE R240, R252, 0x4, R124 ;  /* 0x00000004fcf07825 */ /* 0x000fc800078e027c */
[----:B------:R-:W-:-:S04]  /*14bc0*/  IMAD.WIDE R36, R2, 0x4, R42 ;  /* 0x0000000402247825 */ /* 0x000fc800078e022a */
[----:B------:R-:W-:-:S04]  /*14bd0*/  IMAD.WIDE R124, R252, 0x4, R34 ;  /* 0x00000004fc7c7825 */ /* 0x000fc800078e0222 */
[----:B------:R-:W-:-:S04]  /*14be0*/  IMAD.WIDE R42, R2, 0x4, R48 ;  /* 0x00000004022a7825 */ /* 0x000fc800078e0230 */
[C---:B------:R-:W-:Y:S01]  /*14bf0*/  IMAD.WIDE R34, R2.reuse, 0x4, R40 ;  /* 0x0000000402227825 */ /* 0x040fe200078e0228 */
[----:B------:R-:W-:Y:S03]  /*14c00*/  LDGSTS.E [R29+0x3400c], desc[UR8][R42.64], !P5 ;  /* 0x3400c0002a1d7fae */ /* 0x000fe6000e921848 */
[C---:B------:R-:W-:Y:S01]  /*14c10*/  IMAD.WIDE R40, R2.reuse, 0x4, R46 ;  /* 0x0000000402287825 */ /* 0x040fe200078e022e */
[----:B------:R-:W-:Y:S03]  /*14c20*/  LDGSTS.E [R29+0x38000], desc[UR8][R34.64], !P4 ;  /* 0x38000000221d7fae */ /* 0x000fe6000e121848 */
[C---:B------:R-:W-:Y:S01]  /*14c30*/  IMAD.WIDE R46, R2.reuse, 0x4, R234 ;  /* 0x00000004022e7825 */ /* 0x040fe200078e02ea */
[----:B------:R-:W-:Y:S03]  /*14c40*/  LDGSTS.E [R29+0x3c000], desc[UR8][R44.64], !P4 ;  /* 0x3c0000002c1d7fae */ /* 0x000fe6000e121848 */
[----:B------:R-:W-:Y:S01]  /*14c50*/  IMAD.WIDE R48, R2, 0x4, R24 ;  /* 0x0000000402307825 */ /* 0x000fe200078e0218 */
[----:B------:R-:W-:Y:S04]  /*14c60*/  LDGSTS.E [R29+0x38004], desc[UR8][R36.64], !P3 ;  /* 0x38004000241d7fae */ /* 0x000fe8000d921848 */
[----:B------:R-:W-:Y:S04]  /*14c70*/  LDGSTS.E [R29+0x3c004], desc[UR8][R46.64], !P3 ;  /* 0x3c0040002e1d7fae */ /* 0x000fe8000d921848 */
[----:B------:R-:W-:Y:S04]  /*14c80*/  LDGSTS.E [R29+0x38008], desc[UR8][R38.64], !P2 ;  /* 0x38008000261d7fae */ /* 0x000fe8000d121848 */
[----:B------:R-:W-:Y:S01]  /*14c90*/  LDGSTS.E [R29+0x3c008], desc[UR8][R48.64], !P2 ;  /* 0x3c008000301d7fae */ /* 0x000fe2000d121848 */
[----:B------:R-:W-:-:S03]  /*14ca0*/  IMAD.WIDE R100, R252, 0x4, R100 ;  /* 0x00000004fc647825 */ /* 0x000fc600078e0264 */
[----:B------:R-:W-:Y:S01]  /*14cb0*/  LDGSTS.E [R29+0x3800c], desc[UR8][R40.64], !P1 ;  /* 0x3800c000281d7fae */ /* 0x000fe2000c921848 */
[----:B------:R-:W-:-:S03]  /*14cc0*/  IMAD.WIDE R84, R252, 0x4, R84 ;  /* 0x00000004fc547825 */ /* 0x000fc600078e0254 */
[----:B------:R-:W-:Y:S01]  /*14cd0*/  LDGSTS.E [R29+0x3c00c], desc[UR8][R50.64], !P1 ;  /* 0x3c00c000321d7fae */ /* 0x000fe2000c921848 */
[----:B------:R-:W-:-:S03]  /*14ce0*/  IMAD.WIDE R68, R252, 0x4, R68 ;  /* 0x00000004fc447825 */ /* 0x000fc600078e0244 */
[----:B------:R-:W0:Y:S01]  /*14cf0*/  LDGDEPBAR ;  /* 0x00000000000079af */ /* 0x000e220000000000 */
[----:B------:R-:W-:-:S03]  /*14d00*/  IMAD.WIDE R52, R252, 0x4, R52 ;  /* 0x00000004fc347825 */ /* 0x000fc600078e0234 */
[----:B------:R1:W-:Y:S04]  /*14d10*/  LDGSTS.E [R28+-0x70000], desc[UR8][R222.64], P0 ;  /* 0x90000000de1c7fae */ /* 0x0003e80008121848 */
[----:B------:R-:W-:Y:S01]  /*14d20*/  LDGSTS.E [R28+-0x6fc00], desc[UR8][R30.64], P0 ;  /* 0x904000001e1c7fae */ /* 0x000fe20008121848 */
[----:B------:R-:W-:-:S03]  /*14d30*/  IMAD.WIDE R14, R252, 0x4, R14 ;  /* 0x00000004fc0e7825 */ /* 0x000fc600078e020e */
[----:B------:R-:W-:Y:S04]  /*14d40*/  LDGSTS.E [R28+-0x6f800], desc[UR8][R8.64], P0 ;  /* 0x90800000081c7fae */ /* 0x000fe80008121848 */
[----:B------:R-:W-:Y:S04]  /*14d50*/  LDGSTS.E [R28+-0x6f400], desc[UR8][R248.64], P0 ;  /* 0x90c00000f81c7fae */ /* 0x000fe80008121848 */
[----:B------:R-:W-:Y:S04]  /*14d60*/  LDGSTS.E [R28+-0x6f000], desc[UR8][R228.64], P0 ;  /* 0x91000000e41c7fae */ /* 0x000fe80008121848 */
[----:B------:R-:W-:Y:S01]  /*14d70*/  LDGSTS.E [R28+-0x6ec00], desc[UR8][R100.64], P0 ;  /* 0x91400000641c7fae */ /* 0x000fe20008121848 */
[----:B------:R-:W-:-:S03]  /*14d80*/  IMAD.WIDE R190, R252, 0x4, R190 ;  /* 0x00000004fcbe7825 */ /* 0x000fc600078e02be */
[----:B------:R-:W-:Y:S01]  /*14d90*/  LDGSTS.E [R28+-0x6e800], desc[UR8][R84.64], P0 ;  /* 0x91800000541c7fae */ /* 0x000fe20008121848 */
[----:B------:R-:W-:-:S03]  /*14da0*/  IMAD.WIDE R206, R252, 0x4, R206 ;  /* 0x00000004fcce7825 */ /* 0x000fc600078e02ce */
[----:B------:R-:W-:Y:S04]  /*14db0*/  LDGSTS.E [R28+-0x6e400], desc[UR8][R68.64], P0 ;  /* 0x91c00000441c7fae */ /* 0x000fe80008121848 */
[----:B------:R-:W-:Y:S04]  /*14dc0*/  LDGSTS.E [R28+-0x6e000], desc[UR8][R52.64], P0 ;  /* 0x92000000341c7fae */ /* 0x000fe80008121848 */
[----:B------:R-:W-:Y:S04]  /*14dd0*/  LDGSTS.E [R28+-0x6dc00], desc[UR8][R120.64], P0 ;  /* 0x92400000781c7fae */ /* 0x000fe80008121848 */
[----:B------:R-:W-:Y:S01]  /*14de0*/  LDGSTS.E [R28+-0x6d800], desc[UR8][R14.64], P0 ;  /* 0x928000000e1c7fae */ /* 0x000fe20008121848 */
[----:B------:R-:W-:-:S03]  /*14df0*/  IMAD.WIDE R234, R252, 0x4, R222 ;  /* 0x00000004fcea7825 */ /* 0x000fc600078e02de */
[----:B------:R-:W-:Y:S04]  /*14e00*/  LDGSTS.E [R28+-0x6d400], desc[UR8][R142.64], P0 ;  /* 0x92c000008e1c7fae */ /* 0x000fe80008121848 */
[----:B------:R-:W-:Y:S04]  /*14e10*/  LDGSTS.E [R28+-0x6d000], desc[UR8][R158.64], P0 ;  /* 0x930000009e1c7fae */ /* 0x000fe80008121848 */
[----:B------:R-:W-:Y:S04]  /*14e20*/  LDGSTS.E [R28+-0x6cc00], desc[UR8][R174.64], P0 ;  /* 0x93400000ae1c7fae */ /* 0x000fe80008121848 */
[----:B------:R-:W-:Y:S04]  /*14e30*/  LDGSTS.E [R28+-0x6c800], desc[UR8][R190.64], P0 ;  /* 0x93800000be1c7fae */ /* 0x000fe80008121848 */
[----:B------:R-:W-:Y:S01]  /*14e40*/  LDGSTS.E [R28+-0x6c400], desc[UR8][R206.64], P0 ;  /* 0x93c00000ce1c7fae */ /* 0x000fe20008121848 */
[----:B-1----:R-:W-:-:S03]  /*14e50*/  IMAD.WIDE R222, R252, 0x4, R6 ;  /* 0x00000004fcde7825 */ /* 0x002fc600078e0206 */
[----:B------:R-:W3:Y:S04]  /*14e60*/  LDL.LU.64 R24, [R1+0x68] ;  /* 0x0000680001187983 */ /* 0x000ee80000300a00 */
[----:B------:R1:W-:Y:S04]  /*14e70*/  STL.64 [R1+0xcc8], R234 ;  /* 0x000cc8ea01007387 */ /* 0x0003e80000100a00 */
[----:B-1----:R-:W4:Y:S04]  /*14e80*/  LDL.LU.64 R234, [R1+0xa0] ;  /* 0x0000a00001ea7983 */ /* 0x002f280000300a00 */
[----:B------:R-:W4:Y:S04]  /*14e90*/  LDL.LU.64 R6, [R1+0x60] ;  /* 0x0000600001067983 */ /* 0x000f280000300a00 */
[----:B--2---:R1:W-:Y:S02]  /*14ea0*/  LDGSTS.E [R27+-0x6ff80], desc[UR8][R10.64], P0 ;  /* 0x900800000a1b7fae */ /* 0x0043e40008121848 */
[----:B-1----:R-:W-:-:S05]  /*14eb0*/  IMAD.WIDE R10, R252, 0x4, R10 ;  /* 0x00000004fc0a7825 */ /* 0x002fca00078e020a */
[----:B------:R1:W-:Y:S04]  /*14ec0*/  STL.64 [R1+0xcc0], R10 ;  /* 0x000cc00a01007387 */ /* 0x0003e80000100a00 */
[----:B-1----:R-:W2:Y:S01]  /*14ed0*/  LDL.LU.64 R10, [R1+0x1118] ;  /* 0x00111800010a7983 */ /* 0x002ea20000300a00 */
[----:B------:R-:W-:-:S04]  /*14ee0*/  IMAD.WIDE R98, R252, 0x4, R98 ;  /* 0x00000004fc627825 */ /* 0x000fc800078e0262 */
[----:B------:R-:W-:-:S04]  /*14ef0*/  IMAD.WIDE R82, R252, 0x4, R82 ;  /* 0x00000004fc527825 */ /* 0x000fc800078e0252 */
[----:B------:R-:W-:-:S04]  /*14f00*/  IMAD.WIDE R66, R252, 0x4, R66 ;  /* 0x00000004fc427825 */ /* 0x000fc800078e0242 */
[----:B------:R-:W-:-:S04]  /*14f10*/  IMAD.WIDE R192, R252, 0x4, R192 ;  /* 0x00000004fcc07825 */ /* 0x000fc800078e02c0 */
[----:B------:R-:W-:-:S04]  /*14f20*/  IMAD.WIDE R208, R252, 0x4, R208 ;  /* 0x00000004fcd07825 */ /* 0x000fc800078e02d0 */
[C---:B------:R-:W-:Y:S01]  /*14f30*/  IMAD.WIDE R30, R252.reuse, 0x4, R30 ;  /* 0x00000004fc1e7825 */ /* 0x040fe200078e021e */
[----:B---3--:R1:W-:Y:S03]  /*14f40*/  LDGSTS.E [R27+-0x6fb80], desc[UR8][R24.64], P0 ;  /* 0x90480000181b7fae */ /* 0x0083e60008121848 */
[C---:B-1----:R-:W-:Y:S01]  /*14f50*/  IMAD.WIDE R24, R252.reuse, 0x4, R24 ;  /* 0x00000004fc187825 */ /* 0x042fe200078e0218 */
        /* <DEDUP_REMOVED lines=14> */
[----:B----4-:R1:W-:Y:S01]  /*15040*/  LDGSTS.E [R26+-0x6ff00], desc[UR8][R234.64], P0 ;  /* 0x90100000ea1a7fae */ /* 0x0103e20008121848 */
[----:B------:R-:W-:-:S03]  /*15050*/  IMAD.WIDE R8, R252, 0x4, R8 ;  /* 0x00000004fc087825 */ /* 0x000fc600078e0208 */
[----:B------:R2:W-:Y:S01]  /*15060*/  LDGSTS.E [R26+-0x6fb00], desc[UR8][R6.64], P0 ;  /* 0x90500000061a7fae */ /* 0x0005e20008121848 */
[----:B-1----:R-:W-:-:S05]  /*15070*/  IMAD.WIDE R234, R252, 0x4, R234 ;  /* 0x00000004fcea7825 */ /* 0x002fca00078e02ea */
[----:B------:R1:W-:Y:S04]  /*15080*/  STL.64 [R1+0xcd8], R234 ;  /* 0x000cd8ea01007387 */ /* 0x0003e80000100a00 */
[----:B-1----:R-:W3:Y:S04]  /*15090*/  LDL.LU.64 R234, [R1+0x1110] ;  /* 0x0011100001ea7983 */ /* 0x002ee80000300a00 */
[----:B------:R1:W-:Y:S04]  /*150a0*/  STL.64 [R1+0xd08], R30 ;  /* 0x000d081e01007387 */ /* 0x0003e80000100a00 */
[----:B-1----:R-:W4:Y:S04]  /*150b0*/  LDL.LU.64 R30, [R1+0x1108] ;  /* 0x00110800011e7983 */ /* 0x002f280000300a00 */
[----:B------:R1:W-:Y:S04]  /*150c0*/  STL.64 [R1+0xd18], R24 ;  /* 0x000d181801007387 */ /* 0x0003e80000100a00 */
[----:B-1----:R-:W3:Y:S01]  /*150d0*/  LDL.LU.64 R24, [R1+0x1100] ;  /* 0x0011000001187983 */ /* 0x002ee20000300a00 */
[----:B--2---:R-:W-:-:S04]  /*150e0*/  IMAD.WIDE R6, R252, 0x4, R6 ;  /* 0x00000004fc067825 */ /* 0x004fc800078e0206 */
[C---:B------:R-:W-:Y:S01]  /*150f0*/  IMAD.WIDE R10, R252.reuse, 0x4, R10 ;  /* 0x00000004fc0a7825 */ /* 0x040fe200078e020a */
[----:B------:R1:W-:Y:S03]  /*15100*/  STL.64 [R1+0xd20], R6 ;  /* 0x000d200601007387 */ /* 0x0003e60000100a00 */
[----:B------:R-:W-:-:S04]  /*15110*/  IMAD.WIDE R248, R252, 0x4, R248 ;  /* 0x00000004fcf87825 */ /* 0x000fc800078e02f8 */
[C---:B------:R-:W-:Y:S01]  /*15120*/  IMAD.WIDE R246, R252.reuse, 0x4, R246 ;  /* 0x00000004fcf67825 */ /* 0x040fe200078e02f6 */
[----:B-1----:R-:W2:Y:S03]  /*15130*/  LDL.LU.64 R6, [R1+0x10f8] ;  /* 0x0010f80001067983 */ /* 0x002ea60000300a00 */
[C---:B------:R-:W-:Y:S01]  /*15140*/  IMAD.WIDE R96, R252.reuse, 0x4, R96 ;  /* 0x00000004fc607825 */ /* 0x040fe200078e0260 */
[----:B------:R1:W-:Y:S03]  /*15150*/  STL.64 [R1+0xd50], R8 ;  /* 0x000d500801007387 */ /* 0x0003e60000100a00 */
[----:B------:R-:W-:-:S04]  /*15160*/  IMAD.WIDE R228, R252, 0x4, R228 ;  /* 0x00000004fce47825 */ /* 0x000fc800078e02e4 */
[C---:B------:R-:W-:Y:S01]  /*15170*/  IMAD.WIDE R226, R252.reuse, 0x4, R226 ;  /* 0x00000004fce27825 */ /* 0x040fe200078e02e2 */
[----:B-1----:R-:W2:Y:S04]  /*15180*/  LDL.LU.64 R8, [R1+0x10f0] ;  /* 0x0010f00001087983 */ /* 0x002ea80000300a00 */
[----:B------:R1:W-:Y:S01]  /*15190*/  STL.64 [R1+0xd58], R10 ;  /* 0x000d580a01007387 */ /* 0x0003e20000100a00 */
[----:B------:R-:W-:-:S04]  /*151a0*/  IMAD.WIDE R80, R252, 0x4, R80 ;  /* 0x00000004fc507825 */ /* 0x000fc800078e0250 */
[C---:B------:R-:W-:Y:S01]  /*151b0*/  IMAD.WIDE R100, R252.reuse, 0x4, R100 ;  /* 0x00000004fc647825 */ /* 0x040fe200078e0264 */
[----:B-1----:R-:W4:Y:S03]  /*151c0*/  LDL.LU.64 R10, [R1+0x10e8] ;  /* 0x0010e800010a7983 */ /* 0x002f260000300a00 */
[----:B------:R-:W-:-:S04]  /*151d0*/  IMAD.WIDE R98, R252, 0x4, R98 ;  /* 0x00000004fc627825 */ /* 0x000fc800078e0262 */
[----:B------:R-:W-:-:S04]  /*151e0*/  IMAD.WIDE R84, R252, 0x4, R84 ;  /* 0x00000004fc547825 */ /* 0x000fc800078e0254 */
[----:B------:R-:W-:-:S04]  /*151f0*/  IMAD.WIDE R82, R252, 0x4, R82 ;  /* 0x00000004fc527825 */ /* 0x000fc800078e0252 */
[C---:B------:R-:W-:Y:S01]  /*15200*/  IMAD.WIDE R68, R252.reuse, 0x4, R68 ;  /* 0x00000004fc447825 */ /* 0x040fe200078e0244 */
[----:B---3--:R1:W-:Y:S04]  /*15210*/  LDGSTS.E [R26+-0x6f700], desc[UR8][R24.64], P0 ;  /* 0x90900000181a7fae */ /* 0x0083e80008121848 */
[----:B------:R3:W-:Y:S04]  /*15220*/  LDGSTS.E [R26+-0x6f300], desc[UR8][R244.64], P0 ;  /* 0x90d00000f41a7fae */ /* 0x0007e80008121848 */
[----:B------:R3:W-:Y:S01]  /*15230*/  LDGSTS.E [R26+-0x6ef00], desc[UR8][R224.64], P0 ;  /* 0x91100000e01a7fae */ /* 0x0007e20008121848 */
[----:B-1----:R-:W-:-:S03]  /*15240*/  IMAD.WIDE R24, R252, 0x4, R24 ;  /* 0x00000004fc187825 */ /* 0x002fc600078e0218 */
[----:B------:R1:W-:Y:S01]  /*15250*/  LDGSTS.E [R26+-0x6eb00], desc[UR8][R96.64], P0 ;  /* 0x91500000601a7fae */ /* 0x0003e20008121848 */
[----:B---3--:R-:W-:-:S03]  /*15260*/  IMAD.WIDE R244, R252, 0x4, R244 ;  /* 0x00000004fcf47825 */ /* 0x008fc600078e02f4 */
[----:B------:R3:W-:Y:S01]  /*15270*/  STL.64 [R1+0xd60], R24 ;  /* 0x000d601801007387 */ /* 0x0007e20000100a00 */
[----:B------:R-:W-:-:S03]  /*15280*/  IMAD.WIDE R224, R252, 0x4, R224 ;  /* 0x00000004fce07825 */ /* 0x000fc600078e02e0 */
[----:B------:R2:W-:Y:S01]  /*15290*/  LDGSTS.E [R26+-0x6e700], desc[UR8][R80.64], P0 ;  /* 0x91900000501a7fae */ /* 0x0005e20008121848 */
[----:B-1----:R-:W-:-:S03]  /*152a0*/  IMAD.WIDE R96, R252, 0x4, R96 ;  /* 0x00000004fc607825 */ /* 0x002fc600078e0260 */
[----:B---3--:R-:W3:Y:S04]  /*152b0*/  LDL.LU.64 R24, [R1+0x10e0] ;  /* 0x0010e00001187983 */ /* 0x008ee80000300a00 */
[----:B------:R-:W-:Y:S04]  /*152c0*/  STL.64 [R1+0xd90], R248 ;  /* 0x000d90f801007387 */ /* 0x000fe80000100a00 */
[----:B------:R1:W-:Y:S04]  /*152d0*/  STL.64 [R1+0xd98], R246 ;  /* 0x000d98f601007387 */ /* 0x0003e80000100a00 */
[----:B------:R-:W-:Y:S04]  /*152e0*/  STL.64 [R1+0xda0], R244 ;  /* 0x000da0f401007387 */ /* 0x000fe80000100a00 */
[----:B------:R-:W-:Y:S01]  /*152f0*/  STL.64 [R1+0xdd8], R228 ;  /* 0x000dd8e401007387 */ /* 0x000fe20000100a00 */
[----:B--2---:R-:W-:-:S03]  /*15300*/  IMAD.WIDE R80, R252, 0x4, R80 ;  /* 0x00000004fc507825 */ /* 0x004fc600078e0250 */
[----:B------:R2:W-:Y:S04]  /*15310*/  STL.64 [R1+0xde8], R226 ;  /* 0x000de8e201007387 */ /* 0x0005e80000100a00 */
[----:B------:R-:W-:Y:S04]  /*15320*/  STL.64 [R1+0xdf8], R224 ;  /* 0x000df8e001007387 */ /* 0x000fe80000100a00 */
[----:B------:R-:W-:Y:S04]  /*15330*/  STL.64 [R1+0xe38], R100 ;  /* 0x000e386401007387 */ /* 0x000fe80000100a00 */
[----:B------:R-:W-:Y:S04]  /*15340*/  STL.64 [R1+0xe48], R98 ;  /* 0x000e486201007387 */ /* 0x000fe80000100a00 */
[----:B------:R-:W-:Y:S04]  /*15350*/  STL.64 [R1+0xe58], R96 ;  /* 0x000e586001007387 */ /* 0x000fe80000100a00 */
[----:B------:R-:W-:Y:S04]  /*15360*/  STL.64 [R1+0xe90], R84 ;  /* 0x000e905401007387 */ /* 0x000fe80000100a00 */
[----:B------:R-:W-:Y:S04]  /*15370*/  STL.64 [R1+0xe98], R82 ;  /* 0x000e985201007387 */ /* 0x000fe80000100a00 */
[----:B-1----:R-:W3:Y:S04]  /*15380*/  LDL.LU.64 R246, [R1+0x98] ;  /* 0x0000980001f67983 */ /* 0x002ee80000300a00 */
[----:B------:R-:W-:Y:S04]  /*15390*/  STL.64 [R1+0xea0], R80 ;  /* 0x000ea05001007387 */ /* 0x000fe80000100a00 */
[----:B------:R-:W4:Y:S04]  /*153a0*/  LDL.LU.64 R248, [R1+0x18] ;  /* 0x0000180001f87983 */ /* 0x000f280000300a00 */
[----:B------:R-:W-:Y:S04]  /*153b0*/  STL.64 [R1+0xed8], R68 ;  /* 0x000ed84401007387 */ /* 0x000fe80000100a00 */
[----:B--2---:R-:W2:Y:S01]  /*153c0*/  LDL.LU.64 R226, [R1+0x58] ;  /* 0x0000580001e27983 */ /* 0x004ea20000300a00 */
[----:B------:R-:W-:-:S04]  /*153d0*/  IMAD.WIDE R64, R252, 0x4, R64 ;  /* 0x00000004fc407825 */ /* 0x000fc800078e0240 */
[C---:B------:R-:W-:Y:S01]  /*153e0*/  IMAD.WIDE R66, R252.reuse, 0x4, R66 ;  /* 0x00000004fc427825 */ /* 0x040fe200078e0242 */
[----:B------:R1:W-:Y:S04]  /*153f0*/  LDGSTS.E [R26+-0x6e300], desc[UR8][R64.64], P0 ;  /* 0x91d00000401a7fae */ /* 0x0003e80008121848 */
[----:B------:R1:W-:Y:S01]  /*15400*/  STL.64 [R1+0xee8], R66 ;  /* 0x000ee84201007387 */ /* 0x0003e20000100a00 */
[----:B------:R-:W-:-:S03]  /*15410*/  IMAD.WIDE R4, R252, 0x4, R4 ;  /* 0x00000004fc047825 */ /* 0x000fc600078e0204 */
[----:B------:R-:W-:Y:S01]  /*15420*/  LDGSTS.E [R26+-0x6df00], desc[UR8][R222.64], P0 ;  /* 0x92100000de1a7fae */ /* 0x000fe20008121848 */
[----:B------:R-:W-:-:S03]  /*15430*/  IMAD.WIDE R194, R252, 0x4, R194 ;  /* 0x00000004fcc27825 */ /* 0x000fc600078e02c2 */
[----:B------:R-:W-:Y:S01]  /*15440*/  LDGSTS.E [R26+-0x6db00], desc[UR8][R124.64], P0 ;  /* 0x925000007c1a7fae */ /* 0x000fe20008121848 */
[----:B-1----:R-:W-:-:S03]  /*15450*/  IMAD.WIDE R66, R252, 0x4, R64 ;  /* 0x00000004fc427825 */ /* 0x002fc600078e0240 */
[----:B------:R-:W-:Y:S01]  /*15460*/  LDGSTS.E [R26+-0x6d700], desc[UR8][R130.64], P0 ;  /* 0x92900000821a7fae */ /* 0x000fe20008121848 */
[----:B------:R-:W-:-:S03]  /*15470*/  IMAD.WIDE R64, R252, 0x4, R52 ;  /* 0x00000004fc407825 */ /* 0x000fc600078e0234 */
[----:B------:R-:W-:Y:S01]  /*15480*/  STL.64 [R1+0xef8], R66 ;  /* 0x000ef84201007387 */ /* 0x000fe20000100a00 */
[----:B------:R-:W-:-:S03]  /*15490*/  IMAD.WIDE R52, R252, 0x4, R120 ;  /* 0x00000004fc347825 */ /* 0x000fc600078e0278 */
[----:B------:R1:W-:Y:S04]  /*154a0*/  STL.64 [R1+0xf38], R64 ;  /* 0x000f384001007387 */ /* 0x0003e80000100a00 */
[----:B------:R1:W-:Y:S04]  /*154b0*/  STL.64 [R1+0xf48], R4 ;  /* 0x000f480401007387 */ /* 0x0003e80000100a00 */
[----:B------:R1:W-:Y:S02]  /*154c0*/  STL.64 [R1+0xf90], R52 ;  /* 0x000f903401007387 */ /* 0x0003e40000100a00 */
[----:B-1----:R-:W-:-:S02]  /*154d0*/  IMAD.WIDE R64, R252, 0x4, R122 ;  /* 0x00000004fc407825 */ /* 0x002fc400078e027a */
[----:B------:R-:W-:Y:S02]  /*154e0*/  LDGSTS.E [R26+-0x6d300], desc[UR8][R146.64], P0 ;  /* 0x92d00000921a7fae */ /* 0x000fe40008121848 */
[C---:B------:R-:W-:Y:S02]  /*154f0*/  IMAD.WIDE R4, R252.reuse, 0x4, R14 ;  /* 0x00000004fc047825 */ /* 0x040fe400078e020e */
[----:B------:R-:W-:Y:S02]  /*15500*/  STL.64 [R1+0xf98], R64 ;  /* 0x000f984001007387 */ /* 0x000fe40000100a00 */
[C---:B------:R-:W-:Y:S02]  /*15510*/  IMAD.WIDE R52, R252.reuse, 0x4, R128 ;  /* 0x00000004fc347825 */ /* 0x040fe400078e0280 */
[----:B------:R1:W-:Y:S02]  /*15520*/  STL.64 [R1+0xfd0], R4 ;  /* 0x000fd00401007387 */ /* 0x0003e40000100a00 */
[----:B------:R-:W-:-:S02]  /*15530*/  IMAD.WIDE R14, R252, 0x4, R142 ;  /* 0x00000004fc0e7825 */ /* 0x000fc400078e028e */
[----:B------:R1:W-:Y:S04]  /*15540*/  STL.64 [R1+0xfd8], R52 ;  /* 0x000fd83401007387 */ /* 0x0003e80000100a00 */
[----:B------:R1:W-:Y:S02]  /*15550*/  STL.64 [R1+0xfe0], R14 ;  /* 0x000fe00e01007387 */ /* 0x0003e40000100a00 */
[C---:B-1----:R-:W-:Y:S02]  /*15560*/  IMAD.WIDE R4, R252.reuse, 0x4, R144 ;  /* 0x00000004fc047825 */ /* 0x042fe400078e0290 */
[----:B------:R-:W-:Y:S02]  /*15570*/  LDGSTS.E [R26+-0x6cf00], desc[UR8][R162.64], P0 ;  /* 0x93100000a21a7fae */ /* 0x000fe40008121848 */
[----:B------:R-:W-:-:S02]  /*15580*/  IMAD.WIDE R52, R252, 0x4, R158 ;  /* 0x00000004fc347825 */ /* 0x000fc400078e029e */
[----:B------:R1:W-:Y:S02]  /*15590*/  STL.64 [R1+0xfe8], R4 ;  /* 0x000fe80401007387 */ /* 0x0003e40000100a00 */
[C---:B------:R-:W-:Y:S02]  /*155a0*/  IMAD.WIDE R14, R252.reuse, 0x4, R160 ;  /* 0x00000004fc0e7825 */ /* 0x040fe400078e02a0 */
[----:B------:R1:W-:Y:S02]  /*155b0*/  STL.64 [R1+0xff0], R52 ;  /* 0x000ff03401007387 */ /* 0x0003e40000100a00 */
[C---:B------:R-:W-:Y:S02]  /*155c0*/  IMAD.WIDE R210, R252.reuse, 0x4, R210 ;  /* 0x00000004fcd27825 */ /* 0x040fe400078e02d2 */
[----:B------:R1:W-:Y:S02]  /*155d0*/  STL.64 [R1+0xff8], R14 ;  /* 0x000ff80e01007387 */ /* 0x0003e40000100a00 */
[----:B-1----:R-:W-:-:S02]  /*155e0*/  IMAD.WIDE R4, R252, 0x4, R174 ;  /* 0x00000004fc047825 */ /* 0x002fc400078e02ae */
[----:B------:R-:W-:Y:S02]  /*155f0*/  LDGSTS.E [R26+-0x6cb00], desc[UR8][R178.64], P0 ;  /* 0x93500000b21a7fae */ /* 0x000fe40008121848 */
[C---:B------:R-:W-:Y:S02]  /*15600*/  IMAD.WIDE R52, R252.reuse, 0x4, R176 ;  /* 0x00000004fc347825 */ /* 0x040fe400078e02b0 */
[----:B------:R1:W-:Y:S02]  /*15610*/  STL.64 [R1+0x1000], R4 ;  /* 0x0010000401007387 */ /* 0x0003e40000100a00 */
[C---:B------:R-:W-:Y:S02]  /*15620*/  IMAD.WIDE R14, R252.reuse, 0x4, R190 ;  /* 0x00000004fc0e7825 */ /* 0x040fe400078e02be */
[----:B------:R-:W-:Y:S02]  /*15630*/  LDGSTS.E [R26+-0x6c700], desc[UR8][R194.64], P0 ;  /* 0x93900000c21a7fae */ /* 0x000fe40008121848 */
[----:B------:R-:W-:-:S02]  /*15640*/  IMAD.WIDE R110, R252, 0x4, R110 ;  /* 0x00000004fc6e7825 */ /* 0x000fc400078e026e */
[----:B------:R-:W-:Y:S02]  /*15650*/  LDGSTS.E [R26+-0x6c300], desc[UR8][R210.64], P0 ;  /* 0x93d00000d21a7fae */ /* 0x000fe40008121848 */
[C---:B-1----:R-:W-:Y:S02]  /*15660*/  IMAD.WIDE R4, R252.reuse, 0x4, R192 ;  /* 0x00000004fc047825 */ /* 0x042fe400078e02c0 */
[----:B------:R1:W-:Y:S02]  /*15670*/  STL.64 [R1+0x1008], R52 ;  /* 0x0010083401007387 */ /* 0x0003e40000100a00 */
[C---:B------:R-:W-:Y:S02]  /*15680*/  IMAD.WIDE R94, R252.reuse, 0x4, R94 ;  /* 0x00000004fc5e7825 */ /* 0x040fe400078e025e */
[----:B------:R-:W4:Y:S02]  /*15690*/  LDL.LU.64 R228, [R1+0x50] ;  /* 0x0000500001e47983 */ /* 0x000f240000300a00 */
[----:B------:R-:W-:-:S02]  /*156a0*/  IMAD.WIDE R78, R252, 0x4, R78 ;  /* 0x00000004fc4e7825 */ /* 0x000fc400078e024e */
[----:B------:R1:W-:Y:S02]  /*156b0*/  STL.64 [R1+0x1010], R14 ;  /* 0x0010100e01007387 */ /* 0x0003e40000100a00 */
[C---:B------:R-:W-:Y:S02]  /*156c0*/  IMAD.WIDE R62, R252.reuse, 0x4, R62 ;  /* 0x00000004fc3e7825 */ /* 0x040fe400078e023e */
[----:B------:R1:W-:Y:S02]  /*156d0*/  STL.64 [R1+0x1018], R4 ;  /* 0x0010180401007387 */ /* 0x0003e40000100a00 */
[----:B-1----:R-:W1:Y:S01]  /*156e0*/  LDC R52, c[0x0][0x230] ;  /* 0x00008c00ff347b82 */ /* 0x002e620000000800 */
[----:B------:R-:W-:-:S07]  /*156f0*/  IMAD.WIDE R14, R252, 0x4, R206 ;  /* 0x00000004fc0e7825 */ /* 0x000fce00078e02ce */
[----:B------:R-:W1:Y:S01]  /*15700*/  LDC R53, c[0x0][0x230] ;  /* 0x00008c00ff357b82 */ /* 0x000e620000000800 */
[C---:B------:R-:W-:Y:S01]  /*15710*/  IMAD.WIDE R4, R252.reuse, 0x4, R208 ;  /* 0x00000004fc047825 */ /* 0x040fe200078e02d0 */
[----:B------:R-:W-:Y:S03]  /*15720*/  STL.64 [R1+0x1020], R14 ;  /* 0x0010200e01007387 */ /* 0x000fe60000100a00 */
[C---:B------:R-:W-:Y:S01]  /*15730*/  IMAD.WIDE R196, R252.reuse, 0x4, R196 ;  /* 0x00000004fcc47825 */ /* 0x040fe200078e02c4 */
[----:B------:R3:W-:Y:S03]  /*15740*/  STL.64 [R1+0x1028], R4 ;  /* 0x0010280401007387 */ /* 0x0007e60000100a00 */
[C---:B------:R-:W-:Y:S01]  /*15750*/  IMAD.WIDE R212, R252.reuse, 0x4, R212 ;  /* 0x00000004fcd47825 */ /* 0x040fe200078e02d4 */
[----:B------:R-:W4:Y:S04]  /*15760*/  LDL.LU.64 R244, [R1+0x48] ;  /* 0x0000480001f47983 */ /* 0x000f280000300a00 */
[----:B---3--:R-:W-:Y:S01]  /*15770*/  LDGSTS.E [R25+-0x6fe80], desc[UR8][R246.64], P0 ;  /* 0x90180000f6197fae */ /* 0x008fe20008121848 */
[----:B------:R-:W-:-:S03]  /*15780*/  IMAD.WIDE R4, R252, 0x4, R246 ;  /* 0x00000004fc047825 */ /* 0x000fc600078e02f6 */
        /* <DEDUP_REMOVED lines=14> */
[----:B------:R2:W-:Y:S04]  /*15870*/  STL.64 [R1+0xa58], R4 ;  /* 0x000a580401007387 */ /* 0x0005e80000100a00 */
[----:B------:R-:W-:Y:S04]  /*15880*/  LDGSTS.E [R25+-0x6c280], desc[UR8][R212.64], P0 ;  /* 0x93d80000d4197fae */ /* 0x000fe80008121848 */
[----:B------:R-:W-:Y:S01]  /*15890*/  LDGSTS.E [R24+-0x6fe00], desc[UR8][R10.64], P0 ;  /* 0x902000000a187fae */ /* 0x000fe20008121848 */
[----:B--2---:R-:W-:-:S03]  /*158a0*/  IMAD.WIDE R4, R252, 0x4, R10 ;  /* 0x00000004fc047825 */ /* 0x004fc600078e020a */
[----:B------:R-:W2:Y:S01]  /*158b0*/  LDL.LU.64 R10, [R1+0x10d8] ;  /* 0x0010d800010a7983 */ /* 0x000ea20000300a00 */
[----:B------:R-:W-:-:S03]  /*158c0*/  IMAD.WIDE R108, R252, 0x4, R108 ;  /* 0x00000004fc6c7825 */ /* 0x000fc600078e026c */
[----:B------:R-:W3:Y:S01]  /*158d0*/  LDL.LU.64 R100, [R1+0x80] ;  /* 0x0000800001647983 */ /* 0x000ee20000300a00 */
[----:B------:R-:W-:-:S04]  /*158e0*/  IMAD.WIDE R92, R252, 0x4, R92 ;  /* 0x00000004fc5c7825 */ /* 0x000fc800078e025c */
[----:B------:R-:W-:-:S04]  /*158f0*/  IMAD.WIDE R76, R252, 0x4, R76 ;  /* 0x00000004fc4c7825 */ /* 0x000fc800078e024c */
[----:B------:R-:W-:-:S04]  /*15900*/  IMAD.WIDE R60, R252, 0x4, R60 ;  /* 0x00000004fc3c7825 */ /* 0x000fc800078e023c */
[C---:B------:R-:W-:Y:S01]  /*15910*/  IMAD.WIDE R22, R252.reuse, 0x4, R22 ;  /* 0x00000004fc167825 */ /* 0x040fe200078e0216 */
[----:B------:R-:W-:Y:S04]  /*15920*/  LDGSTS.E [R24+-0x6fa00], desc[UR8][R228.64], P0 ;  /* 0x90600000e4187fae */ /* 0x000fe80008121848 */
        /* <DEDUP_REMOVED lines=16> */
[----:B------:R-:W-:Y:S01]  /*15a30*/  LDGSTS.E [R24+-0x6c200], desc[UR8][R214.64], P0 ;  /* 0x93e00000d6187fae */ /* 0x000fe20008121848 */
[----:B----4-:R-:W-:-:S03]  /*15a40*/  IMAD.WIDE R4, R252, 0x4, R8 ;  /* 0x00000004fc047825 */ /* 0x010fc600078e0208 */
[----:B--2---:R-:W-:Y:S01]  /*15a50*/  LDGSTS.E [R11+-0x6fd80], desc[UR8][R8.64], P0 ;  /* 0x90280000080b7fae */ /* 0x004fe20008121848 */
[----:B------:R-:W-:-:S03]  /*15a60*/  IMAD.WIDE R106, R252, 0x4, R106 ;  /* 0x00000004fc6a7825 */ /* 0x000fc600078e026a */
[----:B------:R-:W-:Y:S01]  /*15a70*/  LDGSTS.E [R11+-0x6f980], desc[UR8][R244.64], P0 ;  /* 0x90680000f40b7fae */ /* 0x000fe20008121848 */
[----:B------:R-:W-:-:S03]  /*15a80*/  IMAD.WIDE R90, R252, 0x4, R90 ;  /* 0x00000004fc5a7825 */ /* 0x000fc600078e025a */
[----:B------:R-:W-:Y:S04]  /*15a90*/  LDGSTS.E [R11+-0x6f580], desc[UR8][R234.64], P0 ;  /* 0x90a80000ea0b7fae */ /* 0x000fe80008121848 */
[----:B------:R-:W2:Y:S04]  /*15aa0*/  LDL.LU.64 R8, [R1+0x10d0] ;  /* 0x0010d00001087983 */ /* 0x000ea80000300a00 */
[----:B------:R-:W4:Y:S04]  /*15ab0*/  LDL.LU.64 R224, [R1+0x78] ;  /* 0x0000780001e07983 */ /* 0x000f280000300a00 */
[----:B------:R-:W4:Y:S01]  /*15ac0*/  LDL.LU.64 R246, [R1+0x38] ;  /* 0x0000380001f67983 */ /* 0x000f220000300a00 */
[----:B------:R-:W-:-:S03]  /*15ad0*/  IMAD.WIDE R74, R252, 0x4, R74 ;  /* 0x00000004fc4a7825 */ /* 0x000fc600078e024a */
[----:B------:R-:W-:Y:S01]  /*15ae0*/  LDGSTS.E [R11+-0x6f180], desc[UR8][R238.64], P0 ;  /* 0x90e80000ee0b7fae */ /* 0x000fe20008121848 */
        /* <DEDUP_REMOVED lines=20> */
[----:B------:R1:W-:Y:S01]  /*15c30*/  LDGSTS.E [R11+-0x6c180], desc[UR8][R216.64], P0 ;  /* 0x93e80000d80b7fae */ /* 0x0003e20008121848 */
[----:B------:R-:W-:-:S03]  /*15c40*/  IMAD.WIDE R18, R252, 0x4, R18 ;  /* 0x00000004fc127825 */ /* 0x000fc600078e0212 */
[----:B------:R3:W-:Y:S01]  /*15c50*/  STL.64 [R1+0xa78], R4 ;  /* 0x000a780401007387 */ /* 0x0007e20000100a00 */
[----:B------:R-:W-:-:S04]  /*15c60*/  IMAD.WIDE R186, R252, 0x4, R186 ;  /* 0x00000004fcba7825 */ /* 0x000fc800078e02ba */
[C---:B------:R-:W-:Y:S01]  /*15c70*/  IMAD.WIDE R202, R252.reuse, 0x4, R202 ;  /* 0x00000004fcca7825 */ /* 0x040fe200078e02ca */
[----:B------:R1:W-:Y:S03]  /*15c80*/  STL.64 [R1+0x1068], R10 ;  /* 0x0010680a01007387 */ /* 0x0003e60000100a00 */
[----:B------:R-:W-:-:S04]  /*15c90*/  IMAD.WIDE R218, R252, 0x4, R218 ;  /* 0x00000004fcda7825 */ /* 0x000fc800078e02da */
[----:B---3--:R-:W-:-:S05]  /*15ca0*/  IMAD.WIDE R4, R252, 0x4, R100 ;  /* 0x00000004fc047825 */ /* 0x008fca00078e0264 */
[----:B------:R3:W-:Y:S01]  /*15cb0*/  STL.64 [R1+0xb28], R4 ;  /* 0x000b280401007387 */ /* 0x0007e20000100a00 */
[C---:B-1----:R-:W-:Y:S02]  /*15cc0*/  IMAD.WIDE R10, R252.reuse, 0x4, R226 ;  /* 0x00000004fc0a7825 */ /* 0x042fe400078e02e2 */
[----:B------:R-:W1:Y:S02]  /*15cd0*/  LDC R227, c[0x0][0x230] ;  /* 0x00008c00ffe37b82 */ /* 0x000e640000000800 */
[----:B------:R-:W-:-:S04]  /*15ce0*/  IMAD.WIDE R208, R252, 0x4, R236 ;  /* 0x00000004fcd07825 */ /* 0x000fc800078e02ec */
[C---:B------:R-:W-:Y:S02]  /*15cf0*/  IMAD.WIDE R144, R252.reuse, 0x4, R250 ;  /* 0x00000004fc907825 */ /* 0x040fe400078e02fa */
[----:B------:R-:W1:Y:S02]  /*15d00*/  LDC R226, c[0x0][0x230] ;  /* 0x00008c00ffe27b82 */ /* 0x000e640000000800 */
[----:B---3--:R-:W-:-:S04]  /*15d10*/  IMAD.WIDE R4, R252, 0x4, R244 ;  /* 0x00000004fc047825 */ /* 0x008fc800078e02f4 */
        /* <DEDUP_REMOVED lines=10> */
[C---:B------:R-:W-:Y:S01]  /*15dc0*/  IMAD.WIDE R120, R252.reuse, 0x4, R70 ;  /* 0x00000004fc787825 */ /* 0x040fe200078e0246 */
[----:B--2---:R-:W-:Y:S04]  /*15dd0*/  LDGSTS.E [R9+-0x6fd00], desc[UR8][R100.64], P0 ;  /* 0x9030000064097fae */ /* 0x004fe80008121848 */
[----:B------:R2:W-:Y:S04]  /*15de0*/  LDGSTS.E [R9+-0x6f900], desc[UR8][R6.64], P0 ;  /* 0x9070000006097fae */ /* 0x0005e80008121848 */
        /* <DEDUP_REMOVED lines=10> */
[----:B----4-:R-:W-:-:S03]  /*15e90*/  IMAD.WIDE R160, R252, 0x4, R224 ;  /* 0x00000004fca07825 */ /* 0x010fc600078e02e0 */
[----:B------:R-:W-:Y:S04]  /*15ea0*/  LDGSTS.E [R9+-0x6cd00], desc[UR8][R170.64], P0 ;  /* 0x93300000aa097fae */ /* 0x000fe80008121848 */
[----:B------:R-:W-:Y:S04]  /*15eb0*/  LDGSTS.E [R9+-0x6c900], desc[UR8][R186.64], P0 ;  /* 0x93700000ba097fae */ /* 0x000fe80008121848 */
[----:B------:R-:W-:Y:S04]  /*15ec0*/  LDGSTS.E [R9+-0x6c500], desc[UR8][R202.64], P0 ;  /* 0x93b00000ca097fae */ /* 0x000fe80008121848 */
[----:B------:R3:W-:Y:S04]  /*15ed0*/  LDGSTS.E [R9+-0x6c100], desc[UR8][R218.64], P0 ;  /* 0x93f00000da097fae */ /* 0x0007e80008121848 */
[----:B------:R3:W-:Y:S01]  /*15ee0*/  STL.64 [R1+0x1050], R8 ;  /* 0x0010500801007387 */ /* 0x0007e20000100a00 */
[----:B--2---:R-:W-:-:S03]  /*15ef0*/  IMAD.WIDE R6, R252, 0x4, R6 ;  /* 0x00000004fc067825 */ /* 0x004fc600078e0206 */
[----:B------:R-:W-:Y:S04]  /*15f00*/  STL.64 [R1+0xc58], R10 ;  /* 0x000c580a01007387 */ /* 0x000fe80000100a00 */
[----:B------:R-:W-:Y:S01]  /*15f10*/  STL.64 [R1+0xb30], R160 ;  /* 0x000b30a001007387 */ /* 0x000fe20000100a00 */
[----:B---3--:R-:W-:-:S03]  /*15f20*/  IMAD.WIDE R8, R252, 0x4, R228 ;  /* 0x00000004fc087825 */ /* 0x008fc600078e02e4 */
[----:B------:R2:W-:Y:S04]  /*15f30*/  LDGSTS.E [R0+-0x6fc80], desc[UR8][R224.64], P0 ;  /* 0x90380000e0007fae */ /* 0x0005e80008121848 */
[----:B------:R-:W-:Y:S04]  /*15f40*/  STL.64 [R1+0xc60], R8 ;  /* 0x000c600801007387 */ /* 0x000fe80000100a00 */
[----:B------:R-:W-:Y:S04]  /*15f50*/  STL.64 [R1+0x1058], R160 ;  /* 0x001058a001007387 */ /* 0x000fe80000100a00 */
[----:B------:R3:W-:Y:S01]  /*15f60*/  STL.64 [R1+0xc68], R4 ;  /* 0x000c680401007387 */ /* 0x0007e20000100a00 */
[C---:B------:R-:W-:Y:S01]  /*15f70*/  IMAD.WIDE R158, R252.reuse, 0x4, R246 ;  /* 0x00000004fc9e7825 */ /* 0x040fe200078e02f6 */
[----:B--2---:R-:W2:Y:S02]  /*15f80*/  LDC R225, c[0x0][0x230] ;  /* 0x00008c00ffe17b82 */ /* 0x004ea40000000800 */
[----:B------:R-:W-:Y:S04]  /*15f90*/  STL.64 [R1+0xc70], R6 ;  /* 0x000c700601007387 */ /* 0x000fe80000100a00 */
[----:B------:R4:W-:Y:S01]  /*15fa0*/  STL.64 [R1+0x1060], R6 ;  /* 0x0010600601007387 */ /* 0x0009e20000100a00 */
[----:B---3--:R-:W-:-:S03]  /*15fb0*/  IMAD.WIDE R4, R252, 0x4, R248 ;  /* 0x00000004fc047825 */ /* 0x008fc600078e02f8 */
[----:B------:R-:W-:Y:S04]  /*15fc0*/  LDGSTS.E [R0+-0x6f880], desc[UR8][R246.64], P0 ;  /* 0x90780000f6007fae */ /* 0x000fe80008121848 */
[----:B------:R3:W-:Y:S01]  /*15fd0*/  STL.64 [R1+0xc80], R4 ;  /* 0x000c800401007387 */ /* 0x0007e20000100a00 */
[----:B----4-:R-:W-:-:S03]  /*15fe0*/  IMAD.WIDE R6, R252, 0x4, R234 ;  /* 0x00000004fc067825 */ /* 0x010fc600078e02ea */
[----:B------:R-:W-:Y:S01]  /*15ff0*/  LDGSTS.E [R0+-0x6f480], desc[UR8][R250.64], P0 ;  /* 0x90b80000fa007fae */ /* 0x000fe20008121848 */
[----:B------:R-:W-:-:S03]  /*16000*/  IMAD.WIDE R160, R252, 0x4, R238 ;  /* 0x00000004fca07825 */ /* 0x000fc600078e02ee */
[----:B------:R-:W-:Y:S01]  /*16010*/  LDGSTS.E [R0+-0x6f080], desc[UR8][R230.64], P0 ;  /* 0x90f80000e6007fae */ /* 0x000fe20008121848 */
[----:B---3--:R-:W-:-:S03]  /*16020*/  IMAD.WIDE R4, R252, 0x4, R30 ;  /* 0x00000004fc047825 */ /* 0x008fc600078e021e */
[----:B------:R3:W-:Y:S04]  /*16030*/  LDGSTS.E [R0+-0x6ec80], desc[UR8][R102.64], P0 ;  /* 0x9138000066007fae */ /* 0x0007e80008121848 */
[----:B------:R-:W4:Y:S04]  /*16040*/  LDL.LU.64 R30, [R1+0x10c8] ;  /* 0x0010c800011e7983 */ /* 0x000f280000300a00 */
[----:B------:R-:W4:Y:S04]  /*16050*/  LDL.LU.64 R234, [R1+0x10c0] ;  /* 0x0010c00001ea7983 */ /* 0x000f280000300a00 */
[----:B------:R1:W-:Y:S04]  /*16060*/  STL.64 [R1+0xc88], R4 ;  /* 0x000c880401007387 */ /* 0x0003e80000100a00 */
[----:B------:R-:W-:Y:S04]  /*16070*/  STL.64 [R1+0xc78], R158 ;  /* 0x000c789e01007387 */ /* 0x000fe80000100a00 */
[----:B------:R3:W-:Y:S04]  /*16080*/  STL.64 [R1+0x1070], R158 ;  /* 0x0010709e01007387 */ /* 0x0007e80000100a00 */
[----:B------:R-:W4:Y:S01]  /*16090*/  LDL.LU.64 R236, [R1+0x10b8] ;  /* 0x0010b80001ec7983 */ /* 0x000f220000300a00 */
[----:B-1----:R-:W-:-:S02]  /*160a0*/  IMAD.WIDE R4, R252, 0x4, R242 ;  /* 0x00000004fc047825 */ /* 0x002fc400078e02f2 */
[----:B------:R-:W1:Y:S01]  /*160b0*/  LDC R242, c[0x0][0x230] ;  /* 0x00008c00fff27b82 */ /* 0x000e620000000800 */
[----:B------:R-:W-:Y:S04]  /*160c0*/  STL.64 [R1+0xc90], R6 ;  /* 0x000c900601007387 */ /* 0x000fe80000100a00 */
[----:B------:R2:W-:Y:S01]  /*160d0*/  STL.64 [R1+0x1078], R6 ;  /* 0x0010780601007387 */ /* 0x0005e20000100a00 */
[C---:B---3--:R-:W-:Y:S02]  /*160e0*/  IMAD.WIDE R158, R252.reuse, 0x4, R108 ;  /* 0x00000004fc9e7825 */ /* 0x048fe400078e026c */
[----:B------:R-:W3:Y:S01]  /*160f0*/  LDC R243, c[0x0][0x230] ;  /* 0x00008c00fff37b82 */ /* 0x000ee20000000800 */
[----:B------:R-:W-:Y:S04]  /*16100*/  STL.64 [R1+0xc98], R208 ;  /* 0x000c98d001007387 */ /* 0x000fe80000100a00 */
[----:B------:R-:W-:Y:S01]  /*16110*/  STL.64 [R1+0x1080], R208 ;  /* 0x001080d001007387 */ /* 0x000fe20000100a00 */
[----:B--2---:R-:W-:-:S03]  /*16120*/  IMAD.WIDE R6, R252, 0x4, R240 ;  /* 0x00000004fc067825 */ /* 0x004fc600078e02f0 */
[----:B------:R2:W-:Y:S04]  /*16130*/  STL.64 [R1+0xca8], R4 ;  /* 0x000ca80401007387 */ /* 0x0005e80000100a00 */
[----:B------:R-:W-:Y:S04]  /*16140*/  STL.64 [R1+0xca0], R144 ;  /* 0x000ca09001007387 */ /* 0x000fe80000100a00 */
[----:B------:R-:W-:Y:S04]  /*16150*/  STL.64 [R1+0x1088], R144 ;  /* 0x0010889001007387 */ /* 0x000fe80000100a00 */
[----:B------:R-:W-:Y:S01]  /*16160*/  STL.64 [R1+0xcb0], R6 ;  /* 0x000cb00601007387 */ /* 0x000fe20000100a00 */
[----:B--2---:R-:W-:-:S03]  /*16170*/  IMAD.WIDE R4, R252, 0x4, R110 ;  /* 0x00000004fc047825 */ /* 0x004fc600078e026e */
[----:B------:R-:W-:Y:S01]  /*16180*/  STL.64 [R1+0x1090], R6 ;  /* 0x0010900601007387 */ /* 0x000fe20000100a00 */
[----:B------:R-:W-:-:S03]  /*16190*/  IMAD.WIDE R8, R252, 0x4, R106 ;  /* 0x00000004fc087825 */ /* 0x000fc600078e026a */
[----:B------:R-:W-:Y:S01]  /*161a0*/  STL.64 [R1+0xcb8], R160 ;  /* 0x000cb8a001007387 */ /* 0x000fe20000100a00 */
[----:B------:R-:W-:-:S03]  /*161b0*/  IMAD.WIDE R104, R252, 0x4, R104 ;  /* 0x00000004fc687825 */ /* 0x000fc600078e0268 */
[----:B------:R2:W-:Y:S04]  /*161c0*/  STL.64 [R1+0x1098], R160 ;  /* 0x001098a001007387 */ /* 0x0005e80000100a00 */
[----:B------:R-:W-:Y:S04]  /*161d0*/  STL.64 [R1+0xcd0], R206 ;  /* 0x000cd0ce01007387 */ /* 0x000fe80000100a00 */
[----:B------:R-:W-:Y:S01]  /*161e0*/  STL.64 [R1+0x10a0], R206 ;  /* 0x0010a0ce01007387 */ /* 0x000fe20000100a00 */
[----:B------:R-:W-:-:S03]  /*161f0*/  IMAD.WIDE R10, R252, 0x4, R92 ;  /* 0x00000004fc0a7825 */ /* 0x000fc600078e025c */
[----:B------:R1:W-:Y:S01]  /*16200*/  STL.64 [R1+0xce8], R4 ;  /* 0x000ce80401007387 */ /* 0x0003e20000100a00 */
[----:B--2---:R-:W-:-:S03]  /*16210*/  IMAD.WIDE R160, R252, 0x4, R94 ;  /* 0x00000004fca07825 */ /* 0x004fc600078e025e */
[----:B------:R-:W-:Y:S01]  /*16220*/  STL.64 [R1+0xce0], R142 ;  /* 0x000ce08e01007387 */ /* 0x000fe20000100a00 */
[----:B------:R-:W-:-:S03]  /*16230*/  IMAD.WIDE R88, R252, 0x4, R88 ;  /* 0x00000004fc587825 */ /* 0x000fc600078e0258 */
[----:B------:R2:W-:Y:S01]  /*16240*/  STL.64 [R1+0x10a8], R142 ;  /* 0x0010a88e01007387 */ /* 0x0005e20000100a00 */
[----:B------:R-:W-:-:S03]  /*16250*/  IMAD.WIDE R6, R252, 0x4, R78 ;  /* 0x00000004fc067825 */ /* 0x000fc600078e024e */
[----:B------:R-:W-:Y:S04]  /*16260*/  STL.64 [R1+0xcf0], R158 ;  /* 0x000cf09e01007387 */ /* 0x000fe80000100a00 */
[----:B------:R-:W-:Y:S04]  /*16270*/  STL.64 [R1+0xcf8], R8 ;  /* 0x000cf80801007387 */ /* 0x000fe80000100a00 */
[----:B------:R-:W-:Y:S04]  /*16280*/  STL.64 [R1+0xd00], R104 ;  /* 0x000d006801007387 */ /* 0x000fe80000100a00 */
[----:B------:R-:W-:Y:S01]  /*16290*/  STL.64 [R1+0xd28], R160 ;  /* 0x000d28a001007387 */ /* 0x000fe20000100a00 */
[----:B------:R-:W-:-:S03]  /*162a0*/  IMAD.WIDE R72, R252, 0x4, R72 ;  /* 0x00000004fc487825 */ /* 0x000fc600078e0248 */
[----:B------:R-:W-:Y:S01]  /*162b0*/  STL.64 [R1+0xd10], R128 ;  /* 0x000d108001007387 */ /* 0x000fe20000100a00 */
[----:B------:R-:W-:-:S03]  /*162c0*/  IMAD.WIDE R144, R252, 0x4, R62 ;  /* 0x00000004fc907825 */ /* 0x000fc600078e023e */
[----:B------:R-:W-:Y:S04]  /*162d0*/  STL.64 [R1+0xd30], R10 ;  /* 0x000d300a01007387 */ /* 0x000fe80000100a00 */
[----:B------:R-:W-:Y:S01]  /*162e0*/  STL.64 [R1+0xd38], R90 ;  /* 0x000d385a01007387 */ /* 0x000fe20000100a00 */
[----:B------:R-:W-:-:S03]  /*162f0*/  IMAD.WIDE R78, R252, 0x4, R60 ;  /* 0x00000004fc4e7825 */ /* 0x000fc600078e023c */
[----:B------:R-:W-:Y:S01]  /*16300*/  STL.64 [R1+0xd40], R88 ;  /* 0x000d405801007387 */ /* 0x000fe20000100a00 */
[C---:B------:R-:W-:Y:S02]  /*16310*/  IMAD.WIDE R102, R252.reuse, 0x4, R58 ;  /* 0x00000004fc667825 */ /* 0x040fe400078e023a */
[----:B------:R-:W4:Y:S01]  /*16320*/  LDC R59, c[0x0][0x230] ;  /* 0x00008c00ff3b7b82 */ /* 0x000f220000000800 */
[----:B------:R-:W-:Y:S04]  /*16330*/  STL.64 [R1+0xd68], R6 ;  /* 0x000d680601007387 */ /* 0x000fe80000100a00 */
[----:B------:R-:W-:Y:S01]  /*16340*/  STL.64 [R1+0xd48], R122 ;  /* 0x000d487a01007387 */ /* 0x000fe20000100a00 */
[C---:B-1----:R-:W-:Y:S02]  /*16350*/  IMAD.WIDE R4, R252.reuse, 0x4, R222 ;  /* 0x00000004fc047825 */ /* 0x042fe400078e02de */
[----:B------:R-:W1:Y:S01]  /*16360*/  LDC R58, c[0x0][0x230] ;  /* 0x00008c00ff3a7b82 */ /* 0x000e620000000800 */
[----:B------:R-:W-:Y:S04]  /*16370*/  STL.64 [R1+0xd70], R76 ;  /* 0x000d704c01007387 */ /* 0x000fe80000100a00 */
[----:B------:R-:W-:Y:S04]  /*16380*/  STL.64 [R1+0xd78], R74 ;  /* 0x000d784a01007387 */ /* 0x000fe80000100a00 */
[----:B------:R-:W-:Y:S04]  /*16390*/  STL.64 [R1+0xd80], R72 ;  /* 0x000d804801007387 */ /* 0x000fe80000100a00 */
[----:B------:R-:W-:Y:S04]  /*163a0*/  STL.64 [R1+0xda8], R144 ;  /* 0x000da89001007387 */ /* 0x000fe80000100a00 */
[----:B------:R-:W-:Y:S04]  /*163b0*/  STL.64 [R1+0xd88], R120 ;  /* 0x000d887801007387 */ /* 0x000fe80000100a00 */
[----:B------:R-:W-:Y:S04]  /*163c0*/  STL.64 [R1+0xdb0], R78 ;  /* 0x000db04e01007387 */ /* 0x000fe80000100a00 */
[----:B------:R-:W-:Y:S04]  /*163d0*/  STL.64 [R1+0xdb8], R102 ;  /* 0x000db86601007387 */ /* 0x000fe80000100a00 */
[----:B------:R-:W3:Y:S04]  /*163e0*/  LDL.LU.64 R228, [R1+0xb20] ;  /* 0x000b200001e47983 */ /* 0x000ee80000300a00 */
[----:B------:R-:W4:Y:S04]  /*163f0*/  LDL.LU.64 R244, [R1+0xb18] ;  /* 0x000b180001f47983 */ /* 0x000f280000300a00 */
[----:B------:R1:W-:Y:S04]  /*16400*/  STL.64 [R1+0xdd0], R4 ;  /* 0x000dd00401007387 */ /* 0x0003e80000100a00 */
[----:B------:R-:W4:Y:S04]  /*16410*/  LDL.LU.64 R246, [R1+0xb10] ;  /* 0x000b100001f67983 */ /* 0x000f280000300a00 */
[----:B------:R-:W4:Y:S01]  /*16420*/  LDL.LU.64 R248, [R1+0xb08] ;  /* 0x000b080001f87983 */ /* 0x000f220000300a00 */
[----:B------:R-:W-:-:S03]  /*16430*/  IMAD.WIDE R54, R252, 0x4, R54 ;  /* 0x00000004fc367825 */ /* 0x000fc600078e0236 */
[----:B------:R-:W-:Y:S01]  /*16440*/  LDGSTS.E [R0+-0x6e880], desc[UR8][R86.64], P0 ;  /* 0x9178000056007fae */ /* 0x000fe20008121848 */
[----:B------:R-:W-:Y:S02]  /*16450*/  VIADD R227, R227, 0xfffffeff ;  /* 0xfffffeffe3e37836 */ /* 0x000fe40000000000 */
[C---:B------:R-:W-:Y:S01]  /*16460*/  IMAD.WIDE R192, R252.reuse, 0x4, R56 ;  /* 0x00000004fcc07825 */ /* 0x040fe200078e0238 */
[----:B------:R-:W-:Y:S01]  /*16470*/  LDGSTS.E [R0+-0x6e480], desc[UR8][R70.64], P0 ;  /* 0x91b8000046007fae */ /* 0x000fe20008121848 */
[----:B------:R-:W4:Y:S01]  /*16480*/  LDC R56, c[0x0][0x230] ;  /* 0x00008c00ff387b82 */ /* 0x000f220000000800 */
[----:B------:R-:W-:Y:S01]  /*16490*/  ISETP.GE.U32.AND P1, PT, R227, 0x7ffffe80, PT ;  /* 0x7ffffe80e300780c */ /* 0x000fe20003f26070 */
[C---:B------:R-:W-:Y:S01]  /*164a0*/  IMAD.WIDE R100, R252.reuse, 0x4, R54 ;  /* 0x00000004fc647825 */ /* 0x040fe200078e0236 */
[----:B------:R-:W-:Y:S03]  /*164b0*/  STL.64 [R1+0xdc0], R192 ;  /* 0x000dc0c001007387 */ /* 0x000fe60000100a00 */
[C---:B------:R-:W-:Y:S01]  /*164c0*/  IMAD.WIDE R208, R252.reuse, 0x4, R12 ;  /* 0x00000004fcd07825 */ /* 0x040fe200078e020c */
[----:B------:R1:W-:Y:S01]  /*164d0*/  LDGSTS.E [R0+-0x6e080], desc[UR8][R54.64], P0 ;  /* 0x91f8000036007fae */ /* 0x0003e20008121848 */
[----:B------:R-:W1:Y:S02]  /*164e0*/  LDC R227, c[0x0][0x230] ;  /* 0x00008c00ffe37b82 */ /* 0x000e640000000800 */
[C---:B------:R-:W-:Y:S01]  /*164f0*/  IMAD.WIDE R112, R252.reuse, 0x4, R112 ;  /* 0x00000004fc707825 */ /* 0x040fe200078e0270 */
[----:B------:R-:W-:Y:S03]  /*16500*/  STL.64 [R1+0xdc8], R100 ;  /* 0x000dc86401007387 */ /* 0x000fe60000100a00 */
[C---:B------:R-:W-:Y:S01]  /*16510*/  IMAD.WIDE R114, R252.reuse, 0x4, R114 ;  /* 0x00000004fc727825 */ /* 0x040fe200078e0272 */
[----:B------:R-:W-:Y:S01]  /*16520*/  STL.64 [R1+0xde0], R208 ;  /* 0x000de0d001007387 */ /* 0x000fe20000100a00 */
[----:B------:R-:W4:Y:S02]  /*16530*/  LDC R57, c[0x0][0x230] ;  /* 0x00008c00ff397b82 */ /* 0x000f240000000800 */
[C---:B------:R-:W-:Y:S01]  /*16540*/  IMAD.WIDE R116, R252.reuse, 0x4, R116 ;  /* 0x00000004fc747825 */ /* 0x040fe200078e0274 */
[----:B------:R-:W-:Y:S03]  /*16550*/  STL.64 [R1+0xdf0], R112 ;  /* 0x000df07001007387 */ /* 0x000fe60000100a00 */
[C---:B--2---:R-:W-:Y:S01]  /*16560*/  IMAD.WIDE R142, R252.reuse, 0x4, R124 ;  /* 0x00000004fc8e7825 */ /* 0x044fe200078e027c */
[----:B------:R-:W-:Y:S01]  /*16570*/  STL.64 [R1+0xe00], R114 ;  /* 0x000e007201007387 */ /* 0x000fe20000100a00 */
[----:B-1----:R-:W1:Y:S02]  /*16580*/  LDC R55, c[0x0][0x230] ;  /* 0x00008c00ff377b82 */ /* 0x002e640000000800 */
[C---:B------:R-:W-:Y:S01]  /*16590*/  IMAD.WIDE R16, R252.reuse, 0x4, R16 ;  /* 0x00000004fc107825 */ /* 0x040fe200078e0210 */
[----:B------:R-:W-:Y:S03]  /*165a0*/  STL.64 [R1+0xe08], R116 ;  /* 0x000e087401007387 */ /* 0x000fe60000100a00 */
[C---:B------:R-:W-:Y:S01]  /*165b0*/  IMAD.WIDE R98, R252.reuse, 0x4, R118 ;  /* 0x00000004fc627825 */ /* 0x040fe200078e0276 */
[----:B------:R-:W-:Y:S01]  /*165c0*/  STL.64 [R1+0xe18], R142 ;  /* 0x000e188e01007387 */ /* 0x000fe20000100a00 */
[----:B------:R-:W2:Y:S02]  /*165d0*/  LDC R54, c[0x0][0x230] ;  /* 0x00008c00ff367b82 */ /* 0x000ea40000000800 */
[C---:B------:R-:W-:Y:S01]  /*165e0*/  IMAD.WIDE R126, R252.reuse, 0x4, R126 ;  /* 0x00000004fc7e7825 */ /* 0x040fe200078e027e */
[----:B------:R-:W-:Y:S03]  /*165f0*/  STL.64 [R1+0xe10], R98 ;  /* 0x000e106201007387 */ /* 0x000fe60000100a00 */
        /* <DEDUP_REMOVED lines=28> */
[----:B------:R-:W-:Y:S01]  /*167c0*/  IMAD.WIDE R154, R252, 0x4, R154 ;  /* 0x00000004fc9a7825 */ /* 0x000fe200078e029a */
[----:B------:R-:W-:-:S03]  /*167d0*/  IADD3 R227, R227, -0x103, RZ ;  /* 0xfffffefde3e37810 */ /* 0x000fc60007ffe0ff */
[C---:B------:R-:W-:Y:S01]  /*167e0*/  IMAD.WIDE R162, R252.reuse, 0x4, R162 ;  /* 0x00000004fca27825 */ /* 0x040fe200078e02a2 */
[----:B------:R-:W-:Y:S03]  /*167f0*/  STL.64 [R1+0xec0], R152 ;  /* 0x000ec09801007387 */ /* 0x000fe60000100a00 */
[C---:B------:R-:W-:Y:S01]  /*16800*/  IMAD.WIDE R82, R252.reuse, 0x4, R156 ;  /* 0x00000004fc527825 */ /* 0x040fe200078e029c */
[----:B------:R-:W-:Y:S03]  /*16810*/  STL.64 [R1+0xec8], R154 ;  /* 0x000ec89a01007387 */ /* 0x000fe60000100a00 */
[----:B------:R-:W-:Y:S01]  /*16820*/  IMAD.WIDE R164, R252, 0x4, R164 ;  /* 0x00000004fca47825 */ /* 0x000fe200078e02a4 */
[----:B------:R-:W-:Y:S03]  /*16830*/  STL.64 [R1+0xee0], R162 ;  /* 0x000ee0a201007387 */ /* 0x000fe60000100a00 */
[----:B------:R-:W-:-:S02]  /*16840*/  VIADD R226, R226, 0xfffffefe ;  /* 0xfffffefee2e27836 */ /* 0x000fc40000000000 */
[C---:B------:R-:W-:Y:S01]  /*16850*/  IMAD.WIDE R166, R252.reuse, 0x4, R166 ;  /* 0x00000004fca67825 */ /* 0x040fe200078e02a6 */
[----:B------:R-:W-:Y:S03]  /*16860*/  STL.64 [R1+0xed0], R82 ;  /* 0x000ed05201007387 */ /* 0x000fe60000100a00 */
[----:B------:R-:W-:Y:S01]  /*16870*/  IMAD.WIDE R168, R252, 0x4, R168 ;  /* 0x00000004fca87825 */ /* 0x000fe200078e02a8 */
[----:B------:R-:W-:Y:S01]  /*16880*/  STL.64 [R1+0xef0], R164 ;  /* 0x000ef0a401007387 */ /* 0x000fe20000100a00 */
[----:B------:R-:W-:Y:S02]  /*16890*/  ISETP.GE.U32.AND P2, PT, R226, 0x7ffffe7f, PT ;  /* 0x7ffffe7fe200780c */ /* 0x000fe40003f46070 */
[C---:B------:R-:W-:Y:S01]  /*168a0*/  IMAD.WIDE R170, R252.reuse, 0x4, R170 ;  /* 0x00000004fcaa7825 */ /* 0x040fe200078e02aa */
[----:B------:R-:W-:Y:S01]  /*168b0*/  ISETP.GE.U32.AND P3, PT, R227, 0x7ffffe7e, PT ;  /* 0x7ffffe7ee300780c */ /* 0x000fe20003f66070 */
[----:B------:R-:W-:Y:S01]  /*168c0*/  STL.64 [R1+0xf00], R166 ;  /* 0x000f00a601007387 */ /* 0x000fe20000100a00 */
[----:B------:R-:W1:Y:S01]  /*168d0*/  LDC R226, c[0x0][0x230] ;  /* 0x00008c00ffe27b82 */ /* 0x000e620000000800 */
[----:B------:R-:W-:-:S02]  /*168e0*/  IMAD.WIDE R178, R252, 0x4, R178 ;  /* 0x00000004fcb27825 */ /* 0x000fc400078e02b2 */
[----:B------:R-:W-:Y:S02]  /*168f0*/  STL.64 [R1+0xf08], R168 ;  /* 0x000f08a801007387 */ /* 0x000fe40000100a00 */
[C---:B------:R-:W-:Y:S02]  /*16900*/  IMAD.WIDE R188, R252.reuse, 0x4, R188 ;  /* 0x00000004fcbc7825 */ /* 0x040fe400078e02bc */
[----:B------:R-:W-:Y:S01]  /*16910*/  LDGSTS.E [R0+-0x6dc80], desc[UR8][R118.64], P0 ;  /* 0x9238000076007fae */ /* 0x000fe20008121848 */
[----:B------:R-:W2:Y:S01]  /*16920*/  LDC R227, c[0x0][0x230] ;  /* 0x00008c00ffe37b82 */ /* 0x000ea20000000800 */
[C---:B------:R-:W-:Y:S02]  /*16930*/  IMAD.WIDE R80, R252.reuse, 0x4, R172 ;  /* 0x00000004fc507825 */ /* 0x040fe400078e02ac */
[----:B------:R-:W-:Y:S02]  /*16940*/  STL.64 [R1+0xf10], R170 ;  /* 0x000f10aa01007387 */ /* 0x000fe40000100a00 */
[----:B------:R-:W-:-:S02]  /*16950*/  IMAD.WIDE R180, R252, 0x4, R180 ;  /* 0x00000004fcb47825 */ /* 0x000fc400078e02b4 */
[----:B------:R-:W-:Y:S02]  /*16960*/  STL.64 [R1+0xf20], R178 ;  /* 0x000f20b201007387 */ /* 0x000fe40000100a00 */
[C---:B------:R-:W-:Y:S02]  /*16970*/  IMAD.WIDE R182, R252.reuse, 0x4, R182 ;  /* 0x00000004fcb67825 */ /* 0x040fe400078e02b6 */
[----:B------:R-:W-:Y:S02]  /*16980*/  STL.64 [R1+0xf18], R80 ;  /* 0x000f185001007387 */ /* 0x000fe40000100a00 */
[C---:B------:R-:W-:Y:S02]  /*16990*/  IMAD.WIDE R184, R252.reuse, 0x4, R184 ;  /* 0x00000004fcb87825 */ /* 0x040fe400078e02b8 */
[----:B------:R-:W-:Y:S02]  /*169a0*/  STL.64 [R1+0xf28], R180 ;  /* 0x000f28b401007387 */ /* 0x000fe40000100a00 */
[----:B------:R-:W-:-:S02]  /*169b0*/  IMAD.WIDE R186, R252, 0x4, R186 ;  /* 0x00000004fcba7825 */ /* 0x000fc400078e02ba */
[----:B------:R-:W-:Y:S02]  /*169c0*/  STL.64 [R1+0xf30], R182 ;  /* 0x000f30b601007387 */ /* 0x000fe40000100a00 */
[C---:B------:R-:W-:Y:S02]  /*169d0*/  IMAD.WIDE R194, R252.reuse, 0x4, R194 ;  /* 0x00000004fcc27825 */ /* 0x040fe400078e02c2 */
[----:B------:R-:W-:Y:S02]  /*169e0*/  STL.64 [R1+0xf40], R184 ;  /* 0x000f40b801007387 */ /* 0x000fe40000100a00 */
[----:B------:R-:W-:-:S04]  /*169f0*/  IMAD.WIDE R204, R252, 0x4, R204 ;  /* 0x00000004fccc7825 */ /* 0x000fc800078e02cc */
        /* <DEDUP_REMOVED lines=25> */
[----:B------:R-:W-:Y:S04]  /*16b90*/  STL.64 [R1+0xfc0], R174 ;  /* 0x000fc0ae01007387 */ /* 0x000fe80000100a00 */
[----:B------:R-:W-:Y:S01]  /*16ba0*/  STL.64 [R1+0xfc8], R64 ;  /* 0x000fc84001007387 */ /* 0x000fe20000100a00 */
[----:B------:R-:W-:-:S03]  /*16bb0*/  VIADD R12, R225, 0xfffffefc ;  /* 0xfffffefce10c7836 */ /* 0x000fc60000000000 */
[----:B------:R-:W4:Y:S01]  /*16bc0*/  LDL.LU.64 R14, [R1+0xb00] ;  /* 0x000b0000010e7983 */ /* 0x000f220000300a00 */
[----:B-1----:R-:W-:Y:S02]  /*16bd0*/  VIADD R5, R226, 0xfffffedf ;  /* 0xfffffedfe2057836 */ /* 0x002fe40000000000 */
[----:B--2---:R-:W-:Y:S01]  /*16be0*/  VIADD R4, R227, 0xfffffede ;  /* 0xfffffedee3047836 */ /* 0x004fe20000000000 */
[----:B------:R-:W2:Y:S04]  /*16bf0*/  LDL.LU.64 R250, [R1+0xaf8] ;  /* 0x000af80001fa7983 */ /* 0x000ea80000300a00 */
[----:B------:R-:W2:Y:S04]  /*16c00*/  LDL.LU.64 R224, [R1+0xaf0] ;  /* 0x000af00001e07983 */ /* 0x000ea80000300a00 */
[----:B------:R-:W2:Y:S04]  /*16c10*/  LDL.LU.64 R226, [R1+0xae8] ;  /* 0x000ae80001e27983 */ /* 0x000ea80000300a00 */
[----:B------:R1:W-:Y:S04]  /*16c20*/  LDGSTS.E [R0+-0x6d880], desc[UR8][R16.64], P0 ;  /* 0x9278000010007fae */ /* 0x0003e80008121848 */
[----:B------:R-:W-:Y:S04]  /*16c30*/  LDGSTS.E [R0+-0x6d480], desc[UR8][R140.64], P0 ;  /* 0x92b800008c007fae */ /* 0x000fe80008121848 */
[----:B------:R-:W-:Y:S04]  /*16c40*/  LDGSTS.E [R0+-0x6d080], desc[UR8][R156.64], P0 ;  /* 0x92f800009c007fae */ /* 0x000fe80008121848 */
[----:B------:R-:W-:Y:S04]  /*16c50*/  LDGSTS.E [R0+-0x6cc80], desc[UR8][R172.64], P0 ;  /* 0x93380000ac007fae */ /* 0x000fe80008121848 */
[----:B------:R-:W-:Y:S04]  /*16c60*/  LDGSTS.E [R0+-0x6c880], desc[UR8][R188.64], P0 ;  /* 0x93780000bc007fae */ /* 0x000fe80008121848 */
[----:B------:R-:W-:Y:S04]  /*16c70*/  LDGSTS.E [R0+-0x6c480], desc[UR8][R204.64], P0 ;  /* 0x93b80000cc007fae */ /* 0x000fe80008121848 */
[----:B------:R-:W-:Y:S04]  /*16c80*/  LDGSTS.E [R0+-0x6c080], desc[UR8][R220.64], P0 ;  /* 0x93f80000dc007fae */ /* 0x000fe80008121848 */
[----:B------:R-:W0:Y:S01]  /*16c90*/  LDGDEPBAR ;  /* 0x00000000000079af */ /* 0x000e220000000000 */
[C---:B---3--:R-:W-:Y:S01]  /*16ca0*/  IMAD.WIDE R22, R2.reuse, 0x4, R228 ;  /* 0x0000000402167825 */ /* 0x048fe200078e02e4 */
[----:B------:R-:W-:Y:S03]  /*16cb0*/  BAR.SYNC.DEFER_BLOCKING 0x0 ;  /* 0x0000000000007b1d */ /* 0x000fe60000010000 */
[----:B----4-:R-:W-:-:S03]  /*16cc0*/  IMAD.WIDE R20, R2, 0x4, R244 ;  /* 0x0000000402147825 */ /* 0x010fc600078e02f4 */
[----:B------:R-:W3:Y:S01]  /*16cd0*/  LDL.LU.64 R228, [R1+0xae0] ;  /* 0x000ae00001e47983 */ /* 0x000ee20000300a00 */
[----:B------:R-:W-:-:S03]  /*16ce0*/  IMAD.WIDE R18, R2, 0x4, R246 ;  /* 0x0000000402127825 */ /* 0x000fc600078e02f6 */
[----:B------:R-:W4:Y:S01]  /*16cf0*/  LDL.LU.64 R244, [R1+0xad8] ;  /* 0x000ad80001f47983 */ /* 0x000f220000300a00 */
[----:B-1----:R-:W-:-:S03]  /*16d00*/  IMAD.WIDE R16, R2, 0x4, R248 ;  /* 0x0000000402107825 */ /* 0x002fc600078e02f8 */
[----:B------:R-:W4:Y:S04]  /*16d10*/  LDL.LU.64 R246, [R1+0xad0] ;  /* 0x000ad00001f67983 */ /* 0x000f280000300a00 */
[----:B------:R-:W4:Y:S01]  /*16d20*/  LDL.LU.64 R248, [R1+0xac8] ;  /* 0x000ac80001f87983 */ /* 0x000f220000300a00 */
[----:B------:R-:W-:Y:S01]  /*16d30*/  ISETP.GE.U32.AND P5, PT, R5, 0x7ffffe60, PT ;  /* 0x7ffffe600500780c */ /* 0x000fe20003fa6070 */
[----:B------:R-:W-:Y:S01]  /*16d40*/  VIADD R5, R242, 0xfffffedd ;  /* 0xfffffeddf2057836 */ /* 0x000fe20000000000 */
[----:B------:R-:W-:Y:S01]  /*16d50*/  ISETP.GE.U32.AND P0, PT, R4, 0x7ffffe5f, PT ;  /* 0x7ffffe5f0400780c */ /* 0x000fe20003f06070 */
[----:B------:R-:W-:Y:S01]  /*16d60*/  @!PT LDS RZ, [RZ] ;  /* 0x00000000fffff984 */ /* 0x000fe20000000800 */
[----:B------:R-:W-:Y:S01]  /*16d70*/  @!PT LDS RZ, [RZ] ;  /* 0x00000000fffff984 */ /* 0x000fe20000000800 */
[----:B------:R-:W-:Y:S01]  /*16d80*/  @!PT LDS RZ, [RZ] ;  /* 0x00000000fffff984 */ /* 0x000fe20000000800 */
[----:B------:R-:W-:Y:S01]  /*16d90*/  LDGSTS.E [R3+0x40000], desc[UR8][R22.64], !P1 ;  /* 0x4000000016037fae */ /* 0x000fe2000c921848 */
[----:B------:R-:W-:-:S03]  /*16da0*/  IADD3 R4, R243, -0x124, RZ ;  /* 0xfffffedcf3047810 */ /* 0x000fc60007ffe0ff */
[----:B------:R-:W-:Y:S01]  /*16db0*/  LDGSTS.E [R3+0x44000], desc[UR8][R20.64], !P1 ;  /* 0x4400000014037fae */ /* 0x000fe2000c921848 */
[----:B------:R-:W-:-:S03]  /*16dc0*/  ISETP.GE.U32.AND P4, PT, R12, 0x7ffffe7d, PT ;  /* 0x7ffffe7d0c00780c */ /* 0x000fc60003f86070 */
[----:B------:R-:W-:Y:S01]  /*16dd0*/  LDGSTS.E [R3+0x40004], desc[UR8][R18.64], !P2 ;  /* 0x4000400012037fae */ /* 0x000fe2000d121848 */
[----:B------:R-:W-:-:S03]  /*16de0*/  ISETP.GE.U32.AND P1, PT, R5, 0x7ffffe5e, PT ;  /* 0x7ffffe5e0500780c */ /* 0x000fc60003f26070 */
[----:B------:R-:W-:Y:S01]  /*16df0*/  LDGSTS.E [R3+0x44004], desc[UR8][R16.64], !P2 ;  /* 0x4400400010037fae */ /* 0x000fe2000d121848 */
[----:B------:R-:W-:-:S03]  /*16e00*/  ISETP.GE.U32.AND P2, PT, R4, 0x7ffffe5d, PT ;  /* 0x7ffffe5d0400780c */ /* 0x000fc60003f46070 */
[----:B------:R-:W4:Y:S01]  /*16e10*/  LDL.LU.64 R242, [R1+0xac0] ;  /* 0x000ac00001f27983 */ /* 0x000f220000300a00 */
[----:B--2---:R-:W-:-:S03]  /*16e20*/  IMAD.WIDE R12, R2, 0x4, R250 ;  /* 0x00000004020c7825 */ /* 0x004fc600078e02fa */
[----:B------:R-:W2:Y:S01]  /*16e30*/  LDL.LU.64 R250, [R1+0xab8] ;  /* 0x000ab80001fa7983 */ /* 0x000ea20000300a00 */
[----:B------:R-:W-:-:S03]  /*16e40*/  IMAD.WIDE R4, R2, 0x4, R224 ;  /* 0x0000000402047825 */ /* 0x000fc600078e02e0 */
[----:B------:R-:W2:Y:S01]  /*16e50*/  LDL.LU.64 R224, [R1+0xab0] ;  /* 0x000ab00001e07983 */ /* 0x000ea20000300a00 */
[----:B------:R-:W-:-:S03]  /*16e60*/  IMAD.WIDE R216, R2, 0x4, R226 ;  /* 0x0000000402d87825 */ /* 0x000fc600078e02e2 */
[----:B------:R-:W2:Y:S01]  /*16e70*/  LDL.LU.64 R226, [R1+0xaa8] ;  /* 0x000aa80001e27983 */ /* 0x000ea20000300a00 */
[----:B---3--:R-:W-:-:S03]  /*16e80*/  IMAD.WIDE R92, R2, 0x4, R228 ;  /* 0x00000004025c7825 */ /* 0x008fc600078e02e4 */
[----:B------:R-:W3:Y:S01]  /*16e90*/  LDL.LU.64 R228, [R1+0xaa0] ;  /* 0x000aa00001e47983 */ /* 0x000ee20000300a00 */
[----:B----4-:R-:W-:-:S03]  /*16ea0*/  IMAD.WIDE R70, R2, 0x4, R244 ;  /* 0x0000000402467825 */ /* 0x010fc600078e02f4 */
[----:B------:R1:W-:Y:S01]  /*16eb0*/  STL.64 [R1+0x248], R92 ;  /* 0x0002485c01007387 */ /* 0x0003e20000100a00 */
[----:B------:R-:W-:-:S03]  /*16ec0*/  IMAD.WIDE R62, R2, 0x4, R246 ;  /* 0x00000004023e7825 */ /* 0x000fc600078e02f6 */
[----:B------:R2:W-:Y:S01]  /*16ed0*/  STL.64 [R1+0x250], R70 ;  /* 0x0002504601007387 */ /* 0x0005e20000100a00 */
[----:B------:R-:W-:-:S03]  /*16ee0*/  IMAD.WIDE R60, R2, 0x4, R248 ;  /* 0x00000004023c7825 */ /* 0x000fc600078e02f8 */
[----:B------:R-:W4:Y:S04]  /*16ef0*/  LDL.LU.64 R244, [R1+0xa98] ;  /* 0x000a980001f47983 */ /* 0x000f280000300a00 */
[----:B------:R2:W-:Y:S04]  /*16f00*/  STL.64 [R1+0x258], R62 ;  /* 0x0002583e01007387 */ /* 0x0005e80000100a00 */
[----:B------:R2:W-:Y:S04]  /*16f10*/  STL.64 [R1+0x260], R60 ;  /* 0x0002603c01007387 */ /* 0x0005e80000100a00 */
[----:B------:R-:W4:Y:S04]  /*16f20*/  LDL.LU.64 R246, [R1+0xa90] ;  /* 0x000a900001f67983 */ /* 0x000f280000300a00 */
[----:B------:R-:W4:Y:S01]  /*16f30*/  LDL.LU.64 R248, [R1+0xa88] ;  /* 0x000a880001f87983 */ /* 0x000f220000300a00 */
[----:B------:R-:W-:-:S05]  /*16f40*/  IMAD.WIDE R14, R2, 0x4, R14 ;  /* 0x00000004020e7825 */ /* 0x000fca00078e020e */
[----:B------:R-:W-:Y:S01]  /*16f50*/  LDGSTS.E [R3+0x40008], desc[UR8][R14.64], !P3 ;  /* 0x400080000e037fae */ /* 0x000fe2000d921848 */
[----:B------:R-:W-:-:S03]  /*16f60*/  VIADD R52, R52, 0xfffffebe ;  /* 0xfffffebe34347836 */ /* 0x000fc60000000000 */
[----:B------:R-:W-:Y:S04]  /*16f70*/  LDGSTS.E [R3+0x44008], desc[UR8][R12.64], !P3 ;  /* 0x440080000c037fae */ /* 0x000fe8000d921848 */
[----:B------:R-:W-:Y:S04]  /*16f80*/  LDGSTS.E [R3+0x4000c], desc[UR8][R4.64], !P4 ;  /* 0x4000c00004037fae */ /* 0x000fe8000e121848 */
[----:B------:R-:W-:Y:S01]  /*16f90*/  LDGSTS.E [R3+0x4400c], desc[UR8][R216.64], !P4 ;  /* 0x4400c000d8037fae */ /* 0x000fe2000e121848 */
[----:B------:R-:W-:-:S03]  /*16fa0*/  ISETP.GE.U32.AND P4, PT, R52, 0x7ffffe3f, PT ;  /* 0x7ffffe3f3400780c */ /* 0x000fc60003f86070 */
[----:B------:R1:W-:Y:S01]  /*16fb0*/  LDGSTS.E [R3+0x48000], desc[UR8][R92.64], !P5 ;  /* 0x480000005c037fae */ /* 0x0003e2000e921848 */
[----:B------:R-:W-:Y:S02]  /*16fc0*/  VIADD R52, R56, 0xfffffebc ;  /* 0xfffffebc38347836 */ /* 0x000fe40000000000 */
[----:B------:R-:W4:Y:S01]  /*16fd0*/  LDC R56, c[0x0][0x230] ;  /* 0x00008c00ff387b82 */ /* 0x000f220000000800 */
[----:B------:R2:W-:Y:S04]  /*16fe0*/  LDGSTS.E [R3+0x4c000], desc[UR8][R70.64], !P5 ;  /* 0x4c00000046037fae */ /* 0x0005e8000e921848 */
[----:B------:R2:W-:Y:S01]  /*16ff0*/  LDGSTS.E [R3+0x48004], desc[UR8][R62.64], !P0 ;  /* 0x480040003e037fae */ /* 0x0005e2000c121848 */
[----:B-1----:R-:W-:-:S03]  /*17000*/  IMAD.WIDE R92, R2, 0x4, R242 ;  /* 0x00000004025c7825 */ /* 0x002fc600078e02f2 */
[----:B------:R1:W-:Y:S01]  /*17010*/  LDGSTS.E [R3+0x4c004], desc[UR8][R60.64], !P0 ;  /* 0x4c0040003c037fae */ /* 0x0003e2000c121848 */
[----:B------:R-:W-:-:S03]  /*17020*/  ISETP.GE.U32.AND P0, PT, R52, 0x7ffffe3d, PT ;  /* 0x7ffffe3d3400780c */ /* 0x000fc60003f06070 */
[----:B------:R-:W-:Y:S01]  /*17030*/  STL.64 [R1+0x268], R92 ;  /* 0x0002685c01007387 */ /* 0x000fe20000100a00 */
[----:B------:R-:W-:-:S03]  /*17040*/  VIADD R52, R59, 0xfffffe9e ;  /* 0xfffffe9e3b347836 */ /* 0x000fc60000000000 */
[----:B------:R-:W-:Y:S01]  /*17050*/  LDGSTS.E [R3+0x48008], desc[UR8][R92.64], !P1 ;  /* 0x480080005c037fae */ /* 0x000fe2000c921848 */
[----:B--2---:R-:W-:-:S04]  /*17060*/  IMAD.WIDE R70, R2, 0x4, R250 ;  /* 0x0000000402467825 */ /* 0x004fc800078e02fa */
[C---:B------:R-:W-:Y:S01]  /*17070*/  IMAD.WIDE R62, R2.reuse, 0x4, R224 ;  /* 0x00000004023e7825 */ /* 0x040fe200078e02e0 */
[----:B------:R3:W-:Y:S03]  /*17080*/  STL.64 [R1+0x270], R70 ;  /* 0x0002704601007387 */ /* 0x0007e60000100a00 */
[----:B-1----:R-:W-:Y:S01]  /*17090*/  IMAD.WIDE R60, R2, 0x4, R226 ;  /* 0x00000004023c7825 */ /* 0x002fe200078e02e2 */
[----:B------:R4:W-:Y:S04]  /*170a0*/  STL.64 [R1+0x278], R62 ;  /* 0x0002783e01007387 */ /* 0x0009e80000100a00 */
[----:B------:R1:W-:Y:S04]  /*170b0*/  STL.64 [R1+0x280], R60 ;  /* 0x0002803c01007387 */ /* 0x0003e80000100a00 */
[----:B------:R3:W-:Y:S04]  /*170c0*/  LDGSTS.E [R3+0x4c008], desc[UR8][R70.64], !P1 ;  /* 0x4c00800046037fae */ /* 0x0007e8000c921848 */
[----:B------:R-:W2:Y:S04]  /*170d0*/  LDL.LU.64 R230, [R1+0xa80] ;  /* 0x000a800001e67983 */ /* 0x000ea80000300a00 */
[----:B------:R-:W2:Y:S04]  /*170e0*/  LDL.LU.64 R232, [R1+0xa70] ;  /* 0x000a700001e87983 */ /* 0x000ea80000300a00 */
[----:B------:R4:W-:Y:S04]  /*170f0*/  LDGSTS.E [R3+0x4800c], desc[UR8][R62.64], !P2 ;  /* 0x4800c0003e037fae */ /* 0x0009e8000d121848 */
[----:B------:R-:W2:Y:S04]  /*17100*/  LDL.LU.64 R238, [R1+0xa60] ;  /* 0x000a600001ee7983 */ /* 0x000ea80000300a00 */
[----:B------:R-:W2:Y:S04]  /*17110*/  LDL.LU.64 R240, [R1+0xa50] ;  /* 0x000a500001f07983 */ /* 0x000ea80000300a00 */
[----:B------:R1:W-:Y:S01]  /*17120*/  LDGSTS.E [R3+0x4c00c], desc[UR8][R60.64], !P2 ;  /* 0x4c00c0003c037fae */ /* 0x0003e2000d121848 */
[----:B------:R-:W-:Y:S01]  /*17130*/  ISETP.GE.U32.AND P2, PT, R52, 0x7ffffe1f, PT ;  /* 0x7ffffe1f3400780c */ /* 0x000fe20003f46070 */
[----:B------:R-:W-:-:S02]  /*17140*/  VIADD R52, R58, 0xfffffe9c ;  /* 0xfffffe9c3a347836 */ /* 0x000fc40000000000 */
[----:B------:R-:W2:Y:S04]  /*17150*/  LDL.LU.64 R242, [R1+0xa30] ;  /* 0x000a300001f27983 */ /* 0x000ea80000300a00 */
[----:B------:R-:W2:Y:S01]  /*17160*/  LDL.LU.64 R250, [R1+0x288] ;  /* 0x0002880001fa7983 */ /* 0x000ea20000300a00 */
[----:B---3--:R-:W-:-:S05]  /*17170*/  IMAD.WIDE R70, R2, 0x4, R228 ;  /* 0x0000000402467825 */ /* 0x008fca00078e02e4 */
[----:B------:R-:W-:Y:S04]  /*17180*/  STL.64 [R1+0x448], R70 ;  /* 0x0004484601007387 */ /* 0x000fe80000100a00 */
[----:B------:R-:W3:Y:S01]  /*17190*/  LDL.LU.64 R224, [R1+0xc48] ;  /* 0x000c480001e07983 */ /* 0x000ee20000300a00 */
[----:B----4-:R-:W-:-:S05]  /*171a0*/  IMAD.WIDE R62, R2, 0x4, R244 ;  /* 0x00000004023e7825 */ /* 0x010fca00078e02f4 */
[----:B------:R4:W-:Y:S04]  /*171b0*/  STL.64 [R1+0x450], R62 ;  /* 0x0004503e01007387 */ /* 0x0009e80000100a00 */
[----:B------:R-:W3:Y:S01]  /*171c0*/  LDL.LU.64 R226, [R1+0xc08] ;  /* 0x000c080001e27983 */ /* 0x000ee20000300a00 */
[----:B-1----:R-:W-:-:S04]  /*171d0*/  IMAD.WIDE R60, R2, 0x4, R246 ;  /* 0x00000004023c7825 */ /* 0x002fc800078e02f6 */
[----:B------:R-:W-:Y:S01]  /*171e0*/  IMAD.WIDE R58, R2, 0x4, R248 ;  /* 0x00000004023a7825 */ /* 0x000fe200078e02f8 */
[----:B------:R1:W-:Y:S04]  /*171f0*/  STL.64 [R1+0x458], R60 ;  /* 0x0004583c01007387 */ /* 0x0003e80000100a00 */
[----:B------:R-:W3:Y:S04]  /*17200*/  LDL.LU.64 R228, [R1+0xbd8] ;  /* 0x000bd80001e47983 */ /* 0x000ee80000300a00 */
[----:B------:R1:W-:Y:S04]  /*17210*/  STL.64 [R1+0x460], R58 ;  /* 0x0004603a01007387 */ /* 0x0003e80000100a00 */
[----:B------:R-:W3:Y:S04]  /*17220*/  LDL.LU.64 R244, [R1+0xba0] ;  /* 0x000ba00001f47983 */ /* 0x000ee80000300a00 */
[----:B------:R-:W3:Y:S04]  /*17230*/  LDL.LU.64 R246, [R1+0xb68] ;  /* 0x000b680001f67983 */ /* 0x000ee80000300a00 */
[----:B------:R-:W3:Y:S01]  /*17240*/  LDL.LU.64 R248, [R1+0xa20] ;  /* 0x000a200001f87983 */ /* 0x000ee20000300a00 */
[----:B------:R-:W-:-:S05]  /*17250*/  VIADD R53, R53, 0xfffffebf ;  /* 0xfffffebf35357836 */ /* 0x000fca0000000000 */
[----:B------:R-:W-:Y:S01]  /*17260*/  ISETP.GE.U32.AND P3, PT, R53, 0x7ffffe40, PT ;  /* 0x7ffffe403500780c */ /* 0x000fe20003f66070 */
[----:B------:R-:W-:Y:S02]  /*17270*/  VIADD R53, R55, 0xfffffebd ;  /* 0xfffffebd37357836 */ /* 0x000fe40000000000 */
[----:B------:R-:W1:Y:S03]  /*17280*/  LDC R55, c[0x0][0x230] ;  /* 0x00008c00ff377b82 */ /* 0x000e660000000800 */
[----:B------:R-:W-:Y:S02]  /*17290*/  ISETP.GE.U32.AND P5, PT, R53, 0x7ffffe3e, PT ;  /* 0x7ffffe3e3500780c */ /* 0x000fe40003fa6070 */
[----:B------:R-:W-:-:S05]  /*172a0*/  IADD3 R53, R57, -0x161, RZ ;  /* 0xfffffe9f39357810 */ /* 0x000fca0007ffe0ff */
[----:B------:R-:W-:Y:S04]  /*172b0*/  LDGSTS.E [R3+0x50000], desc[UR8][R70.64], !P3 ;  /* 0x5000000046037fae */ /* 0x000fe8000d921848 */
[----:B------:R4:W-:Y:S04]  /*172c0*/  LDGSTS.E [R3+0x54000], desc[UR8][R62.64], !P3 ;  /* 0x540000003e037fae */ /* 0x0009e8000d921848 */
[----:B------:R1:W-:Y:S04]  /*172d0*/  LDGSTS.E [R3+0x50004], desc[UR8][R60.64], !P4 ;  /* 0x500040003c037fae */ /* 0x0003e8000e121848 */
[----:B------:R1:W-:Y:S01]  /*172e0*/  LDGSTS.E [R3+0x54004], desc[UR8][R58.64], !P4 ;  /* 0x540040003a037fae */ /* 0x0003e2000e121848 */
[----:B------:R-:W-:-:S02]  /*172f0*/  ISETP.GE.U32.AND P4, PT, R52, 0x7ffffe1d, PT ;  /* 0x7ffffe1d3400780c */ /* 0x000fc40003f86070 */
[----:B------:R-:W-:Y:S01]  /*17300*/  IADD3 R52, R56, -0x106, RZ ;  /* 0xfffffefa38347810 */ /* 0x000fe20007ffe0ff */
[----:B----4-:R-:W4:Y:S01]  /*17310*/  LDC R62, c[0x0][0x230] ;  /* 0x00008c00ff3e7b82 */ /* 0x010f220000000800 */
[----:B--2---:R-:W-:-:S04]  /*17320*/  IMAD.WIDE R188, R2, 0x4, R230 ;  /* 0x0000000402bc7825 */ /* 0x004fc800078e02e6 */
        /* <DEDUP_REMOVED lines=8> */
[C---:B---3--:R-:W-:Y:S01]  /*173b0*/  IMAD.WIDE R172, R2.reuse, 0x4, R224 ;  /* 0x0000000402ac7825 */ /* 0x048fe200078e02e0 */
[----:B------:R-:W-:Y:S03]  /*173c0*/  STL.64 [R1+0xa40], R94 ;  /* 0x000a405e01007387 */ /* 0x000fe60000100a00 */
        /* <DEDUP_REMOVED lines=8> */
[----:B------:R-:W-:Y:S01]  /*17450*/  STL.64 [R1+0xa18], R124 ;  /* 0x000a187c01007387 */ /* 0x000fe20000100a00 */
[----:B------:R-:W-:Y:S01]  /*17460*/  ISETP.GE.U32.AND P1, PT, R53, 0x7ffffe20, PT ;  /* 0x7ffffe203500780c */ /* 0x000fe20003f26070 */
[----:B-1----:R-:W1:Y:S01]  /*17470*/  LDC R60, c[0x0][0x230] ;  /* 0x00008c00ff3c7b82 */ /* 0x002e620000000800 */
[----:B------:R-:W-:Y:S01]  /*17480*/  IMAD.WIDE R56, R2, 0x4, R248 ;  /* 0x0000000402387825 */ /* 0x000fe200078e02f8 */
[----:B------:R-:W-:Y:S04]  /*17490*/  STL.64 [R1+0xa30], R110 ;  /* 0x000a306e01007387 */ /* 0x000fe80000100a00 */
[----:B------:R-:W-:Y:S02]  /*174a0*/  STL.64 [R1+0xa48], R92 ;  /* 0x000a485c01007387 */ /* 0x000fe40000100a00 */
[----:B------:R-:W2:Y:S02]  /*174b0*/  LDC R58, c[0x0][0x230] ;  /* 0x00008c00ff3a7b82 */ /* 0x000ea40000000800 */
[----:B------:R3:W-:Y:S04]  /*174c0*/  STL.64 [R1+0xa20], R56 ;  /* 0x000a203801007387 */ /* 0x0007e80000100a00 */
[----:B------:R-:W4:Y:S02]  /*174d0*/  LDL.LU.64 R224, [R1+0xa10] ;  /* 0x000a100001e07983 */ /* 0x000f240000300a00 */
[----:B------:R-:W2:Y:S02]  /*174e0*/  LDC R59, c[0x0][0x230] ;  /* 0x00008c00ff3b7b82 */ /* 0x000ea40000000800 */
[----:B------:R-:W3:Y:S04]  /*174f0*/  LDL.LU.64 R244, [R1+0xa08] ;  /* 0x000a080001f47983 */ /* 0x000ee80000300a00 */
[----:B------:R-:W2:Y:S02]  /*17500*/  LDL.LU.64 R246, [R1+0xa00] ;  /* 0x000a000001f67983 */ /* 0x000ea40000300a00 */
[----:B------:R-:W1:Y:S02]  /*17510*/  LDC R61, c[0x0][0x230] ;  /* 0x00008c00ff3d7b82 */ /* 0x000e640000000800 */
[----:B------:R-:W2:Y:S01]  /*17520*/  LDL.LU.64 R248, [R1+0x9f8] ;  /* 0x0009f80001f87983 */ /* 0x000ea20000300a00 */
[----:B------:R-:W-:-:S03]  /*17530*/  VIADD R53, R54, 0xfffffe9d ;  /* 0xfffffe9d36357836 */ /* 0x000fc60000000000 */
[----:B------:R-:W-:Y:S02]  /*17540*/  LDGSTS.E [R3+0x50008], desc[UR8][R188.64], !P5 ;  /* 0x50008000bc037fae */ /* 0x000fe4000e921848 */
[----:B------:R-:W-:Y:S01]  /*17550*/  ISETP.GE.U32.AND P3, PT, R53, 0x7ffffe1e, PT ;  /* 0x7ffffe1e3500780c */ /* 0x000fe20003f66070 */
[----:B------:R-:W1:Y:S01]  /*17560*/  LDC R54, c[0x0][0x230] ;  /* 0x00008c00ff367b82 */ /* 0x000e620000000800 */
[----:B------:R-:W-:Y:S04]  /*17570*/  LDGSTS.E [R3+0x54008], desc[UR8][R172.64], !P5 ;  /* 0x54008000ac037fae */ /* 0x000fe8000e921848 */
        /* <DEDUP_REMOVED lines=9> */
[----:B------:R1:W-:Y:S04]  /*17610*/  LDGSTS.E [R3+0x5c00c], desc[UR8][R56.64], !P4 ;  /* 0x5c00c00038037fae */ /* 0x0003e8000e121848 */
[----:B------:R-:W5:Y:S01]  /*17620*/  LDL.LU R3, [R1+0x10b0] ;  /* 0x0010b00001037983 */ /* 0x000f620000300800 */
[----:B----4-:R-:W-:-:S03]  /*17630*/  IMAD.WIDE R218, R2, 0x4, R224 ;  /* 0x0000000402da7825 */ /* 0x010fc600078e02e0 */
[----:B------:R-:W4:Y:S01]  /*17640*/  LDL.LU.64 R226, [R1+0x9f0] ;  /* 0x0009f00001e27983 */ /* 0x000f220000300a00 */
[----:B---3--:R-:W-:-:S03]  /*17650*/  IMAD.WIDE R220, R2, 0x4, R244 ;  /* 0x0000000402dc7825 */ /* 0x008fc600078e02f4 */
[----:B------:R-:W3:Y:S01]  /*17660*/  LDL.LU.64 R228, [R1+0x9e8] ;  /* 0x0009e80001e47983 */ /* 0x000ee20000300a00 */
[----:B--2---:R-:W-:-:S03]  /*17670*/  IMAD.WIDE R222, R2, 0x4, R246 ;  /* 0x0000000402de7825 */ /* 0x004fc600078e02f6 */
[----:B------:R-:W2:Y:S01]  /*17680*/  LDL.LU.64 R240, [R1+0x9e0] ;  /* 0x0009e00001f07983 */ /* 0x000ea20000300a00 */
[----:B------:R-:W-:Y:S01]  /*17690*/  ISETP.GE.U32.AND P2, PT, R52, 0x7ffffe7b, PT ;  /* 0x7ffffe7b3400780c */ /* 0x000fe20003f46070 */
[----:B-1----:R-:W1:Y:S02]  /*176a0*/  LDC R56, c[0x0][0x230] ;  /* 0x00008c00ff387b82 */ /* 0x002e640000000800 */
[----:B------:R-:W4:Y:S01]  /*176b0*/  LDL.LU.64 R242, [R1+0x9d8] ;  /* 0x0009d80001f27983 */ /* 0x000f220000300a00 */
[----:B------:R-:W-:-:S03]  /*176c0*/  IMAD.WIDE R224, R2, 0x4, R248 ;  /* 0x0000000402e07825 */ /* 0x000fc600078e02f8 */
[----:B------:R-:W3:Y:S01]  /*176d0*/  LDL.LU.64 R250, [R1+0x9d0] ;  /* 0x0009d00001fa7983 */ /* 0x000ee20000300a00 */
[----:B------:R-:W-:Y:S01]  /*176e0*/  VIADD R53, R55, 0xfffffefb ;  /* 0xfffffefb37357836 */ /* 0x000fe20000000000 */
[----:B------:R-:W1:Y:S02]  /*176f0*/  LDC R57, c[0x0][0x230] ;  /* 0x00008c00ff397b82 */ /* 0x000e640000000800 */
[----:B------:R-:W3:Y:S04]  /*17700*/  LDL.LU.64 R244, [R1+0x290] ;  /* 0x0002900001f47983 */ /* 0x000ee80000300a00 */
[----:B------:R-:W3:Y:S04]  /*17710*/  LDL.LU.64 R246, [R1+0x298] ;  /* 0x0002980001f67983 */ /* 0x000ee80000300a00 */
[----:B------:R-:W3:Y:S01]  /*17720*/  LDL.LU.64 R248, [R1+0x2a0] ;  /* 0x0002a00001f87983 */ /* 0x000ee20000300a00 */
[----:B------:R-:W-:-:S02]  /*17730*/  VIADD R52, R60, 0xfffffeda ;  /* 0xfffffeda3c347836 */ /* 0x000fc40000000000 */
[----:B------:R-:W-:Y:S01]  /*17740*/  VIADD R55, R54, 0xfffffef9 ;  /* 0xfffffef936377836 */ /* 0x000fe20000000000 */
[----:B------:R-:W3:Y:S01]  /*17750*/  LDL.LU.64 R110, [R1+0x9c8] ;  /* 0x0009c800016e7983 */ /* 0x000ee20000300a00 */
[----:B------:R-:W-:Y:S01]  /*17760*/  ISETP.GE.U32.AND P1, PT, R53, 0x7ffffe7c, PT ;  /* 0x7ffffe7c3500780c */ /* 0x000fe20003f26070 */
[----:B------:R-:W1:Y:S02]  /*17770*/  LDC R60, c[0x0][0x230] ;  /* 0x00008c00ff3c7b82 */ /* 0x000e640000000800 */
[----:B------:R-:W3:Y:S01]  /*17780*/  LDL.LU.64 R238, [R1+0x9c0] ;  /* 0x0009c00001ee7983 */ /* 0x000ee20000300a00 */
[----:B------:R-:W-:Y:S01]  /*17790*/  ISETP.GE.U32.AND P0, PT, R52, 0x7ffffe5b, PT ;  /* 0x7ffffe5b3400780c */ /* 0x000fe20003f06070 */
[----:B------:R-:W-:Y:S02]  /*177a0*/  VIADD R52, R62, 0xfffffed8 ;  /* 0xfffffed83e347836 */ /* 0x000fe40000000000 */
[----:B--2---:R-:W-:-:S04]  /*177b0*/  IMAD.WIDE R230, R2, 0x4, R240 ;  /* 0x0000000402e67825 */ /* 0x004fc800078e02f0 */
[C---:B----4-:R-:W-:Y:S01]  /*177c0*/  IMAD.WIDE R232, R2.reuse, 0x4, R242 ;  /* 0x0000000402e87825 */ /* 0x050fe200078e02f2 */
[----:B------:R-:W2:Y:S03]  /*177d0*/  LDL.LU.64 R240, [R1+0x9b8] ;  /* 0x0009b80001f07983 */ /* 0x000ea60000300a00 */
[C---:B---3--:R-:W-:Y:S01]  /*177e0*/  IMAD.WIDE R94, R2.reuse, 0x4, R250 ;  /* 0x00000004025e7825 */ /* 0x048fe200078e02fa */
[----:B------:R-:W3:Y:S03]  /*177f0*/  LDL.LU.64 R242, [R1+0x9b0] ;  /* 0x0009b00001f27983 */ /* 0x000ee60000300a00 */
[C---:B------:R-:W-:Y:S01]  /*17800*/  IMAD.WIDE R92, R2.reuse, 0x4, R244 ;  /* 0x00000004025c7825 */ /* 0x040fe200078e02f4 */
[----:B------:R-:W4:Y:S03]  /*17810*/  LDL.LU.64 R250, [R1+0x9a8] ;  /* 0x0009a80001fa7983 */ /* 0x000f260000300a00 */
[C---:B------:R-:W-:Y:S01]  /*17820*/  IMAD.WIDE R70, R2.reuse, 0x4, R246 ;  /* 0x0000000402467825 */ /* 0x040fe200078e02f6 */
[----:B------:R-:W-:Y:S03]  /*17830*/  STL.64 [R1+0x288], R94 ;  /* 0x0002885e01007387 */ /* 0x000fe60000100a00 */
[----:B------:R-:W-:Y:S01]  /*17840*/  IMAD.WIDE R62, R2, 0x4, R248 ;  /* 0x00000004023e7825 */ /* 0x000fe200078e02f8 */
[----:B------:R1:W-:Y:S04]  /*17850*/  STL.64 [R1+0x290], R92 ;  /* 0x0002905c01007387 */ /* 0x0003e80000100a00 */
[----:B------:R-:W4:Y:S04]  /*17860*/  LDL.LU.64 R244, [R1+0x9a0] ;  /* 0x0009a00001f47983 */ /* 0x000f280000300a00 */
[----:B------:R1:W-:Y:S04]  /*17870*/  STL.64 [R1+0x298], R70 ;  /* 0x0002984601007387 */ /* 0x0003e80000100a00 */
[----:B------:R2:W-:Y:S04]  /*17880*/  STL.64 [R1+0x2a0], R62 ;  /* 0x0002a03e01007387 */ /* 0x0005e80000100a00 */
[----:B------:R-:W4:Y:S04]  /*17890*/  LDL.LU.64 R246, [R1+0x998] ;  /* 0x0009980001f67983 */ /* 0x000f280000300a00 */
[----:B------:R-:W4:Y:S01]  /*178a0*/  LDL.LU.64 R248, [R1+0x990] ;  /* 0x0009900001f87983 */ /* 0x000f220000300a00 */
[----:B------:R-:W-:-:S02]  /*178b0*/  ISETP.GE.U32.AND P3, PT, R55, 0x7ffffe7a, PT ;  /* 0x7ffffe7a3700780c */ /* 0x000fc40003f66070 */
[----:B------:R-:W1:Y:S01]  /*178c0*/  LDC R55, c[0x0][0x230] ;  /* 0x00008c00ff377b82 */ /* 0x000e620000000800 */
[----:B------:R-:W-:Y:S01]  /*178d0*/  VIADD R54, R58, 0xfffffef8 ;  /* 0xfffffef83a367836 */ /* 0x000fe20000000000 */
[----:B------:R-:W-:Y:S01]  /*178e0*/  LDGSTS.E [R237+0x40000], desc[UR8][R218.64], !P1 ;  /* 0x40000000daed7fae */ /* 0x000fe2000c921848 */
[----:B------:R-:W-:-:S05]  /*178f0*/  VIADD R53, R59, 0xfffffedb ;  /* 0xfffffedb3b357836 */ /* 0x000fca0000000000 */
[----:B------:R-:W1:Y:S01]  /*17900*/  LDC R58, c[0x0][0x230] ;  /* 0x00008c00ff3a7b82 */ /* 0x000e620000000800 */
[----:B------:R-:W-:Y:S01]  /*17910*/  ISETP.GE.U32.AND P4, PT, R54, 0x7ffffe79, PT ;  /* 0x7ffffe793600780c */ /* 0x000fe20003f86070 */
[----:B------:R-:W-:Y:S06]  /*17920*/  LDGSTS.E [R237+0x44000], desc[UR8][R220.64], !P1 ;  /* 0x44000000dced7fae */ /* 0x000fec000c921848 */
[----:B------:R-:W1:Y:S01]  /*17930*/  LDC R59, c[0x0][0x230] ;  /* 0x00008c00ff3b7b82 */ /* 0x000e620000000800 */
[----:B------:R-:W-:Y:S01]  /*17940*/  ISETP.GE.U32.AND P5, PT, R53, 0x7ffffe5c, PT ;  /* 0x7ffffe5c3500780c */ /* 0x000fe20003fa6070 */
[C---:B------:R-:W-:Y:S01]  /*17950*/  IMAD.WIDE R226, R2.reuse, 0x4, R226 ;  /* 0x0000000402e27825 */ /* 0x040fe200078e02e2 */
[----:B------:R-:W-:Y:S01]  /*17960*/  IADD3 R53, R61, -0x127, RZ ;  /* 0xfffffed93d357810 */ /* 0x000fe20007ffe0ff */
[----:B------:R-:W-:Y:S02]  /*17970*/  LDGSTS.E [R237+0x40004], desc[UR8][R222.64], !P2 ;  /* 0x40004000deed7fae */ /* 0x000fe4000d121848 */
[----:B------:R-:W-:Y:S01]  /*17980*/  IMAD.WIDE R228, R2, 0x4, R228 ;  /* 0x0000000402e47825 */ /* 0x000fe200078e02e4 */
[----:B------:R-:W-:Y:S01]  /*17990*/  ISETP.GE.U32.AND P1, PT, R53, 0x7ffffe5a, PT ;  /* 0x7ffffe5a3500780c */ /* 0x000fe20003f26070 */
[----:B------:R-:W-:Y:S01]  /*179a0*/  LDGSTS.E [R237+0x44004], desc[UR8][R224.64], !P2 ;  /* 0x44004000e0ed7fae */ /* 0x000fe2000d121848 */
[----:B------:R-:W4:Y:S01]  /*179b0*/  LDC R54, c[0x0][0x230] ;  /* 0x00008c00ff367b82 */ /* 0x000f220000000800 */
[----:B-1----:R-:W-:-:S02]  /*179c0*/  VIADD R53, R56, 0xfffffebb ;  /* 0xfffffebb38357836 */ /* 0x002fc40000000000 */
[----:B------:R-:W-:Y:S01]  /*179d0*/  LDGSTS.E [R237+0x40008], desc[UR8][R226.64], !P3 ;  /* 0x40008000e2ed7fae */ /* 0x000fe2000d921848 */
[----:B------:R-:W-:Y:S01]  /*179e0*/  ISETP.GE.U32.AND P2, PT, R52, 0x7ffffe59, PT ;  /* 0x7ffffe593400780c */ /* 0x000fe20003f46070 */
[----:B------:R-:W-:Y:S02]  /*179f0*/  VIADD R52, R57, 0xfffffeba ;  /* 0xfffffeba39347836 */ /* 0x000fe40000000000 */
[----:B------:R-:W-:Y:S01]  /*17a00*/  LDGSTS.E [R237+0x44008], desc[UR8][R228.64], !P3 ;  /* 0x44008000e4ed7fae */ /* 0x000fe2000d921848 */
[----:B------:R-:W-:Y:S01]  /*17a10*/  ISETP.GE.U32.AND P3, PT, R53, 0x7ffffe3c, PT ;  /* 0x7ffffe3c3500780c */ /* 0x000fe20003f66070 */
[----:B------:R-:W-:Y:S01]  /*17a20*/  VIADD R53, R55, 0xfffffeb9 ;  /* 0xfffffeb937357836 */ /* 0x000fe20000000000 */
[----:B------:R-:W1:Y:S01]  /*17a30*/  LDC R57, c[0x0][0x230] ;  /* 0x00008c00ff397b82 */ /* 0x000e620000000800 */
[----:B------:R-:W-:Y:S04]  /*17a40*/  LDGSTS.E [R237+0x4000c], desc[UR8][R230.64], !P4 ;  /* 0x4000c000e6ed7fae */ /* 0x000fe8000e121848 */
[----:B------:R-:W-:Y:S01]  /*17a50*/  LDGSTS.E [R237+0x4400c], desc[UR8][R232.64], !P4 ;  /* 0x4400c000e8ed7fae */ /* 0x000fe2000e121848 */
[----:B------:R-:W-:-:S02]  /*17a60*/  ISETP.GE.U32.AND P4, PT, R52, 0x7ffffe3b, PT ;  /* 0x7ffffe3b3400780c */ /* 0x000fc40003f86070 */
[----:B------:R-:W1:Y:S01]  /*17a70*/  LDC R56, c[0x0][0x230] ;  /* 0x00008c00ff387b82 */ /* 0x000e620000000800 */
[----:B------:R-:W-:Y:S01]  /*17a80*/  LDGSTS.E [R237+0x48000], desc[UR8][R94.64], !P5 ;  /* 0x480000005eed7fae */ /* 0x000fe2000e921848 */
[----:B------:R-:W-:-:S03]  /*17a90*/  IADD3 R52, R59, -0x148, RZ ;  /* 0xfffffeb83b347810 */ /* 0x000fc60007ffe0ff */
[----:B------:R1:W-:Y:S01]  /*17aa0*/  LDGSTS.E [R237+0x4c000], desc[UR8][R92.64], !P5 ;  /* 0x4c0000005ced7fae */ /* 0x0003e2000e921848 */
[----:B------:R-:W-:Y:S01]  /*17ab0*/  ISETP.GE.U32.AND P5, PT, R53, 0x7ffffe3a, PT ;  /* 0x7ffffe3a3500780c */ /* 0x000fe20003fa6070 */
[----:B------:R-:W-:Y:S01]  /*17ac0*/  VIADD R53, R58, 0xfffffe9b ;  /* 0xfffffe9b3a357836 */ /* 0x000fe20000000000 */
[----:B------:R-:W4:Y:S01]  /*17ad0*/  LDC R55, c[0x0][0x230] ;  /* 0x00008c00ff377b82 */ /* 0x000f220000000800 */
[----:B------:R1:W-:Y:S04]  /*17ae0*/  LDGSTS.E [R237+0x48004], desc[UR8][R70.64], !P0 ;  /* 0x4800400046ed7fae */ /* 0x0003e8000c121848 */
[----:B------:R2:W-:Y:S01]  /*17af0*/  LDGSTS.E [R237+0x4c004], desc[UR8][R62.64], !P0 ;  /* 0x4c0040003eed7fae */ /* 0x0005e2000c121848 */
[----:B-1----:R-:W-:-:S04]  /*17b00*/  IMAD.WIDE R92, R2, 0x4, R110 ;  /* 0x00000004025c7825 */ /* 0x002fc800078e026e */
[----:B------:R-:W-:Y:S01]  /*17b10*/  IMAD.WIDE R70, R2, 0x4, R238 ;  /* 0x0000000402467825 */ /* 0x000fe200078e02ee */
[----:B------:R-:W-:Y:S04]  /*17b20*/  STL.64 [R1+0x2a8], R92 ;  /* 0x0002a85c01007387 */ /* 0x000fe80000100a00 */
[----:B------:R1:W-:Y:S04]  /*17b30*/  STL.64 [R1+0x2b0], R70 ;  /* 0x0002b04601007387 */ /* 0x0003e80000100a00 */
[----:B------:R-:W-:Y:S01]  /*17b40*/  LDGSTS.E [R237+0x48008], desc[UR8][R92.64], !P1 ;  /* 0x480080005ced7fae */ /* 0x000fe2000c921848 */
[----:B------:R-:W-:-:S03]  /*17b50*/  ISETP.GE.U32.AND P0, PT, R52, 0x7ffffe39, PT ;  /* 0x7ffffe393400780c */ /* 0x000fc60003f06070 */
[----:B------:R-:W-:Y:S01]  /*17b60*/  LDGSTS.E [R237+0x4c008], desc[UR8][R70.64], !P1 ;  /* 0x4c00800046ed7fae */ /* 0x000fe2000c921848 */
[----:B------:R-:W-:Y:S02]  /*17b70*/  VIADD R52, R60, 0xfffffe9a ;  /* 0xfffffe9a3c347836 */ /* 0x000fe40000000000 */
[----:B--2---:R-:W-:-:S04]  /*17b80*/  IMAD.WIDE R62, R2, 0x4, R240 ;  /* 0x00000004023e7825 */ /* 0x004fc800078e02f0 */
[C---:B---3--:R-:W-:Y:S01]  /*17b90*/  IMAD.WIDE R58, R2.reuse, 0x4, R242 ;  /* 0x00000004023a7825 */ /* 0x048fe200078e02f2 */
[----:B------:R2:W-:Y:S04]  /*17ba0*/  STL.64 [R1+0x2b8], R62 ;  /* 0x0002b83e01007387 */ /* 0x0005e80000100a00 */
[----:B------:R3:W-:Y:S01]  /*17bb0*/  STL.64 [R1+0x2c0], R58 ;  /* 0x0002c03a01007387 */ /* 0x0007e20000100a00 */
[----:B----4-:R-:W-:-:S03]  /*17bc0*/  IMAD.WIDE R124, R2, 0x4, R250 ;  /* 0x00000004027c7825 */ /* 0x010fc600078e02fa */
[----:B------:R-:W4:Y:S04]  /*17bd0*/  LDL.LU.64 R118, [R1+0x988] ;  /* 0x0009880001767983 */ /* 0x000f280000300a00 */
[----:B-1----:R-:W4:Y:S04]  /*17be0*/  LDL.LU.64 R70, [R1+0x980] ;  /* 0x0009800001467983 */ /* 0x002f280000300a00 */
[----:B------:R2:W-:Y:S04]  /*17bf0*/  LDGSTS.E [R237+0x4800c], desc[UR8][R62.64], !P2 ;  /* 0x4800c0003eed7fae */ /* 0x0005e8000d121848 */
[----:B------:R-:W4:Y:S04]  /*17c00*/  LDL.LU.64 R92, [R1+0x978] ;  /* 0x00097800015c7983 */ /* 0x000f280000300a00 */
[----:B------:R-:W4:Y:S01]  /*17c10*/  LDL.LU.64 R94, [R1+0x970] ;  /* 0x00097000015e7983 */ /* 0x000f220000300a00 */
[----:B--2---:R-:W-:-:S03]  /*17c20*/  IMAD.WIDE R62, R2, 0x4, R244 ;  /* 0x00000004023e7825 */ /* 0x004fc600078e02f4 */
[----:B------:R-:W2:Y:S01]  /*17c30*/  LDL.LU.64 R110, [R1+0x4c0] ;  /* 0x0004c000016e7983 */ /* 0x000ea20000300a00 */
[----:B------:R-:W-:-:S03]  /*17c40*/  IMAD.WIDE R60, R2, 0x4, R246 ;  /* 0x00000004023c7825 */ /* 0x000fc600078e02f6 */
[----:B------:R-:W2:Y:S04]  /*17c50*/  LDL.LU.64 R238, [R1+0x4b0] ;  /* 0x0004b00001ee7983 */ /* 0x000ea80000300a00 */
[----:B------:R3:W-:Y:S04]  /*17c60*/  LDGSTS.E [R237+0x4c00c], desc[UR8][R58.64], !P2 ;  /* 0x4c00c0003aed7fae */ /* 0x0007e8000d121848 */
[----:B------:R-:W-:Y:S04]  /*17c70*/  STL.64 [R1+0x488], R124 ;  /* 0x0004887c01007387 */ /* 0x000fe80000100a00 */
[----:B------:R-:W2:Y:S01]  /*17c80*/  LDL.LU.64 R240, [R1+0xc38] ;  /* 0x000c380001f07983 */ /* 0x000ea20000300a00 */
[----:B---3--:R-:W-:-:S03]  /*17c90*/  IMAD.WIDE R58, R2, 0x4, R248 ;  /* 0x00000004023a7825 */ /* 0x008fc600078e02f8 */
[----:B------:R1:W-:Y:S04]  /*17ca0*/  STL.64 [R1+0x490], R62 ;  /* 0x0004903e01007387 */ /* 0x0003e80000100a00 */
[----:B------:R-:W3:Y:S04]  /*17cb0*/  LDL.LU.64 R242, [R1+0xc00] ;  /* 0x000c000001f27983 */ /* 0x000ee80000300a00 */
[----:B------:R-:W-:Y:S04]  /*17cc0*/  STL.64 [R1+0x498], R60 ;  /* 0x0004983c01007387 */ /* 0x000fe80000100a00 */
[----:B------:R-:W3:Y:S04]  /*17cd0*/  LDL.LU.64 R250, [R1+0xbd0] ;  /* 0x000bd00001fa7983 */ /* 0x000ee80000300a00 */
[----:B------:R1:W-:Y:S04]  /*17ce0*/  STL.64 [R1+0x4a0], R58 ;  /* 0x0004a03a01007387 */ /* 0x0003e80000100a00 */
[----:B------:R-:W3:Y:S04]  /*17cf0*/  LDL.LU.64 R244, [R1+0xb98] ;  /* 0x000b980001f47983 */ /* 0x000ee80000300a00 */
[----:B------:R-:W3:Y:S04]  /*17d00*/  LDL.LU.64 R246, [R1+0xb60] ;  /* 0x000b600001f67983 */ /* 0x000ee80000300a00 */
[----:B------:R-:W3:Y:S01]  /*17d10*/  LDL.LU.64 R248, [R1+0x968] ;  /* 0x0009680001f87983 */ /* 0x000ee20000300a00 */
[----:B------:R-:W-:Y:S01]  /*17d20*/  ISETP.GE.U32.AND P2, PT, R52, 0x7ffffe1b, PT ;  /* 0x7ffffe1b3400780c */ /* 0x000fe20003f46070 */
[----:B------:R-:W-:Y:S01]  /*17d30*/  VIADD R52, R57, 0xfffffe98 ;  /* 0xfffffe9839347836 */ /* 0x000fe20000000000 */
[----:B------:R-:W-:Y:S01]  /*17d40*/  ISETP.GE.U32.AND P1, PT, R53, 0x7ffffe1c, PT ;  /* 0x7ffffe1c3500780c */ /* 0x000fe20003f26070 */
[----:B------:R-:W-:Y:S01]  /*17d50*/  LDGSTS.E [R237+0x50000], desc[UR8][R124.64], !P3 ;  /* 0x500000007ced7fae */ /* 0x000fe2000d921848 */
[----:B------:R-:W-:-:S02]  /*17d60*/  VIADD R53, R54, 0xfffffe99 ;  /* 0xfffffe9936357836 */ /* 0x000fc40000000000 */
[----:B------:R-:W3:Y:S01]  /*17d70*/  LDC R54, c[0x0][0x230] ;  /* 0x00008c00ff367b82 */ /* 0x000ee20000000800 */
[----:B------:R1:W-:Y:S04]  /*17d80*/  LDGSTS.E [R237+0x54000], desc[UR8][R62.64], !P3 ;  /* 0x540000003eed7fae */ /* 0x0003e8000d921848 */
[----:B------:R-:W-:Y:S04]  /*17d90*/  LDGSTS.E [R237+0x50004], desc[UR8][R60.64], !P4 ;  /* 0x500040003ced7fae */ /* 0x000fe8000e121848 */
[----:B------:R1:W-:Y:S01]  /*17da0*/  LDGSTS.E [R237+0x54004], desc[UR8][R58.64], !P4 ;  /* 0x540040003aed7fae */ /* 0x0003e2000e121848 */
[----:B------:R-:W-:Y:S01]  /*17db0*/  ISETP.GE.U32.AND P4, PT, R52, 0x7ffffe19, PT ;  /* 0x7ffffe193400780c */ /* 0x000fe20003f86070 */
[----:B------:R-:W-:Y:S01]  /*17dc0*/  VIADD R52, R56, 0xfffffef6 ;  /* 0xfffffef638347836 */ /* 0x000fe20000000000 */
[----:B------:R-:W-:Y:S01]  /*17dd0*/  ISETP.GE.U32.AND P3, PT, R53, 0x7ffffe1a, PT ;  /* 0x7ffffe1a3500780c */ /* 0x000fe20003f66070 */
[----:B-1----:R-:W1:Y:S08]  /*17de0*/  LDC R62, c[0x0][0x230] ;  /* 0x00008c00ff3e7b82 */ /* 0x002e700000000800 */
[----:B------:R-:W1:Y:S08]  /*17df0*/  LDC R59, c[0x0][0x230] ;  /* 0x00008c00ff3b7b82 */ /* 0x000e700000000800 */
[----:B------:R-:W1:Y:S08]  /*17e00*/  LDC R60, c[0x0][0x230] ;  /* 0x00008c00ff3c7b82 */ /* 0x000e700000000800 */
[----:B------:R-:W1:Y:S08]  /*17e10*/  LDC R61, c[0x0][0x230] ;  /* 0x00008c00ff3d7b82 */ /* 0x000e700000000800 */
[----:B------:R-:W1:Y:S01]  /*17e20*/  LDC R58, c[0x0][0x230] ;  /* 0x00008c00ff3a7b82 */ /* 0x000e620000000800 */
[----:B----4-:R-:W-:-:S04]  /*17e30*/  IMAD.WIDE R188, R2, 0x4, R118 ;  /* 0x0000000402bc7825 */ /* 0x010fc800078e0276 */
[C---:B------:R-:W-:Y:S01]  /*17e40*/  IMAD.WIDE R156, R2.reuse, 0x4, R70 ;  /* 0x00000004029c7825 */ /* 0x040fe200078e0246 */
[----:B------:R-:W-:Y:S03]  /*17e50*/  STL.64 [R1+0x4a8], R188 ;  /* 0x0004a8bc01007387 */ /* 0x000fe60000100a00 */
[C---:B------:R-:W-:Y:S01]  /*17e60*/  IMAD.WIDE R130, R2.reuse, 0x4, R92 ;  /* 0x0000000402827825 */ /* 0x040fe200078e025c */
[----:B------:R-:W-:Y:S03]  /*17e70*/  STL.64 [R1+0x4b8], R156 ;  /* 0x0004b89c01007387 */ /* 0x000fe60000100a00 */
[C---:B------:R-:W-:Y:S01]  /*17e80*/  IMAD.WIDE R118, R2.reuse, 0x4, R94 ;  /* 0x0000000402767825 */ /* 0x040fe200078e025e */
[----:B------:R-:W-:Y:S03]  /*17e90*/  STL.64 [R1+0x978], R130 ;  /* 0x0009788201007387 */ /* 0x000fe60000100a00 */
[C---:B--2---:R-:W-:Y:S01]  /*17ea0*/  IMAD.WIDE R94, R2.reuse, 0x4, R110 ;  /* 0x00000004025e7825 */ /* 0x044fe200078e026e */
[----:B------:R-:W-:Y:S03]  /*17eb0*/  STL.64 [R1+0x988], R118 ;  /* 0x0009887601007387 */ /* 0x000fe60000100a00 */
[C---:B------:R-:W-:Y:S01]  /*17ec0*/  IMAD.WIDE R70, R2.reuse, 0x4, R238 ;  /* 0x0000000402467825 */ /* 0x040fe200078e02ee */
[----:B------:R-:W-:Y:S04]  /*17ed0*/  STL.64 [R1+0x990], R94 ;  /* 0x0009905e01007387 */ /* 0x000fe80000100a00 */
[----:B------:R-:W-:Y:S01]  /*17ee0*/  LDGSTS.E [R237+0x50008], desc[UR8][R188.64], !P5 ;  /* 0x50008000bced7fae */ /* 0x000fe2000e921848 */
[----:B------:R-:W-:-:S05]  /*17ef0*/  IMAD.WIDE R172, R2, 0x4, R240 ;  /* 0x0000000402ac7825 */ /* 0x000fca00078e02f0 */
[----:B------:R-:W-:Y:S01]  /*17f00*/  STL.64 [R1+0x4b0], R172 ;  /* 0x0004b0ac01007387 */ /* 0x000fe20000100a00 */
[----:B---3--:R-:W-:-:S03]  /*17f10*/  IMAD.WIDE R140, R2, 0x4, R242 ;  /* 0x00000004028c7825 */ /* 0x008fc600078e02f2 */
[----:B------:R2:W-:Y:S01]  /*17f20*/  STL.64 [R1+0x9a0], R70 ;  /* 0x0009a04601007387 */ /* 0x0005e20000100a00 */
[----:B------:R-:W-:-:S03]  /*17f30*/  IMAD.WIDE R124, R2, 0x4, R250 ;  /* 0x00000004027c7825 */ /* 0x000fc600078e02fa */
[----:B------:R-:W-:Y:S01]  /*17f40*/  STL.64 [R1+0x4c0], R140 ;  /* 0x0004c08c01007387 */ /* 0x000fe20000100a00 */
[----:B------:R-:W-:-:S03]  /*17f50*/  IMAD.WIDE R110, R2, 0x4, R244 ;  /* 0x00000004026e7825 */ /* 0x000fc600078e02f4 */
[----:B------:R-:W-:Y:S01]  /*17f60*/  STL.64 [R1+0x970], R124 ;  /* 0x0009707c01007387 */ /* 0x000fe20000100a00 */
[----:B------:R-:W-:-:S03]  /*17f70*/  IMAD.WIDE R92, R2, 0x4, R246 ;  /* 0x00000004025c7825 */ /* 0x000fc600078e02f6 */
[----:B------:R-:W-:Y:S01]  /*17f80*/  STL.64 [R1+0x980], R110 ;  /* 0x0009806e01007387 */ /* 0x000fe20000100a00 */
[----:B------:R-:W-:-:S03]  /*17f90*/  IMAD.WIDE R56, R2, 0x4, R248 ;  /* 0x0000000402387825 */ /* 0x000fc600078e02f8 */
[----:B------:R3:W-:Y:S04]  /*17fa0*/  STL.64 [R1+0x998], R92 ;  /* 0x0009985c01007387 */ /* 0x0007e80000100a00 */
[----:B------:R4:W-:Y:S04]  /*17fb0*/  STL.64 [R1+0x968], R56 ;  /* 0x0009683801007387 */ /* 0x0009e80000100a00 */
[----:B------:R-:W4:Y:S04]  /*17fc0*/  LDL.LU.64 R238, [R1+0x960] ;  /* 0x0009600001ee7983 */ /* 0x000f280000300a00 */
[----:B------:R-:W-:Y:S04]  /*17fd0*/  LDGSTS.E [R237+0x54008], desc[UR8][R172.64], !P5 ;  /* 0x54008000aced7fae */ /* 0x000fe8000e921848 */
[----:B------:R-:W4:Y:S04]  /*17fe0*/  LDL.LU.64 R240, [R1+0x958] ;  /* 0x0009580001f07983 */ /* 0x000f280000300a00 */
[----:B------:R-:W-:Y:S04]  /*17ff0*/  LDGSTS.E [R237+0x5000c], desc[UR8][R156.64], !P0 ;  /* 0x5000c0009ced7fae */ /* 0x000fe8000c121848 */
[----:B------:R-:W4:Y:S04]  /*18000*/  LDL.LU.64 R242, [R1+0x950] ;  /* 0x0009500001f27983 */ /* 0x000f280000300a00 */
[----:B------:R-:W-:Y:S04]  /*18010*/  LDGSTS.E [R237+0x5400c], desc[UR8][R140.64], !P0 ;  /* 0x5400c0008ced7fae */ /* 0x000fe8000c121848 */
[----:B------:R-:W4:Y:S04]  /*18020*/  LDL.LU.64 R244, [R1+0x948] ;  /* 0x0009480001f47983 */ /* 0x000f280000300a00 */
[----:B------:R-:W-:Y:S04]  /*18030*/  LDGSTS.E [R237+0x58000], desc[UR8][R130.64], !P1 ;  /* 0x5800000082ed7fae */ /* 0x000fe8000c921848 */
[----:B------:R-:W-:Y:S04]  /*18040*/  LDGSTS.E [R237+0x5c000], desc[UR8][R124.64], !P1 ;  /* 0x5c0000007ced7fae */ /* 0x000fe8000c921848 */
[----:B------:R-:W-:Y:S04]  /*18050*/  LDGSTS.E [R237+0x58004], desc[UR8][R118.64], !P2 ;  /* 0x5800400076ed7fae */ /* 0x000fe8000d121848 */
[----:B------:R-:W-:Y:S04]  /*18060*/  LDGSTS.E [R237+0x5c004], desc[UR8][R110.64], !P2 ;  /* 0x5c0040006eed7fae */ /* 0x000fe8000d121848 */
[----:B------:R-:W-:Y:S04]  /*18070*/  LDGSTS.E [R237+0x58008], desc[UR8][R94.64], !P3 ;  /* 0x580080005eed7fae */ /* 0x000fe8000d921848 */
[----:B------:R-:W4:Y:S04]  /*18080*/  LDL.LU.64 R246, [R1+0x940] ;  /* 0x0009400001f67983 */ /* 0x000f280000300a00 */
[----:B------:R-:W-:Y:S04]  /*18090*/  LDGSTS.E [R237+0x5c008], desc[UR8][R92.64], !P3 ;  /* 0x5c0080005ced7fae */ /* 0x000fe8000d921848 */
[----:B------:R-:W4:Y:S04]  /*180a0*/  LDL.LU.64 R248, [R1+0x938] ;  /* 0x0009380001f87983 */ /* 0x000f280000300a00 */
[----:B------:R-:W-:Y:S04]  /*180b0*/  LDGSTS.E [R237+0x5800c], desc[UR8][R70.64], !P4 ;  /* 0x5800c00046ed7fae */ /* 0x000fe8000e121848 */
[----:B------:R-:W4:Y:S01]  /*180c0*/  LDL.LU.64 R250, [R1+0x930] ;  /* 0x0009300001fa7983 */ /* 0x000f220000300a00 */
[----:B------:R-:W-:-:S03]  /*180d0*/  IADD3 R53, R55, -0x109, RZ ;  /* 0xfffffef737357810 */ /* 0x000fc60007ffe0ff */
[----:B------:R4:W-:Y:S04]  /*180e0*/  LDGSTS.E [R237+0x5c00c], desc[UR8][R56.64], !P4 ;  /* 0x5c00c00038ed7fae */ /* 0x0009e8000e121848 */
[----:B--2---:R-:W2:Y:S04]  /*180f0*/  LDL.LU.64 R70, [R1+0x928] ;  /* 0x0009280001467983 */ /* 0x004ea80000300a00 */
[----:B---3--:R-:W3:Y:S04]  /*18100*/  LDL.LU.64 R92, [R1+0x920] ;  /* 0x00092000015c7983 */ /* 0x008ee80000300a00 */
[----:B------:R-:W3:Y:S01]  /*18110*/  LDL.LU.64 R94, [R1+0x918] ;  /* 0x00091800015e7983 */ /* 0x000ee20000300a00 */
[----:B----4-:R-:W4:Y:S03]  /*18120*/  LDC R56, c[0x0][0x230] ;  /* 0x00008c00ff387b82 */ /* 0x010f260000000800 */
[----:B------:R-:W3:Y:S04]  /*18130*/  LDL.LU.64 R110, [R1+0x910] ;  /* 0x00091000016e7983 */ /* 0x000ee80000300a00 */
[----:B------:R-:W3:Y:S01]  /*18140*/  LDL.LU.64 R172, [R1+0x908] ;  /* 0x0009080001ac7983 */ /* 0x000ee20000300a00 */
[----:B------:R-:W4:Y:S01]  /*18150*/  LDC R57, c[0x0][0x230] ;  /* 0x00008c00ff397b82 */ /* 0x000f220000000800 */
[----:B------:R-:W-:-:S02]  /*18160*/  ISETP.GE.U32.AND P1, PT, R53, 0x7ffffe78, PT ;  /* 0x7ffffe783500780c */ /* 0x000fc40003f26070 */
[----:B------:R-:W-:Y:S01]  /*18170*/  ISETP.GE.U32.AND P2, PT, R52, 0x7ffffe77, PT ;  /* 0x7ffffe773400780c */ /* 0x000fe20003f46070 */
[----:B-1----:R-:W-:Y:S01]  /*18180*/  VIADD R53, R59, 0xfffffed7 ;  /* 0xfffffed73b357836 */ /* 0x002fe20000000000 */
[----:B------:R-:W-:Y:S01]  /*18190*/  IADD3 R52, R60, -0x12a, RZ ;  /* 0xfffffed63c347810 */ /* 0x000fe20007ffe0ff */
[----:B------:R-:W-:Y:S01]  /*181a0*/  VIADD R55, R54, 0xfffffef5 ;  /* 0xfffffef536377836 */ /* 0x000fe20000000000 */
[----:B------:R-:W3:Y:S01]  /*181b0*/  LDL.LU.64 R124, [R1+0x900] ;  /* 0x00090000017c7983 */ /* 0x000ee20000300a00 */
[----:B------:R-:W1:Y:S01]  /*181c0*/  LDC R59, c[0x0][0x230] ;  /* 0x00008c00ff3b7b82 */ /* 0x000e620000000800 */
[----:B------:R-:W-:Y:S01]  /*181d0*/  ISETP.GE.U32.AND P5, PT, R53, 0x7ffffe58, PT ;  /* 0x7ffffe583500780c */ /* 0x000fe20003fa6070 */
[----:B------:R-:W-:Y:S01]  /*181e0*/  VIADD R53, R61, 0xfffffed5 ;  /* 0xfffffed53d357836 */ /* 0x000fe20000000000 */
[----:B------:R-:W-:Y:S01]  /*181f0*/  ISETP.GE.U32.AND P0, PT, R52, 0x7ffffe57, PT ;  /* 0x7ffffe573400780c */ /* 0x000fe20003f06070 */
[----:B------:R-:W-:Y:S02]  /*18200*/  VIADD R52, R62, 0xfffffed4 ;  /* 0xfffffed43e347836 */ /* 0x000fe40000000000 */
[----:B------:R-:W-:Y:S01]  /*18210*/  VIADD R54, R58, 0xfffffef4 ;  /* 0xfffffef43a367836 */ /* 0x000fe20000000000 */
[----:B------:R-:W-:Y:S01]  /*18220*/  ISETP.GE.U32.AND P3, PT, R55, 0x7ffffe76, PT ;  /* 0x7ffffe763700780c */ /* 0x000fe20003f66070 */
[----:B------:R-:W1:Y:S03]  /*18230*/  LDC R58, c[0x0][0x230] ;  /* 0x00008c00ff3a7b82 */ /* 0x000e660000000800 */
[----:B------:R-:W-:-:S05]  /*18240*/  ISETP.GE.U32.AND P4, PT, R54, 0x7ffffe75, PT ;  /* 0x7ffffe753600780c */ /* 0x000fca0003f86070 */
[----:B------:R-:W1:Y:S08]  /*18250*/  LDC R55, c[0x0][0x230] ;  /* 0x00008c00ff377b82 */ /* 0x000e700000000800 */
[----:B------:R-:W1:Y:S08]  /*18260*/  LDC R60, c[0x0][0x230] ;  /* 0x00008c00ff3c7b82 */ /* 0x000e700000000800 */
[----:B------:R-:W1:Y:S01]  /*18270*/  LDC R54, c[0x0][0x230] ;  /* 0x00008c00ff367b82 */ /* 0x000e620000000800 */
[----:B------:R-:W-:-:S05]  /*18280*/  IMAD.WIDE R238, R2, 0x4, R238 ;  /* 0x0000000402ee7825 */ /* 0x000fca00078e02ee */
[----:B------:R-:W-:Y:S01]  /*18290*/  LDGSTS.E [R236+0x40000], desc[UR8][R238.64], !P1 ;  /* 0x40000000eeec7fae */ /* 0x000fe2000c921848 */
[----:B------:R-:W-:-:S05]  /*182a0*/  IMAD.WIDE R240, R2, 0x4, R240 ;  /* 0x0000000402f07825 */ /* 0x000fca00078e02f0 */
[----:B------:R-:W-:Y:S01]  /*182b0*/  LDGSTS.E [R236+0x44000], desc[UR8][R240.64], !P1 ;  /* 0x44000000f0ec7fae */ /* 0x000fe2000c921848 */
[----:B------:R-:W-:Y:S01]  /*182c0*/  IMAD.WIDE R242, R2, 0x4, R242 ;  /* 0x0000000402f27825 */ /* 0x000fe200078e02f2 */
[----:B------:R-:W-:-:S04]  /*182d0*/  ISETP.GE.U32.AND P1, PT, R53, 0x7ffffe56, PT ;  /* 0x7ffffe563500780c */ /* 0x000fc80003f26070 */
[----:B------:R-:W-:Y:S01]  /*182e0*/  LDGSTS.E [R236+0x40004], desc[UR8][R242.64], !P2 ;  /* 0x40004000f2ec7fae */ /* 0x000fe2000d121848 */
[----:B------:R-:W-:-:S05]  /*182f0*/  IMAD.WIDE R244, R2, 0x4, R244 ;  /* 0x0000000402f47825 */ /* 0x000fca00078e02f4 */
[----:B------:R-:W-:Y:S01]  /*18300*/  LDGSTS.E [R236+0x44004], desc[UR8][R244.64], !P2 ;  /* 0x44004000f4ec7fae */ /* 0x000fe2000d121848 */
[----:B------:R-:W-:Y:S01]  /*18310*/  ISETP.GE.U32.AND P2, PT, R52, 0x7ffffe55, PT ;  /* 0x7ffffe553400780c */ /* 0x000fe20003f46070 */
[----:B----4-:R-:W-:Y:S02]  /*18320*/  VIADD R53, R56, 0xfffffeb7 ;  /* 0xfffffeb738357836 */ /* 0x010fe40000000000 */
[----:B------:R-:W-:Y:S02]  /*18330*/  VIADD R52, R57, 0xfffffeb6 ;  /* 0xfffffeb639347836 */ /* 0x000fe40000000000 */
[----:B------:R-:W-:-:S05]  /*18340*/  IMAD.WIDE R246, R2, 0x4, R246 ;  /* 0x0000000402f67825 */ /* 0x000fca00078e02f6 */
[----:B------:R-:W-:Y:S01]  /*18350*/  LDGSTS.E [R236+0x40008], desc[UR8][R246.64], !P3 ;  /* 0x40008000f6ec7fae */ /* 0x000fe2000d921848 */
[----:B------:R-:W-:-:S05]  /*18360*/  IMAD.WIDE R248, R2, 0x4, R248 ;  /* 0x0000000402f87825 */ /* 0x000fca00078e02f8 */
[----:B------:R-:W-:Y:S01]  /*18370*/  LDGSTS.E [R236+0x44008], desc[UR8][R248.64], !P3 ;  /* 0x44008000f8ec7fae */ /* 0x000fe2000d921848 */
[----:B------:R-:W-:-:S05]  /*18380*/  IMAD.WIDE R250, R2, 0x4, R250 ;  /* 0x0000000402fa7825 */ /* 0x000fca00078e02fa */
[----:B------:R-:W-:Y:S01]  /*18390*/  LDGSTS.E [R236+0x4000c], desc[UR8][R250.64], !P4 ;  /* 0x4000c000faec7fae */ /* 0x000fe2000e121848 */
[----:B--2---:R-:W-:-:S03]  /*183a0*/  IMAD.WIDE R56, R2, 0x4, R70 ;  /* 0x0000000402387825 */ /* 0x004fc600078e0246 */
[----:B------:R-:W2:Y:S04]  /*183b0*/  LDL.LU.64 R70, [R1+0x8f8] ;  /* 0x0008f80001467983 */ /* 0x000ea80000300a00 */
[----:B------:R-:W4:Y:S01]  /*183c0*/  LDL.LU.64 R140, [R1+0x8f0] ;  /* 0x0008f000018c7983 */ /* 0x000f220000300a00 */
[----:B---3--:R-:W-:-:S03]  /*183d0*/  IMAD.WIDE R156, R2, 0x4, R92 ;  /* 0x00000004029c7825 */ /* 0x008fc600078e025c */
[----:B------:R3:W-:Y:S01]  /*183e0*/  STL.64 [R1+0x100], R56 ;  /* 0x0001003801007387 */ /* 0x0007e20000100a00 */
[----:B------:R-:W-:-:S03]  /*183f0*/  IMAD.WIDE R118, R2, 0x4, R94 ;  /* 0x0000000402767825 */ /* 0x000fc600078e025e */
[----:B------:R-:W4:Y:S01]  /*18400*/  LDL.LU.64 R130, [R1+0x8e8] ;  /* 0x0008e80001827983 */ /* 0x000f220000300a00 */
[----:B------:R-:W-:-:S03]  /*18410*/  IMAD.WIDE R110, R2, 0x4, R110 ;  /* 0x00000004026e7825 */ /* 0x000fc600078e026e */
[----:B------:R-:W4:Y:S01]  /*18420*/  LDL.LU.64 R94, [R1+0x8e0] ;  /* 0x0008e000015e7983 */ /* 0x000f220000300a00 */
[----:B------:R-:W-:-:S03]  /*18430*/  IMAD.WIDE R62, R2, 0x4, R172 ;  /* 0x00000004023e7825 */ /* 0x000fc600078e02ac */
[----:B------:R-:W-:Y:S04]  /*18440*/  STL.64 [R1+0x2c8], R156 ;  /* 0x0002c89c01007387 */ /* 0x000fe80000100a00 */
[----:B------:R3:W-:Y:S04]  /*18450*/  LDGSTS.E [R236+0x4400c], desc[UR8][R56.64], !P4 ;  /* 0x4400c00038ec7fae */ /* 0x0007e8000e121848 */
[----:B------:R-:W-:Y:S04]  /*18460*/  STL.64 [R1+0x2d0], R118 ;  /* 0x0002d07601007387 */ /* 0x000fe80000100a00 */
[----:B------:R-:W4:Y:S04]  /*18470*/  LDL.LU.64 R92, [R1+0x4d8] ;  /* 0x0004d800015c7983 */ /* 0x000f280000300a00 */
[----:B------:R-:W-:Y:S01]  /*18480*/  LDGSTS.E [R236+0x48000], desc[UR8][R156.64], !P5 ;  /* 0x480000009cec7fae */ /* 0x000fe2000e921848 */
[----:B------:R-:W-:Y:S01]  /*18490*/  ISETP.GE.U32.AND P3, PT, R53, 0x7ffffe38, PT ;  /* 0x7ffffe383500780c */ /* 0x000fe20003f66070 */
[----:B------:R-:W-:Y:S01]  /*184a0*/  IMAD.WIDE R124, R2, 0x4, R124 ;  /* 0x00000004027c7825 */ /* 0x000fe200078e027c */
[----:B---3--:R-:W3:Y:S01]  /*184b0*/  LDC R57, c[0x0][0x230] ;  /* 0x00008c00ff397b82 */ /* 0x008ee20000000800 */
[----:B------:R1:W-:Y:S04]  /*184c0*/  STL.64 [R1+0x2d8], R110 ;  /* 0x0002d86e01007387 */ /* 0x0003e80000100a00 */
[----:B------:R-:W-:Y:S03]  /*184d0*/  LDGSTS.E [R236+0x4c000], desc[UR8][R118.64], !P5 ;  /* 0x4c00000076ec7fae */ /* 0x000fe6000e921848 */
[----:B------:R-:W3:Y:S01]  /*184e0*/  LDC R56, c[0x0][0x230] ;  /* 0x00008c00ff387b82 */ /* 0x000ee20000000800 */
[----:B------:R4:W-:Y:S04]  /*184f0*/  STL.64 [R1+0x2e0], R62 ;  /* 0x0002e03e01007387 */ /* 0x0009e80000100a00 */
[----:B------:R-:W-:Y:S01]  /*18500*/  LDGSTS.E [R236+0x48004], desc[UR8][R110.64], !P0 ;  /* 0x480040006eec7fae */ /* 0x000fe2000c121848 */
[----:B-1----:R-:W-:-:S02]  /*18510*/  IADD3 R53, R55, -0x14b, RZ ;  /* 0xfffffeb537357810 */ /* 0x002fc40007ffe0ff */
[----:B------:R-:W-:Y:S01]  /*18520*/  ISETP.GE.U32.AND P4, PT, R52, 0x7ffffe37, PT ;  /* 0x7ffffe373400780c */ /* 0x000fe20003f86070 */
[----:B------:R4:W-:Y:S04]  /*18530*/  LDGSTS.E [R236+0x4c004], desc[UR8][R62.64], !P0 ;  /* 0x4c0040003eec7fae */ /* 0x0009e8000c121848 */
[----:B------:R-:W3:Y:S01]  /*18540*/  LDL.LU.64 R110, [R1+0x8d8] ;  /* 0x0008d800016e7983 */ /* 0x000ee20000300a00 */
[----:B------:R-:W1:Y:S03]  /*18550*/  LDC R55, c[0x0][0x230] ;  /* 0x00008c00ff377b82 */ /* 0x000e660000000800 */
[----:B------:R-:W3:Y:S01]  /*18560*/  LDL.LU.64 R118, [R1+0x4f0] ;  /* 0x0004f00001767983 */ /* 0x000ee20000300a00 */
[----:B------:R-:W-:Y:S01]  /*18570*/  ISETP.GE.U32.AND P5, PT, R53, 0x7ffffe36, PT ;  /* 0x7ffffe363500780c */ /* 0x000fe20003fa6070 */
[----:B------:R-:W-:-:S02]  /*18580*/  VIADD R52, R59, 0xfffffeb4 ;  /* 0xfffffeb43b347836 */ /* 0x000fc40000000000 */
[----:B------:R-:W-:Y:S01]  /*18590*/  VIADD R53, R58, 0xfffffe97 ;  /* 0xfffffe973a357836 */ /* 0x000fe20000000000 */
[----:B------:R-:W-:Y:S04]  /*185a0*/  STL.64 [R1+0x2e8], R124 ;  /* 0x0002e87c01007387 */ /* 0x000fe80000100a00 */
[----:B------:R-:W-:Y:S01]  /*185b0*/  LDGSTS.E [R236+0x48008], desc[UR8][R124.64], !P1 ;  /* 0x480080007cec7fae */ /* 0x000fe2000c921848 */
[----:B------:R-:W-:Y:S01]  /*185c0*/  ISETP.GE.U32.AND P0, PT, R52, 0x7ffffe35, PT ;  /* 0x7ffffe353400780c */ /* 0x000fe20003f06070 */
[----:B------:R-:W-:Y:S02]  /*185d0*/  VIADD R52, R60, 0xfffffe96 ;  /* 0xfffffe963c347836 */ /* 0x000fe40000000000 */
[----:B--2---:R-:W-:-:S04]  /*185e0*/  IMAD.WIDE R70, R2, 0x4, R70 ;  /* 0x0000000402467825 */ /* 0x004fc800078e0246 */
[C---:B----4-:R-:W-:Y:S01]  /*185f0*/  IMAD.WIDE R62, R2.reuse, 0x4, R140 ;  /* 0x00000004023e7825 */ /* 0x050fe200078e028c */
[----:B------:R2:W-:Y:S03]  /*18600*/  STL.64 [R1+0x2f0], R70 ;  /* 0x0002f04601007387 */ /* 0x0005e60000100a00 */
[C---:B------:R-:W-:Y:S01]  /*18610*/  IMAD.WIDE R58, R2.reuse, 0x4, R130 ;  /* 0x00000004023a7825 */ /* 0x040fe200078e0282 */
[----:B------:R4:W-:Y:S04]  /*18620*/  STL.64 [R1+0x2f8], R62 ;  /* 0x0002f83e01007387 */ /* 0x0009e80000100a00 */
[----:B------:R1:W-:Y:S01]  /*18630*/  STL.64 [R1+0x300], R58 ;  /* 0x0003003a01007387 */ /* 0x0003e20000100a00 */
[----:B------:R-:W-:-:S03]  /*18640*/  IMAD.WIDE R94, R2, 0x4, R94 ;  /* 0x00000004025e7825 */ /* 0x000fc600078e025e */
[----:B------:R-:W3:Y:S04]  /*18650*/  LDL.LU.64 R188, [R1+0x8d0] ;  /* 0x0008d00001bc7983 */ /* 0x000ee80000300a00 */
[----:B------:R-:W-:Y:S04]  /*18660*/  LDGSTS.E [R236+0x4c008], desc[UR8][R70.64], !P1 ;  /* 0x4c00800046ec7fae */ /* 0x000fe8000c921848 */
[----:B------:R-:W3:Y:S04]  /*18670*/  LDL.LU.64 R140, [R1+0x8c8] ;  /* 0x0008c800018c7983 */ /* 0x000ee80000300a00 */
[----:B------:R4:W-:Y:S04]  /*18680*/  LDGSTS.E [R236+0x4800c], desc[UR8][R62.64], !P2 ;  /* 0x4800c0003eec7fae */ /* 0x0009e8000d121848 */
[----:B--2---:R-:W2:Y:S04]  /*18690*/  LDL.LU.64 R70, [R1+0x8c0] ;  /* 0x0008c00001467983 */ /* 0x004ea80000300a00 */
[----:B------:R-:W2:Y:S01]  /*186a0*/  LDL.LU.64 R156, [R1+0x8b8] ;  /* 0x0008b800019c7983 */ /* 0x000ea20000300a00 */
[----:B----4-:R-:W-:-:S03]  /*186b0*/  IMAD.WIDE R62, R2, 0x4, R92 ;  /* 0x00000004023e7825 */ /* 0x010fc600078e025c */
[----:B------:R-:W4:Y:S04]  /*186c0*/  LDL.LU.64 R124, [R1+0x520] ;  /* 0x00052000017c7983 */ /* 0x000f280000300a00 */
[----:B------:R-:W4:Y:S04]  /*186d0*/  LDL.LU.64 R92, [R1+0x508] ;  /* 0x00050800015c7983 */ /* 0x000f280000300a00 */
[----:B------:R1:W-:Y:S04]  /*186e0*/  LDGSTS.E [R236+0x4c00c], desc[UR8][R58.64], !P2 ;  /* 0x4c00c0003aec7fae */ /* 0x0003e8000d121848 */
[----:B------:R1:W-:Y:S04]  /*186f0*/  STL.64 [R1+0x4c8], R94 ;  /* 0x0004c85e01007387 */ /* 0x0003e80000100a00 */
[----:B------:R-:W4:Y:S01]  /*18700*/  LDL.LU.64 R172, [R1+0xc30] ;  /* 0x000c300001ac7983 */ /* 0x000f220000300a00 */
[----:B---3--:R-:W-:-:S03]  /*18710*/  IMAD.WIDE R60, R2, 0x4, R110 ;  /* 0x00000004023c7825 */ /* 0x008fc600078e026e */
[----:B------:R3:W-:Y:S01]  /*18720*/  STL.64 [R1+0x4d8], R62 ;  /* 0x0004d83e01007387 */ /* 0x0007e20000100a00 */
[----:B-1----:R-:W-:-:S03]  /*18730*/  IMAD.WIDE R58, R2, 0x4, R118 ;  /* 0x00000004023a7825 */ /* 0x002fc600078e0276 */
[----:B------:R-:W4:Y:S04]  /*18740*/  LDL.LU.64 R110, [R1+0xbf8] ;  /* 0x000bf800016e7983 */ /* 0x000f280000300a00 */
[----:B------:R-:W-:Y:S04]  /*18750*/  LDGSTS.E [R236+0x50000], desc[UR8][R94.64], !P3 ;  /* 0x500000005eec7fae */ /* 0x000fe8000d921848 */
[----:B------:R-:W-:Y:S01]  /*18760*/  STL.64 [R1+0x4e8], R60 ;  /* 0x0004e83c01007387 */ /* 0x000fe20000100a00 */
[----:B------:R-:W-:Y:S02]  /*18770*/  ISETP.GE.U32.AND P2, PT, R52, 0x7ffffe17, PT ;  /* 0x7ffffe173400780c */ /* 0x000fe40003f46070 */
[----:B------:R-:W-:Y:S01]  /*18780*/  ISETP.GE.U32.AND P1, PT, R53, 0x7ffffe18, PT ;  /* 0x7ffffe183500780c */ /* 0x000fe20003f26070 */
[----:B------:R3:W-:Y:S04]  /*18790*/  LDGSTS.E [R236+0x54000], desc[UR8][R62.64], !P3 ;  /* 0x540000003eec7fae */ /* 0x0007e8000d921848 */
[----:B------:R-:W4:Y:S04]  /*187a0*/  LDL.LU.64 R94, [R1+0xbc8] ;  /* 0x000bc800015e7983 */ /* 0x000f280000300a00 */
[----:B------:R1:W-:Y:S04]  /*187b0*/  STL.64 [R1+0x4f0], R58 ;  /* 0x0004f03a01007387 */ /* 0x0003e80000100a00 */
[----:B------:R-:W4:Y:S01]  /*187c0*/  LDL.LU.64 R130, [R1+0xb90] ;  /* 0x000b900001827983 */ /* 0x000f220000300a00 */
[----:B------:R-:W-:Y:S01]  /*187d0*/  IADD3 R52, R57, -0x16c, RZ ;  /* 0xfffffe9439347810 */ /* 0x000fe20007ffe0ff */
[----:B------:R-:W-:-:S02]  /*187e0*/  IMAD.WIDE R188, R2, 0x4, R188 ;  /* 0x0000000402bc7825 */ /* 0x000fc400078e02bc */
[----:B------:R-:W4:Y:S01]  /*187f0*/  LDL.LU.64 R118, [R1+0xb58] ;  /* 0x000b580001767983 */ /* 0x000f220000300a00 */
[----:B---3--:R-:W3:Y:S03]  /*18800*/  LDC R62, c[0x0][0x230] ;  /* 0x00008c00ff3e7b82 */ /* 0x008ee60000000800 */
[----:B------:R-:W3:Y:S01]  /*18810*/  LDL.LU.64 R202, [R1+0x8b0] ;  /* 0x0008b00001ca7983 */ /* 0x000ee20000300a00 */
[----:B------:R-:W-:-:S03]  /*18820*/  IMAD.WIDE R140, R2, 0x4, R140 ;  /* 0x00000004028c7825 */ /* 0x000fc600078e028c */
[----:B------:R-:W-:Y:S01]  /*18830*/  STL.64 [R1+0x4f8], R188 ;  /* 0x0004f8bc01007387 */ /* 0x000fe20000100a00 */
[----:B--2---:R-:W-:-:S03]  /*18840*/  IMAD.WIDE R70, R2, 0x4, R70 ;  /* 0x0000000402467825 */ /* 0x004fc600078e0246 */
[----:B------:R2:W-:Y:S01]  /*18850*/  STL.64 [R1+0x518], R140 ;  /* 0x0005188c01007387 */ /* 0x0005e20000100a00 */
[----:B------:R-:W-:-:S03]  /*18860*/  IMAD.WIDE R156, R2, 0x4, R156 ;  /* 0x00000004029c7825 */ /* 0x000fc600078e029c */
[----:B------:R-:W-:Y:S01]  /*18870*/  LDGSTS.E [R236+0x50004], desc[UR8][R60.64], !P4 ;  /* 0x500040003cec7fae */ /* 0x000fe2000e121848 */
[----:B----4-:R-:W-:-:S03]  /*18880*/  IMAD.WIDE R124, R2, 0x4, R124 ;  /* 0x00000004027c7825 */ /* 0x010fc600078e027c */
[----:B------:R-:W-:Y:S01]  /*18890*/  STL.64 [R1+0x8c0], R70 ;  /* 0x0008c04601007387 */ /* 0x000fe20000100a00 */
[----:B------:R-:W-:-:S03]  /*188a0*/  IMAD.WIDE R92, R2, 0x4, R92 ;  /* 0x00000004025c7825 */ /* 0x000fc600078e025c */
[----:B------:R1:W-:Y:S01]  /*188b0*/  LDGSTS.E [R236+0x54004], desc[UR8][R58.64], !P4 ;  /* 0x540040003aec7fae */ /* 0x0003e2000e121848 */
[----:B------:R-:W-:Y:S01]  /*188c0*/  ISETP.GE.U32.AND P4, PT, R52, 0x7ffffe15, PT ;  /* 0x7ffffe153400780c */ /* 0x000fe20003f86070 */
[----:B------:R-:W-:Y:S02]  /*188d0*/  IMAD.WIDE R172, R2, 0x4, R172 ;  /* 0x0000000402ac7825 */ /* 0x000fe400078e02ac */
[----:B------:R-:W-:Y:S01]  /*188e0*/  STL.64 [R1+0x8c8], R156 ;  /* 0x0008c89c01007387 */ /* 0x000fe20000100a00 */
[----:B-1----:R-:W1:Y:S01]  /*188f0*/  LDC R59, c[0x0][0x230] ;  /* 0x00008c00ff3b7b82 */ /* 0x002e620000000800 */
[----:B------:R-:W-:Y:S02]  /*18900*/  VIADD R52, R56, 0xfffffef2 ;  /* 0xfffffef238347836 */ /* 0x000fe40000000000 */
[----:B------:R-:W-:Y:S01]  /*18910*/  STL.64 [R1+0x8d0], R124 ;  /* 0x0008d07c01007387 */ /* 0x000fe20000100a00 */
[----:B------:R-:W-:-:S03]  /*18920*/  IMAD.WIDE R110, R2, 0x4, R110 ;  /* 0x00000004026e7825 */ /* 0x000fc600078e026e */
[----:B------:R-:W-:Y:S01]  /*18930*/  STL.64 [R1+0x508], R172 ;  /* 0x000508ac01007387 */ /* 0x000fe20000100a00 */
[----:B------:R-:W4:Y:S03]  /*18940*/  LDC R60, c[0x0][0x230] ;  /* 0x00008c00ff3c7b82 */ /* 0x000f260000000800 */
[----:B------:R-:W-:Y:S04]  /*18950*/  STL.64 [R1+0x8e0], R92 ;  /* 0x0008e05c01007387 */ /* 0x000fe80000100a00 */
[----:B------:R2:W-:Y:S01]  /*18960*/  STL.64 [R1+0x520], R110 ;  /* 0x0005206e01007387 */ /* 0x0005e20000100a00 */
[----:B------:R-:W-:Y:S01]  /*18970*/  VIADD R53, R54, 0xfffffe95 ;  /* 0xfffffe9536357836 */ /* 0x000fe20000000000 */
[----:B------:R-:W4:Y:S02]  /*18980*/  LDC R61, c[0x0][0x230] ;  /* 0x00008c00ff3d7b82 */ /* 0x000f240000000800 */
[----:B------:R-:W-:Y:S01]  /*18990*/  LDGSTS.E [R236+0x50008], desc[UR8][R188.64], !P5 ;  /* 0x50008000bcec7fae */ /* 0x000fe2000e921848 */
[----:B------:R-:W-:-:S03]  /*189a0*/  IMAD.WIDE R94, R2, 0x4, R94 ;  /* 0x00000004025e7825 */ /* 0x000fc600078e025e */
[----:B------:R-:W-:Y:S02]  /*189b0*/  LDGSTS.E [R236+0x54008], desc[UR8][R172.64], !P5 ;  /* 0x54008000acec7fae */ /* 0x000fe4000e921848 */
[----:B------:R-:W4:Y:S01]  /*189c0*/  LDC R54, c[0x0][0x230] ;  /* 0x00008c00ff367b82 */ /* 0x000f220000000800 */
[C---:B------:R-:W-:Y:S01]  /*189d0*/  IMAD.WIDE R130, R2.reuse, 0x4, R130 ;  /* 0x0000000402827825 */ /* 0x040fe200078e0282 */
[----:B------:R1:W-:Y:S06]  /*189e0*/  STL.64 [R1+0x6c0], R94 ;  /* 0x0006c05e01007387 */ /* 0x0003ec0000100a00 */
[----:B------:R-:W4:Y:S01]  /*189f0*/  LDC R58, c[0x0][0x230] ;  /* 0x00008c00ff3a7b82 */ /* 0x000f220000000800 */
[----:B------:R1:W-:Y:S04]  /*18a00*/  STL.64 [R1+0x8b8], R130 ;  /* 0x0008b88201007387 */ /* 0x0003e80000100a00 */
[----:B------:R-:W-:Y:S04]  /*18a10*/  LDGSTS.E [R236+0x5000c], desc[UR8][R140.64], !P0 ;  /* 0x5000c0008cec7fae */ /* 0x000fe8000c121848 */
[----:B------:R4:W-:Y:S04]  /*18a20*/  LDGSTS.E [R236+0x5400c], desc[UR8][R110.64], !P0 ;  /* 0x5400c0006eec7fae */ /* 0x0009e8000c121848 */
[----:B------:R-:W-:Y:S04]  /*18a30*/  LDGSTS.E [R236+0x58000], desc[UR8][R70.64], !P1 ;  /* 0x5800000046ec7fae */ /* 0x000fe8000c921848 */
[----:B------:R-:W-:Y:S01]  /*18a40*/  LDGSTS.E [R236+0x5c000], desc[UR8][R94.64], !P1 ;  /* 0x5c0000005eec7fae */ /* 0x000fe2000c921848 */
[----:B------:R-:W-:-:S04]  /*18a50*/  IMAD.WIDE R118, R2, 0x4, R118 ;  /* 0x0000000402767825 */ /* 0x000fc800078e0276 */
[----:B---3--:R-:W-:Y:S01]  /*18a60*/  IMAD.WIDE R56, R2, 0x4, R202 ;  /* 0x0000000402387825 */ /* 0x008fe200078e02ca */
[----:B------:R3:W-:Y:S04]  /*18a70*/  STL.64 [R1+0x8d8], R118 ;  /* 0x0008d87601007387 */ /* 0x0007e80000100a00 */
[----:B------:R4:W-:Y:S04]  /*18a80*/  STL.64 [R1+0x8b0], R56 ;  /* 0x0008b03801007387 */ /* 0x0009e80000100a00 */
[----:B--2---:R-:W2:Y:S04]  /*18a90*/  LDL.LU.64 R140, [R1+0x8a8] ;  /* 0x0008a800018c7983 */ /* 0x004ea80000300a00 */
[----:B------:R-:W4:Y:S04]  /*18aa0*/  LDL.LU.64 R110, [R1+0x8a0] ;  /* 0x0008a000016e7983 */ /* 0x000f280000300a00 */
[----:B------:R-:W2:Y:S04]  /*18ab0*/  LDL.LU.64 R70, [R1+0x898] ;  /* 0x0008980001467983 */ /* 0x000ea80000300a00 */
[----:B-1----:R-:W2:Y:S01]  /*18ac0*/  LDL.LU.64 R94, [R1+0x890] ;  /* 0x00089000015e7983 */ /* 0x002ea20000300a00 */
[----:B------:R-:W-:Y:S01]  /*18ad0*/  ISETP.GE.U32.AND P3, PT, R53, 0x7ffffe16, PT ;  /* 0x7ffffe163500780c */ /* 0x000fe20003f66070 */
[----:B------:R-:W-:-:S02]  /*18ae0*/  VIADD R53, R55, 0xfffffef3 ;  /* 0xfffffef337357836 */ /* 0x000fc40000000000 */
[----:B------:R2:W-:Y:S04]  /*18af0*/  LDGSTS.E [R236+0x58004], desc[UR8][R156.64], !P2 ;  /* 0x580040009cec7fae */ /* 0x0005e8000d121848 */
[----:B------:R-:W-:Y:S01]  /*18b00*/  LDGSTS.E [R236+0x5c004], desc[UR8][R130.64], !P2 ;  /* 0x5c00400082ec7fae */ /* 0x000fe2000d121848 */
[----:B------:R-:W-:-:S05]  /*18b10*/  ISETP.GE.U32.AND P1, PT, R53, 0x7ffffe74, PT ;  /* 0x7ffffe743500780c */ /* 0x000fca0003f26070 */
[----:B------:R-:W-:Y:S04]  /*18b20*/  LDGSTS.E [R236+0x58008], desc[UR8][R124.64], !P3 ;  /* 0x580080007cec7fae */ /* 0x000fe8000d921848 */
[----:B------:R-:W-:Y:S04]  /*18b30*/  LDGSTS.E [R236+0x5c008], desc[UR8][R118.64], !P3 ;  /* 0x5c00800076ec7fae */ /* 0x000fe8000d921848 */
[----:B------:R-:W2:Y:S01]  /*18b40*/  LDL.LU.64 R130, [R1+0x888] ;  /* 0x0008880001827983 */ /* 0x000ea20000300a00 */
[----:B------:R-:W-:Y:S02]  /*18b50*/  IADD3 R53, R59, -0x12d, RZ ;  /* 0xfffffed33b357810 */ /* 0x000fe40007ffe0ff */
[----:B------:R-:W-:Y:S01]  /*18b60*/  ISETP.GE.U32.AND P2, PT, R52, 0x7ffffe73, PT ;  /* 0x7ffffe733400780c */ /* 0x000fe20003f46070 */
[----:B------:R-:W-:Y:S04]  /*18b70*/  LDGSTS.E [R236+0x5800c], desc[UR8][R92.64], !P4 ;  /* 0x5800c0005cec7fae */ /* 0x000fe8000e121848 */
[----:B---3--:R-:W3:Y:S01]  /*18b80*/  LDL.LU.64 R118, [R1+0x880] ;  /* 0x0008800001767983 */ /* 0x008ee20000300a00 */
[----:B----4-:R-:W-:-:S03]  /*18b90*/  IMAD.WIDE R110, R2, 0x4, R110 ;  /* 0x00000004026e7825 */ /* 0x010fc600078e026e */
[----:B------:R-:W4:Y:S01]  /*18ba0*/  LDL.LU.64 R124, [R1+0x878] ;  /* 0x00087800017c7983 */ /* 0x000f220000300a00 */
[----:B--2---:R-:W-:-:S03]  /*18bb0*/  IMAD.WIDE R156, R2, 0x4, R140 ;  /* 0x00000004029c7825 */ /* 0x004fc600078e028c */
[----:B------:R-:W2:Y:S01]  /*18bc0*/  LDL.LU.64 R92, [R1+0x870] ;  /* 0x00087000015c7983 */ /* 0x000ea20000300a00 */
[----:B------:R-:W-:Y:S01]  /*18bd0*/  ISETP.GE.U32.AND P5, PT, R53, 0x7ffffe54, PT ;  /* 0x7ffffe543500780c */ /* 0x000fe20003fa6070 */
[----:B------:R-:W1:Y:S01]  /*18be0*/  LDC R59, c[0x0][0x230] ;  /* 0x00008c00ff3b7b82 */ /* 0x000e620000000800 */
[----:B------:R-:W-:Y:S01]  /*18bf0*/  VIADD R52, R60, 0xfffffed2 ;  /* 0xfffffed23c347836 */ /* 0x000fe20000000000 */
[----:B------:R-:W-:Y:S01]  /*18c00*/  STL.64 [R1+0x108], R156 ;  /* 0x0001089c01007387 */ /* 0x000fe20000100a00 */
[----:B------:R-:W-:Y:S02]  /*18c10*/  VIADD R53, R61, 0xfffffed1 ;  /* 0xfffffed13d357836 */ /* 0x000fe40000000000 */
[C---:B------:R-:W-:Y:S01]  /*18c20*/  IMAD.WIDE R140, R2.reuse, 0x4, R70 ;  /* 0x00000004028c7825 */ /* 0x040fe200078e0246 */
[----:B------:R3:W-:Y:S03]  /*18c30*/  STL.64 [R1+0x110], R110 ;  /* 0x0001106e01007387 */ /* 0x0007e60000100a00 */
[----:B------:R-:W-:Y:S01]  /*18c40*/  IMAD.WIDE R60, R2, 0x4, R94 ;  /* 0x00000004023c7825 */ /* 0x000fe200078e025e */
[----:B------:R-:W2:Y:S04]  /*18c50*/  LDL.LU.64 R70, [R1+0x868] ;  /* 0x0008680001467983 */ /* 0x000ea80000300a00 */
[----:B------:R3:W-:Y:S04]  /*18c60*/  LDGSTS.E [R236+0x5c00c], desc[UR8][R56.64], !P4 ;  /* 0x5c00c00038ec7fae */ /* 0x0007e8000e121848 */
[----:B------:R-:W2:Y:S04]  /*18c70*/  LDL.LU.64 R94, [R1+0x860] ;  /* 0x00086000015e7983 */ /* 0x000ea80000300a00 */
[----:B------:R-:W-:Y:S04]  /*18c80*/  STL.64 [R1+0x118], R140 ;  /* 0x0001188c01007387 */ /* 0x000fe80000100a00 */
[----:B------:R-:W-:Y:S01]  /*18c90*/  LDGSTS.E [R235+0x40000], desc[UR8][R156.64], !P1 ;  /* 0x400000009ceb7fae */ /* 0x000fe2000c921848 */
[----:B---3--:R-:W3:Y:S03]  /*18ca0*/  LDC R56, c[0x0][0x230] ;  /* 0x00008c00ff387b82 */ /* 0x008ee60000000800 */
[----:B------:R1:W-:Y:S04]  /*18cb0*/  STL.64 [R1+0x120], R60 ;  /* 0x0001203c01007387 */ /* 0x0003e80000100a00 */
[----:B------:R-:W-:Y:S01]  /*18cc0*/  LDGSTS.E [R235+0x44000], desc[UR8][R110.64], !P1 ;  /* 0x440000006eeb7fae */ /* 0x000fe2000c921848 */
[----:B------:R-:W1:Y:S03]  /*18cd0*/  LDC R57, c[0x0][0x230] ;  /* 0x00008c00ff397b82 */ /* 0x000e660000000800 */
[----:B------:R-:W2:Y:S04]  /*18ce0*/  LDL.LU.64 R110, [R1+0x858] ;  /* 0x00085800016e7983 */ /* 0x000ea80000300a00 */
[----:B------:R-:W2:Y:S01]  /*18cf0*/  LDL.LU.64 R172, [R1+0x850] ;  /* 0x0008500001ac7983 */ /* 0x000ea20000300a00 */
[----:B------:R-:W-:Y:S01]  /*18d00*/  VIADD R55, R54, 0xfffffef1 ;  /* 0xfffffef136377836 */ /* 0x000fe20000000000 */
[----:B------:R-:W-:Y:S01]  /*18d10*/  ISETP.GE.U32.AND P0, PT, R52, 0x7ffffe53, PT ;  /* 0x7ffffe533400780c */ /* 0x000fe20003f06070 */
[----:B------:R-:W-:Y:S01]  /*18d20*/  VIADD R54, R58, 0xfffffef0 ;  /* 0xfffffef03a367836 */ /* 0x000fe20000000000 */
[----:B------:R-:W-:Y:S01]  /*18d30*/  LDGSTS.E [R235+0x40004], desc[UR8][R140.64], !P2 ;  /* 0x400040008ceb7fae */ /* 0x000fe2000d121848 */
[----:B------:R-:W-:Y:S01]  /*18d40*/  VIADD R52, R62, 0xfffffed0 ;  /* 0xfffffed03e347836 */ /* 0x000fe20000000000 */
[----:B------:R-:W-:Y:S01]  /*18d50*/  ISETP.GE.U32.AND P3, PT, R55, 0x7ffffe72, PT ;  /* 0x7ffffe723700780c */ /* 0x000fe20003f66070 */
[----:B------:R-:W-:Y:S01]  /*18d60*/  IMAD.WIDE R130, R2, 0x4, R130 ;  /* 0x0000000402827825 */ /* 0x000fe200078e0282 */
[----:B------:R1:W-:Y:S01]  /*18d70*/  LDGSTS.E [R235+0x44004], desc[UR8][R60.64], !P2 ;  /* 0x440040003ceb7fae */ /* 0x0003e2000d121848 */
[----:B------:R-:W-:Y:S01]  /*18d80*/  ISETP.GE.U32.AND P4, PT, R54, 0x7ffffe71, PT ;  /* 0x7ffffe713600780c */ /* 0x000fe20003f86070 */
[----:B------:R-:W2:Y:S01]  /*18d90*/  LDC R55, c[0x0][0x230] ;  /* 0x00008c00ff377b82 */ /* 0x000ea20000000800 */
[----:B------:R-:W-:Y:S01]  /*18da0*/  IMAD.WIDE R118, R2, 0x4, R118 ;  /* 0x0000000402767825 */ /* 0x000fe200078e0276 */
[----:B------:R-:W-:-:S02]  /*18db0*/  ISETP.GE.U32.AND P1, PT, R53, 0x7ffffe52, PT ;  /* 0x7ffffe523500780c */ /* 0x000fc40003f26070 */
[----:B------:R-:W-:Y:S01]  /*18dc0*/  ISETP.GE.U32.AND P2, PT, R52, 0x7ffffe51, PT ;  /* 0x7ffffe513400780c */ /* 0x000fe20003f46070 */
[----:B---3--:R-:W-:Y:S01]  /*18dd0*/  VIADD R53, R56, 0xfffffeb3 ;  /* 0xfffffeb338357836 */ /* 0x008fe20000000000 */
[----:B-1----:R-:W-:Y:S01]  /*18de0*/  IADD3 R52, R57, -0x14e, RZ ;  /* 0xfffffeb239347810 */ /* 0x002fe20007ffe0ff */
[----:B------:R1:W-:Y:S01]  /*18df0*/  STL.64 [R1+0x128], R130 ;  /* 0x0001288201007387 */ /* 0x0003e20000100a00 */
[----:B------:R-:W3:Y:S03]  /*18e00*/  LDC R58, c[0x0][0x230] ;  /* 0x00008c00ff3a7b82 */ /* 0x000ee60000000800 */
[----:B------:R1:W-:Y:S04]  /*18e10*/  STL.64 [R1+0x130], R118 ;  /* 0x0001307601007387 */ /* 0x0003e80000100a00 */
[----:B------:R-:W-:Y:S01]  /*18e20*/  LDGSTS.E [R235+0x40008], desc[UR8][R130.64], !P3 ;  /* 0x4000800082eb7fae */ /* 0x000fe2000d921848 */
[----:B------:R-:W3:Y:S03]  /*18e30*/  LDC R60, c[0x0][0x230] ;  /* 0x00008c00ff3c7b82 */ /* 0x000ee60000000800 */
[----:B------:R1:W-:Y:S05]  /*18e40*/  LDGSTS.E [R235+0x44008], desc[UR8][R118.64], !P3 ;  /* 0x4400800076eb7fae */ /* 0x0003ea000d921848 */
[----:B------:R-:W3:Y:S01]  /*18e50*/  LDC R54, c[0x0][0x230] ;  /* 0x00008c00ff367b82 */ /* 0x000ee20000000800 */
[----:B----4-:R-:W-:-:S02]  /*18e60*/  IMAD.WIDE R62, R2, 0x4, R124 ;  /* 0x00000004023e7825 */ /* 0x010fc400078e027c */
[----:B------:R-:W4:Y:S02]  /*18e70*/  LDL.LU.64 R124, [R1+0x848] ;  /* 0x00084800017c7983 */ /* 0x000f240000300a00 */
[C---:B--2---:R-:W-:Y:S02]  /*18e80*/  IMAD.WIDE R56, R2.reuse, 0x4, R92 ;  /* 0x0000000402387825 */ /* 0x044fe400078e025c */
[----:B------:R-:W2:Y:S04]  /*18e90*/  LDL.LU.64 R92, [R1+0x840] ;  /* 0x00084000015c7983 */ /* 0x000ea80000300a00 */
[----:B------:R-:W-:Y:S04]  /*18ea0*/  STL.64 [R1+0x138], R62 ;  /* 0x0001383e01007387 */ /* 0x000fe80000100a00 */
[----:B------:R3:W-:Y:S01]  /*18eb0*/  STL.64 [R1+0x140], R56 ;  /* 0x0001403801007387 */ /* 0x0007e20000100a00 */
[----:B------:R-:W-:-:S03]  /*18ec0*/  IMAD.WIDE R156, R2, 0x4, R70 ;  /* 0x00000004029c7825 */ /* 0x000fc600078e0246 */
[----:B------:R-:W2:Y:S04]  /*18ed0*/  LDL.LU.64 R140, [R1+0x838] ;  /* 0x00083800018c7983 */ /* 0x000ea80000300a00 */
[----:B-1----:R-:W2:Y:S01]  /*18ee0*/  LDL.LU.64 R130, [R1+0x830] ;  /* 0x0008300001827983 */ /* 0x002ea20000300a00 */
[----:B------:R-:W-:-:S03]  /*18ef0*/  IMAD.WIDE R118, R2, 0x4, R94 ;  /* 0x0000000402767825 */ /* 0x000fc600078e025e */
[----:B------:R-:W-:Y:S04]  /*18f00*/  LDGSTS.E [R235+0x4000c], desc[UR8][R62.64], !P4 ;  /* 0x4000c0003eeb7fae */ /* 0x000fe8000e121848 */
[----:B------:R-:W2:Y:S04]  /*18f10*/  LDL.LU.64 R94, [R1+0x828] ;  /* 0x00082800015e7983 */ /* 0x000ea80000300a00 */
[----:B------:R-:W-:Y:S04]  /*18f20*/  STL.64 [R1+0x308], R156 ;  /* 0x0003089c01007387 */ /* 0x000fe80000100a00 */
[----:B------:R3:W-:Y:S04]  /*18f30*/  LDGSTS.E [R235+0x4400c], desc[UR8][R56.64], !P4 ;  /* 0x4400c00038eb7fae */ /* 0x0007e8000e121848 */
[----:B------:R-:W-:Y:S04]  /*18f40*/  STL.64 [R1+0x310], R118 ;  /* 0x0003107601007387 */ /* 0x000fe80000100a00 */
[----:B------:R-:W2:Y:S04]  /*18f50*/  LDL.LU.64 R70, [R1+0x538] ;  /* 0x0005380001467983 */ /* 0x000ea80000300a00 */
[----:B------:R-:W-:Y:S01]  /*18f60*/  LDGSTS.E [R235+0x48000], desc[UR8][R156.64], !P5 ;  /* 0x480000009ceb7fae */ /* 0x000fe2000e921848 */
[----:B------:R-:W-:Y:S01]  /*18f70*/  IMAD.WIDE R110, R2, 0x4, R110 ;  /* 0x00000004026e7825 */ /* 0x000fe200078e026e */
[----:B------:R-:W-:-:S02]  /*18f80*/  ISETP.GE.U32.AND P3, PT, R53, 0x7ffffe34, PT ;  /* 0x7ffffe343500780c */ /* 0x000fc40003f66070 */
[----:B------:R-:W-:Y:S01]  /*18f90*/  LDGSTS.E [R235+0x4c000], desc[UR8][R118.64], !P5 ;  /* 0x4c00000076eb7fae */ /* 0x000fe2000e921848 */
[----:B---3--:R-:W1:Y:S01]  /*18fa0*/  LDC R57, c[0x0][0x230] ;  /* 0x00008c00ff397b82 */ /* 0x008e620000000800 */
[----:B------:R-:W-:Y:S02]  /*18fb0*/  IMAD.WIDE R62, R2, 0x4, R172 ;  /* 0x00000004023e7825 */ /* 0x000fe400078e02ac */
[----:B------:R3:W-:Y:S04]  /*18fc0*/  STL.64 [R1+0x318], R110 ;  /* 0x0003186e01007387 */ /* 0x0007e80000100a00 */
[----:B------:R2:W-:Y:S01]  /*18fd0*/  STL.64 [R1+0x320], R62 ;  /* 0x0003203e01007387 */ /* 0x0005e20000100a00 */
[----:B------:R-:W1:Y:S03]  /*18fe0*/  LDC R56, c[0x0][0x230] ;  /* 0x00008c00ff387b82 */ /* 0x000e660000000800 */
[----:B------:R-:W-:Y:S01]  /*18ff0*/  LDGSTS.E [R235+0x48004], desc[UR8][R110.64], !P0 ;  /* 0x480040006eeb7fae */ /* 0x000fe2000c121848 */
[----:B------:R-:W-:Y:S01]  /*19000*/  VIADD R53, R55, 0xfffffeb1 ;  /* 0xfffffeb137357836 */ /* 0x000fe20000000000 */
[----:B------:R-:W-:-:S02]  /*19010*/  ISETP.GE.U32.AND P4, PT, R52, 0x7ffffe33, PT ;  /* 0x7ffffe333400780c */ /* 0x000fc40003f86070 */
[----:B---3--:R-:W3:Y:S01]  /*19020*/  LDL.LU.64 R110, [R1+0x820] ;  /* 0x00082000016e7983 */ /* 0x008ee20000300a00 */
[----:B------:R-:W1:Y:S03]  /*19030*/  LDC R55, c[0x0][0x230] ;  /* 0x00008c00ff377b82 */ /* 0x000e660000000800 */
[----:B------:R-:W3:Y:S01]  /*19040*/  LDL.LU.64 R118, [R1+0x550] ;  /* 0x0005500001767983 */ /* 0x000ee20000300a00 */
[----:B------:R-:W-:Y:S01]  /*19050*/  ISETP.GE.U32.AND P5, PT, R53, 0x7ffffe32, PT ;  /* 0x7ffffe323500780c */ /* 0x000fe20003fa6070 */
[----:B------:R-:W-:Y:S02]  /*19060*/  VIADD R52, R59, 0xfffffeb0 ;  /* 0xfffffeb03b347836 */ /* 0x000fe40000000000 */
[----:B------:R2:W-:Y:S01]  /*19070*/  LDGSTS.E [R235+0x4c004], desc[UR8][R62.64], !P0 ;  /* 0x4c0040003eeb7fae */ /* 0x0005e2000c121848 */
[----:B------:R-:W-:Y:S02]  /*19080*/  VIADD R53, R58, 0xfffffe93 ;  /* 0xfffffe933a357836 */ /* 0x000fe40000000000 */
[----:B------:R-:W-:Y:S01]  /*19090*/  ISETP.GE.U32.AND P0, PT, R52, 0x7ffffe31, PT ;  /* 0x7ffffe313400780c */ /* 0x000fe20003f06070 */
[----:B------:R-:W-:-:S02]  /*190a0*/  VIADD R52, R60, 0xfffffe92 ;  /* 0xfffffe923c347836 */ /* 0x000fc40000000000 */
[----:B----4-:R-:W-:-:S04]  /*190b0*/  IMAD.WIDE R124, R2, 0x4, R124 ;  /* 0x00000004027c7825 */ /* 0x010fc800078e027c */
[C---:B--2---:R-:W-:Y:S01]  /*190c0*/  IMAD.WIDE R92, R2.reuse, 0x4, R92 ;  /* 0x00000004025c7825 */ /* 0x044fe200078e025c */
[----:B------:R-:W-:Y:S04]  /*190d0*/  STL.64 [R1+0x328], R124 ;  /* 0x0003287c01007387 */ /* 0x000fe80000100a00 */
[----:B------:R2:W-:Y:S04]  /*190e0*/  STL.64 [R1+0x330], R92 ;  /* 0x0003305c01007387 */ /* 0x0005e80000100a00 */
[----:B------:R-:W-:Y:S01]  /*190f0*/  LDGSTS.E [R235+0x48008], desc[UR8][R124.64], !P1 ;  /* 0x480080007ceb7fae */ /* 0x000fe2000c921848 */
[----:B------:R-:W-:-:S03]  /*19100*/  IMAD.WIDE R62, R2, 0x4, R140 ;  /* 0x00000004023e7825 */ /* 0x000fc600078e028c */
[----:B------:R-:W-:Y:S01]  /*19110*/  LDGSTS.E [R235+0x4c008], desc[UR8][R92.64], !P1 ;  /* 0x4c0080005ceb7fae */ /* 0x000fe2000c921848 */
[----:B------:R-:W-:-:S03]  /*19120*/  IMAD.WIDE R58, R2, 0x4, R130 ;  /* 0x00000004023a7825 */ /* 0x000fc600078e0282 */
[----:B------:R4:W-:Y:S04]  /*19130*/  STL.64 [R1+0x338], R62 ;  /* 0x0003383e01007387 */ /* 0x0009e80000100a00 */
[----:B------:R1:W-:Y:S01]  /*19140*/  STL.64 [R1+0x340], R58 ;  /* 0x0003403a01007387 */ /* 0x0003e20000100a00 */
[----:B------:R-:W-:-:S03]  /*19150*/  IMAD.WIDE R94, R2, 0x4, R94 ;  /* 0x00000004025e7825 */ /* 0x000fc600078e025e */
[----:B------:R-:W3:Y:S04]  /*19160*/  LDL.LU.64 R188, [R1+0x818] ;  /* 0x0008180001bc7983 */ /* 0x000ee80000300a00 */
        /* <DEDUP_REMOVED lines=9> */
[----:B------:R-:W4:Y:S04]  /*19200*/  LDL.LU.64 R172, [R1+0xc28] ;  /* 0x000c280001ac7983 */ /* 0x000f280000300a00 */
[----:B------:R-:W-:Y:S04]  /*19210*/  STL.64 [R1+0x538], R62 ;  /* 0x0005383e01007387 */ /* 0x000fe80000100a00 */
[----:B------:R-:W-:Y:S01]  /*19220*/  LDGSTS.E [R235+0x50000], desc[UR8][R94.64], !P3 ;  /* 0x500000005eeb7fae */ /* 0x000fe2000d921848 */
[----:B---3--:R-:W-:-:S03]  /*19230*/  IMAD.WIDE R60, R2, 0x4, R110 ;  /* 0x00000004023c7825 */ /* 0x008fc600078e026e */
[----:B------:R-:W3:Y:S01]  /*19240*/  LDL.LU.64 R110, [R1+0xbf0] ;  /* 0x000bf000016e7983 */ /* 0x000ee20000300a00 */
[----:B-1----:R-:W-:-:S03]  /*19250*/  IMAD.WIDE R58, R2, 0x4, R118 ;  /* 0x00000004023a7825 */ /* 0x002fc600078e0276 */
        /* <DEDUP_REMOVED lines=9> */
[----:B------:R-:W-:Y:S04]  /*192f0*/  LDGSTS.E [R235+0x54000], desc[UR8][R62.64], !P3 ;  /* 0x540000003eeb7fae */ /* 0x000fe8000d921848 */
[----:B------:R-:W-:Y:S04]  /*19300*/  LDGSTS.E [R235+0x50004], desc[UR8][R60.64], !P4 ;  /* 0x500040003ceb7fae */ /* 0x000fe8000e121848 */
[----:B------:R1:W-:Y:S01]  /*19310*/  LDGSTS.E [R235+0x54004], desc[UR8][R58.64], !P4 ;  /* 0x540040003aeb7fae */ /* 0x0003e2000e121848 */
[----:B------:R-:W-:Y:S01]  /*19320*/  ISETP.GE.U32.AND P4, PT, R52, 0x7ffffe11, PT ;  /* 0x7ffffe113400780c */ /* 0x000fe20003f86070 */
[----:B------:R-:W-:-:S02]  /*19330*/  VIADD R52, R56, 0xfffffeee ;  /* 0xfffffeee38347836 */ /* 0x000fc40000000000 */
[C---:B------:R-:W-:Y:S01]  /*19340*/  IMAD.WIDE R188, R2.reuse, 0x4, R188 ;  /* 0x0000000402bc7825 */ /* 0x040fe200078e02bc */
[----:B-1----:R-:W1:Y:S03]  /*19350*/  LDC R59, c[0x0][0x230] ;  /* 0x00008c00ff3b7b82 */ /* 0x002e660000000800 */
[C---:B------:R-:W-:Y:S01]  /*19360*/  IMAD.WIDE R140, R2.reuse, 0x4, R140 ;  /* 0x00000004028c7825 */ /* 0x040fe200078e028c */
[----:B------:R-:W-:Y:S03]  /*19370*/  STL.64 [R1+0x558], R188 ;  /* 0x000558bc01007387 */ /* 0x000fe60000100a00 */
[C---:B--2---:R-:W-:Y:S01]  /*19380*/  IMAD.WIDE R92, R2.reuse, 0x4, R92 ;  /* 0x00000004025c7825 */ /* 0x044fe200078e025c */
[----:B------:R2:W-:Y:S03]  /*19390*/  STL.64 [R1+0x578], R140 ;  /* 0x0005788c01007387 */ /* 0x0005e60000100a00 */
[C---:B------:R-:W-:Y:S01]  /*193a0*/  IMAD.WIDE R156, R2.reuse, 0x4, R156 ;  /* 0x00000004029c7825 */ /* 0x040fe200078e029c */
[----:B------:R-:W-:Y:S03]  /*193b0*/  STL.64 [R1+0x808], R92 ;  /* 0x0008085c01007387 */ /* 0x000fe60000100a00 */
[C---:B----4-:R-:W-:Y:S01]  /*193c0*/  IMAD.WIDE R124, R2.reuse, 0x4, R124 ;  /* 0x00000004027c7825 */ /* 0x050fe200078e027c */
[----:B------:R-:W-:Y:S03]  /*193d0*/  STL.64 [R1+0x818], R156 ;  /* 0x0008189c01007387 */ /* 0x000fe60000100a00 */
[C---:B------:R-:W-:Y:S01]  /*193e0*/  IMAD.WIDE R70, R2.reuse, 0x4, R70 ;  /* 0x0000000402467825 */ /* 0x040fe200078e0246 */
[----:B------:R-:W-:Y:S03]  /*193f0*/  STL.64 [R1+0x820], R124 ;  /* 0x0008207c01007387 */ /* 0x000fe60000100a00 */
[C---:B------:R-:W-:Y:S01]  /*19400*/  IMAD.WIDE R172, R2.reuse, 0x4, R172 ;  /* 0x0000000402ac7825 */ /* 0x040fe200078e02ac */
[----:B------:R-:W-:Y:S03]  /*19410*/  LDGSTS.E [R235+0x50008], desc[UR8][R188.64], !P5 ;  /* 0x50008000bceb7fae */ /* 0x000fe6000e921848 */
[C---:B---3--:R-:W-:Y:S01]  /*19420*/  IMAD.WIDE R110, R2.reuse, 0x4, R110 ;  /* 0x00000004026e7825 */ /* 0x048fe200078e026e */
[----:B------:R-:W-:Y:S03]  /*19430*/  STL.64 [R1+0x570], R172 ;  /* 0x000570ac01007387 */ /* 0x000fe60000100a00 */
[C---:B------:R-:W-:Y:S01]  /*19440*/  IMAD.WIDE R94, R2.reuse, 0x4, R94 ;  /* 0x00000004025e7825 */ /* 0x040fe200078e025e */
[----:B------:R-:W-:Y:S03]  /*19450*/  STL.64 [R1+0x830], R70 ;  /* 0x0008304601007387 */ /* 0x000fe60000100a00 */
[C---:B------:R-:W-:Y:S01]  /*19460*/  IMAD.WIDE R130, R2.reuse, 0x4, R130 ;  /* 0x0000000402827825 */ /* 0x040fe200078e0282 */
[----:B------:R3:W-:Y:S03]  /*19470*/  STL.64 [R1+0x580], R110 ;  /* 0x0005806e01007387 */ /* 0x0007e60000100a00 */
[----:B------:R-:W-:Y:S01]  /*19480*/  IMAD.WIDE R118, R2, 0x4, R118 ;  /* 0x0000000402767825 */ /* 0x000fe200078e0276 */
[----:B------:R4:W-:Y:S01]  /*19490*/  STL.64 [R1+0x6d0], R94 ;  /* 0x0006d05e01007387 */ /* 0x0009e20000100a00 */
[----:B------:R-:W-:Y:S01]  /*194a0*/  IADD3 R53, R54, -0x16f, RZ ;  /* 0xfffffe9136357810 */ /* 0x000fe20007ffe0ff */
[----:B------:R-:W1:Y:S01]  /*194b0*/  LDC R60, c[0x0][0x230] ;  /* 0x00008c00ff3c7b82 */ /* 0x000e620000000800 */
[----:B------:R-:W-:Y:S01]  /*194c0*/  IMAD.WIDE R56, R2, 0x4, R202 ;  /* 0x0000000402387825 */ /* 0x000fe200078e02ca */
[----:B------:R1:W-:Y:S04]  /*194d0*/  STL.64 [R1+0x810], R130 ;  /* 0x0008108201007387 */ /* 0x0003e80000100a00 */
[----:B------:R-:W-:Y:S02]  /*194e0*/  LDGSTS.E [R235+0x54008], desc[UR8][R172.64], !P5 ;  /* 0x54008000aceb7fae */ /* 0x000fe4000e921848 */
[----:B------:R-:W1:Y:S02]  /*194f0*/  LDC R61, c[0x0][0x230] ;  /* 0x00008c00ff3d7b82 */ /* 0x000e640000000800 */
[----:B------:R1:W-:Y:S04]  /*19500*/  STL.64 [R1+0x828], R118 ;  /* 0x0008287601007387 */ /* 0x0003e80000100a00 */
[----:B------:R-:W-:Y:S02]  /*19510*/  LDGSTS.E [R235+0x5000c], desc[UR8][R140.64], !P0 ;  /* 0x5000c0008ceb7fae */ /* 0x000fe4000c121848 */
[----:B------:R-:W1:Y:S02]  /*19520*/  LDC R54, c[0x0][0x230] ;  /* 0x00008c00ff367b82 */ /* 0x000e640000000800 */
[----:B------:R1:W-:Y:S04]  /*19530*/  STL.64 [R1+0x838], R56 ;  /* 0x0008383801007387 */ /* 0x0003e80000100a00 */
[----:B------:R-:W-:Y:S02]  /*19540*/  LDGSTS.E [R235+0x5400c], desc[UR8][R110.64], !P0 ;  /* 0x5400c0006eeb7fae */ /* 0x000fe4000c121848 */
[----:B------:R-:W1:Y:S02]  /*19550*/  LDC R62, c[0x0][0x230] ;  /* 0x00008c00ff3e7b82 */ /* 0x000e640000000800 */
[----:B--2---:R-:W2:Y:S04]  /*19560*/  LDL.LU.64 R140, [R1+0x7e0] ;  /* 0x0007e000018c7983 */ /* 0x004ea80000300a00 */
[----:B------:R-:W-:Y:S02]  /*19570*/  LDGSTS.E [R235+0x58000], desc[UR8][R92.64], !P1 ;  /* 0x580000005ceb7fae */ /* 0x000fe4000c921848 */
[----:B------:R-:W2:Y:S02]  /*19580*/  LDC R58, c[0x0][0x230] ;  /* 0x00008c00ff3a7b82 */ /* 0x000ea40000000800 */
[----:B---3--:R-:W3:Y:S04]  /*19590*/  LDL.LU.64 R110, [R1+0x7d8] ;  /* 0x0007d800016e7983 */ /* 0x008ee80000300a00 */
[----:B------:R-:W-:Y:S04]  /*195a0*/  LDGSTS.E [R235+0x5c000], desc[UR8][R94.64], !P1 ;  /* 0x5c0000005eeb7fae */ /* 0x000fe8000c921848 */
[----:B------:R-:W3:Y:S01]  /*195b0*/  LDL.LU.64 R92, [R1+0x7d0] ;  /* 0x0007d000015c7983 */ /* 0x000ee20000300a00 */
[----:B------:R-:W-:-:S03]  /*195c0*/  ISETP.GE.U32.AND P3, PT, R53, 0x7ffffe12, PT ;  /* 0x7ffffe123500780c */ /* 0x000fc60003f66070 */
[----:B------:R2:W-:Y:S04]  /*195d0*/  LDGSTS.E [R235+0x58004], desc[UR8][R156.64], !P2 ;  /* 0x580040009ceb7fae */ /* 0x0005e8000d121848 */
[----:B----4-:R-:W4:Y:S01]  /*195e0*/  LDL.LU.64 R94, [R1+0x7c8] ;  /* 0x0007c800015e7983 */ /* 0x010f220000300a00 */
[----:B------:R-:W-:-:S03]  /*195f0*/  VIADD R53, R55, 0xfffffeef ;  /* 0xfffffeef37357836 */ /* 0x000fc60000000000 */
[----:B------:R-:W-:Y:S02]  /*19600*/  LDGSTS.E [R235+0x5c004], desc[UR8][R130.64], !P2 ;  /* 0x5c00400082eb7fae */ /* 0x000fe4000d121848 */
[----:B------:R-:W-:Y:S02]  /*19610*/  ISETP.GE.U32.AND P1, PT, R53, 0x7ffffe70, PT ;  /* 0x7ffffe703500780c */ /* 0x000fe40003f26070 */
[----:B------:R-:W-:Y:S01]  /*19620*/  LDGSTS.E [R235+0x58008], desc[UR8][R124.64], !P3 ;  /* 0x580080007ceb7fae */ /* 0x000fe2000d921848 */
[----:B-1----:R-:W-:-:S03]  /*19630*/  VIADD R53, R59, 0xfffffecf ;  /* 0xfffffecf3b357836 */ /* 0x002fc60000000000 */
[----:B------:R-:W4:Y:S04]  /*19640*/  LDL.LU.64 R130, [R1+0x7c0] ;  /* 0x0007c00001827983 */ /* 0x000f280000300a00 */
[----:B------:R-:W-:Y:S01]  /*19650*/  LDGSTS.E [R235+0x5c008], desc[UR8][R118.64], !P3 ;  /* 0x5c00800076eb7fae */ /* 0x000fe2000d921848 */
[----:B------:R-:W-:Y:S01]  /*19660*/  ISETP.GE.U32.AND P2, PT, R52, 0x7ffffe6f, PT ;  /* 0x7ffffe6f3400780c */ /* 0x000fe20003f46070 */
[C---:B--2---:R-:W-:Y:S02]  /*19670*/  IMAD.WIDE R156, R2.reuse, 0x4, R140 ;  /* 0x00000004029c7825 */ /* 0x044fe400078e028c */
[----:B------:R-:W2:Y:S01]  /*19680*/  LDL.LU.64 R118, [R1+0x7b8] ;  /* 0x0007b80001767983 */ /* 0x000ea20000300a00 */
[----:B------:R-:W1:Y:S03]  /*19690*/  LDC R59, c[0x0][0x230] ;  /* 0x00008c00ff3b7b82 */ /* 0x000e660000000800 */
[----:B------:R-:W-:Y:S04]  /*196a0*/  LDGSTS.E [R235+0x5800c], desc[UR8][R70.64], !P4 ;  /* 0x5800c00046eb7fae */ /* 0x000fe8000e121848 */
[----:B------:R-:W2:Y:S01]  /*196b0*/  LDL.LU.64 R124, [R1+0x7b0] ;  /* 0x0007b000017c7983 */ /* 0x000ea20000300a00 */
[----:B---3--:R-:W-:Y:S01]  /*196c0*/  IMAD.WIDE R110, R2, 0x4, R110 ;  /* 0x00000004026e7825 */ /* 0x008fe200078e026e */
[----:B------:R-:W-:-:S02]  /*196d0*/  ISETP.GE.U32.AND P5, PT, R53, 0x7ffffe50, PT ;  /* 0x7ffffe503500780c */ /* 0x000fc40003fa6070 */
[----:B------:R3:W-:Y:S04]  /*196e0*/  LDGSTS.E [R235+0x5c00c], desc[UR8][R56.64], !P4 ;  /* 0x5c00c00038eb7fae */ /* 0x0007e8000e121848 */
[----:B------:R-:W2:Y:S01]  /*196f0*/  LDL.LU.64 R70, [R1+0x7a8] ;  /* 0x0007a80001467983 */ /* 0x000ea20000300a00 */
[----:B------:R-:W-:Y:S02]  /*19700*/  VIADD R52, R60, 0xfffffece ;  /* 0xfffffece3c347836 */ /* 0x000fe40000000000 */
[----:B------:R-:W-:Y:S01]  /*19710*/  VIADD R53, R61, 0xfffffecd ;  /* 0xfffffecd3d357836 */ /* 0x000fe20000000000 */
[----:B------:R-:W-:Y:S01]  /*19720*/  STL.64 [R1+0x148], R156 ;  /* 0x0001489c01007387 */ /* 0x000fe20000100a00 */
[----:B------:R-:W-:-:S03]  /*19730*/  IMAD.WIDE R140, R2, 0x4, R92 ;  /* 0x00000004028c7825 */ /* 0x000fc600078e025c */
[----:B------:R1:W-:Y:S01]  /*19740*/  STL.64 [R1+0x150], R110 ;  /* 0x0001506e01007387 */ /* 0x0003e20000100a00 */
[----:B----4-:R-:W-:Y:S01]  /*19750*/  IMAD.WIDE R60, R2, 0x4, R94 ;  /* 0x00000004023c7825 */ /* 0x010fe200078e025e */
[----:B---3--:R-:W3:Y:S02]  /*19760*/  LDC R56, c[0x0][0x230] ;  /* 0x00008c00ff387b82 */ /* 0x008ee40000000800 */
[----:B------:R-:W4:Y:S04]  /*19770*/  LDL.LU.64 R92, [R1+0x7a0] ;  /* 0x0007a000015c7983 */ /* 0x000f280000300a00 */
[----:B------:R-:W4:Y:S02]  /*19780*/  LDL.LU.64 R94, [R1+0x798] ;  /* 0x00079800015e7983 */ /* 0x000f240000300a00 */
[----:B------:R-:W3:Y:S02]  /*19790*/  LDC R57, c[0x0][0x230] ;  /* 0x00008c00ff397b82 */ /* 0x000ee40000000800 */
[----:B------:R-:W-:Y:S04]  /*197a0*/  STL.64 [R1+0x158], R140 ;  /* 0x0001588c01007387 */ /* 0x000fe80000100a00 */
[----:B------:R-:W-:Y:S04]  /*197b0*/  LDGSTS.E [R234+0x40000], desc[UR8][R156.64], !P1 ;  /* 0x400000009cea7fae */ /* 0x000fe8000c921848 */
[----:B------:R3:W-:Y:S04]  /*197c0*/  STL.64 [R1+0x160], R60 ;  /* 0x0001603c01007387 */ /* 0x0007e80000100a00 */
[----:B------:R-:W-:Y:S04]  /*197d0*/  LDGSTS.E [R234+0x44000], desc[UR8][R110.64], !P1 ;  /* 0x440000006eea7fae */ /* 0x000fe8000c921848 */
[----:B-1----:R-:W4:Y:S04]  /*197e0*/  LDL.LU.64 R110, [R1+0x788] ;  /* 0x00078800016e7983 */ /* 0x002f280000300a00 */
[----:B------:R-:W4:Y:S01]  /*197f0*/  LDL.LU.64 R172, [R1+0x780] ;  /* 0x0007800001ac7983 */ /* 0x000f220000300a00 */
[----:B------:R-:W-:Y:S01]  /*19800*/  VIADD R55, R54, 0xfffffeed ;  /* 0xfffffeed36377836 */ /* 0x000fe20000000000 */
[----:B------:R-:W-:Y:S01]  /*19810*/  ISETP.GE.U32.AND P0, PT, R52, 0x7ffffe4f, PT ;  /* 0x7ffffe4f3400780c */ /* 0x000fe20003f06070 */
[----:B------:R-:W-:Y:S01]  /*19820*/  VIADD R52, R62, 0xfffffecc ;  /* 0xfffffecc3e347836 */ /* 0x000fe20000000000 */
[----:B------:R-:W-:Y:S01]  /*19830*/  IADD3 R54, R58, -0x114, RZ ;  /* 0xfffffeec3a367810 */ /* 0x000fe20007ffe0ff */
[----:B------:R-:W-:Y:S01]  /*19840*/  IMAD.WIDE R130, R2, 0x4, R130 ;  /* 0x0000000402827825 */ /* 0x000fe200078e0282 */
[----:B------:R-:W-:Y:S01]  /*19850*/  ISETP.GE.U32.AND P3, PT, R55, 0x7ffffe6e, PT ;  /* 0x7ffffe6e3700780c */ /* 0x000fe20003f66070 */
[----:B------:R-:W-:Y:S01]  /*19860*/  LDGSTS.E [R234+0x40004], desc[UR8][R140.64], !P2 ;  /* 0x400040008cea7fae */ /* 0x000fe2000d121848 */
[----:B------:R-:W-:Y:S01]  /*19870*/  ISETP.GE.U32.AND P4, PT, R54, 0x7ffffe6d, PT ;  /* 0x7ffffe6d3600780c */ /* 0x000fe20003f86070 */
[----:B------:R-:W1:Y:S01]  /*19880*/  LDC R55, c[0x0][0x230] ;  /* 0x00008c00ff377b82 */ /* 0x000e620000000800 */
[----:B------:R-:W-:Y:S01]  /*19890*/  ISETP.GE.U32.AND P1, PT, R53, 0x7ffffe4e, PT ;  /* 0x7ffffe4e3500780c */ /* 0x000fe20003f26070 */
[----:B------:R3:W-:Y:S01]  /*198a0*/  LDGSTS.E [R234+0x44004], desc[UR8][R60.64], !P2 ;  /* 0x440040003cea7fae */ /* 0x0007e2000d121848 */
[----:B------:R-:W-:Y:S01]  /*198b0*/  ISETP.GE.U32.AND P2, PT, R52, 0x7ffffe4d, PT ;  /* 0x7ffffe4d3400780c */ /* 0x000fe20003f46070 */
[----:B---3--:R-:W-:Y:S01]  /*198c0*/  VIADD R52, R57, 0xfffffeae ;  /* 0xfffffeae39347836 */ /* 0x008fe20000000000 */
[----:B------:R-:W-:Y:S01]  /*198d0*/  IADD3 R53, R56, -0x151, RZ ;  /* 0xfffffeaf38357810 */ /* 0x000fe20007ffe0ff */
[----:B------:R-:W-:Y:S02]  /*198e0*/  STL.64 [R1+0x168], R130 ;  /* 0x0001688201007387 */ /* 0x000fe40000100a00 */
[----:B------:R-:W3:Y:S02]  /*198f0*/  LDC R58, c[0x0][0x230] ;  /* 0x00008c00ff3a7b82 */ /* 0x000ee40000000800 */
[----:B------:R-:W-:Y:S06]  /*19900*/  LDGSTS.E [R234+0x40008], desc[UR8][R130.64], !P3 ;  /* 0x4000800082ea7fae */ /* 0x000fec000d921848 */
[----:B------:R-:W3:Y:S08]  /*19910*/  LDC R60, c[0x0][0x230] ;  /* 0x00008c00ff3c7b82 */ /* 0x000ef00000000800 */
[----:B------:R-:W3:Y:S01]  /*19920*/  LDC R54, c[0x0][0x230] ;  /* 0x00008c00ff367b82 */ /* 0x000ee20000000800 */
[----:B--2---:R-:W-:-:S05]  /*19930*/  IMAD.WIDE R118, R2, 0x4, R118 ;  /* 0x0000000402767825 */ /* 0x004fca00078e0276 */
[----:B------:R2:W-:Y:S01]  /*19940*/  STL.64 [R1+0x170], R118 ;  /* 0x0001707601007387 */ /* 0x0005e20000100a00 */
[----:B------:R-:W-:-:S03]  /*19950*/  IMAD.WIDE R62, R2, 0x4, R124 ;  /* 0x00000004023e7825 */ /* 0x000fc600078e027c */
[----:B------:R2:W-:Y:S04]  /*19960*/  LDGSTS.E [R234+0x44008], desc[UR8][R118.64], !P3 ;  /* 0x4400800076ea7fae */ /* 0x0005e8000d921848 */
[----:B------:R-:W3:Y:S01]  /*19970*/  LDL.LU.64 R124, [R1+0x778] ;  /* 0x00077800017c7983 */ /* 0x000ee20000300a00 */
[----:B------:R-:W-:-:S03]  /*19980*/  IMAD.WIDE R56, R2, 0x4, R70 ;  /* 0x0000000402387825 */ /* 0x000fc600078e0246 */
[----:B------:R-:W-:Y:S04]  /*19990*/  LDGSTS.E [R234+0x4000c], desc[UR8][R62.64], !P4 ;  /* 0x4000c0003eea7fae */ /* 0x000fe8000e121848 */
[----:B------:R-:W3:Y:S04]  /*199a0*/  LDL.LU.64 R70, [R1+0x770] ;  /* 0x0007700001467983 */ /* 0x000ee80000300a00 */
[----:B------:R-:W-:Y:S04]  /*199b0*/  STL.64 [R1+0x178], R62 ;  /* 0x0001783e01007387 */ /* 0x000fe80000100a00 */
[----:B------:R1:W-:Y:S01]  /*199c0*/  STL.64 [R1+0x180], R56 ;  /* 0x0001803801007387 */ /* 0x0003e20000100a00 */
[----:B----4-:R-:W-:-:S03]  /*199d0*/  IMAD.WIDE R156, R2, 0x4, R92 ;  /* 0x00000004029c7825 */ /* 0x010fc600078e025c */
[----:B------:R-:W4:Y:S01]  /*199e0*/  LDL.LU.64 R140, [R1+0x768] ;  /* 0x00076800018c7983 */ /* 0x000f220000300a00 */
[----:B--2---:R-:W-:-:S03]  /*199f0*/  IMAD.WIDE R118, R2, 0x4, R94 ;  /* 0x0000000402767825 */ /* 0x004fc600078e025e */
[----:B------:R-:W2:Y:S04]  /*19a00*/  LDL.LU.64 R130, [R1+0x748] ;  /* 0x0007480001827983 */ /* 0x000ea80000300a00 */
[----:B------:R-:W2:Y:S04]  /*19a10*/  LDL.LU.64 R94, [R1+0x740] ;  /* 0x00074000015e7983 */ /* 0x000ea80000300a00 */
[----:B------:R-:W-:Y:S04]  /*19a20*/  STL.64 [R1+0x348], R156 ;  /* 0x0003489c01007387 */ /* 0x000fe80000100a00 */
[----:B------:R1:W-:Y:S04]  /*19a30*/  LDGSTS.E [R234+0x4400c], desc[UR8][R56.64], !P4 ;  /* 0x4400c00038ea7fae */ /* 0x0003e8000e121848 */
[----:B------:R-:W-:Y:S04]  /*19a40*/  STL.64 [R1+0x350], R118 ;  /* 0x0003507601007387 */ /* 0x000fe80000100a00 */
[----:B------:R-:W-:Y:S01]  /*19a50*/  LDGSTS.E [R234+0x48000], desc[UR8][R156.64], !P5 ;  /* 0x480000009cea7fae */ /* 0x000fe2000e921848 */
[----:B------:R-:W-:-:S03]  /*19a60*/  IMAD.WIDE R92, R2, 0x4, R110 ;  /* 0x00000004025c7825 */ /* 0x000fc600078e026e */
[----:B------:R-:W-:Y:S01]  /*19a70*/  LDGSTS.E [R234+0x4c000], desc[UR8][R118.64], !P5 ;  /* 0x4c00000076ea7fae */ /* 0x000fe2000e921848 */
[----:B------:R-:W-:Y:S01]  /*19a80*/  ISETP.GE.U32.AND P3, PT, R53, 0x7ffffe30, PT ;  /* 0x7ffffe303500780c */ /* 0x000fe20003f66070 */
[----:B-1----:R-:W1:Y:S01]  /*19a90*/  LDC R57, c[0x0][0x230] ;  /* 0x00008c00ff397b82 */ /* 0x002e620000000800 */
[----:B------:R-:W-:Y:S01]  /*19aa0*/  IMAD.WIDE R62, R2, 0x4, R172 ;  /* 0x00000004023e7825 */ /* 0x000fe200078e02ac */
[----:B------:R-:W2:Y:S04]  /*19ab0*/  LDL.LU.64 R110, [R1+0x738] ;  /* 0x00073800016e7983 */ /* 0x000ea80000300a00 */
[----:B------:R3:W-:Y:S02]  /*19ac0*/  STL.64 [R1+0x358], R92 ;  /* 0x0003585c01007387 */ /* 0x0007e40000100a00 */
[----:B------:R-:W1:Y:S02]  /*19ad0*/  LDC R56, c[0x0][0x230] ;  /* 0x00008c00ff387b82 */ /* 0x000e640000000800 */
[----:B------:R4:W-:Y:S04]  /*19ae0*/  STL.64 [R1+0x360], R62 ;  /* 0x0003603e01007387 */ /* 0x0009e80000100a00 */
        /* <DEDUP_REMOVED lines=10> */
[----:B------:R-:W-:-:S02]  /*19b90*/  ISETP.GE.U32.AND P0, PT, R52, 0x7ffffe2d, PT ;  /* 0x7ffffe2d3400780c */ /* 0x000fc40003f06070 */
[----:B------:R-:W-:Y:S01]  /*19ba0*/  IADD3 R52, R60, -0x172, RZ ;  /* 0xfffffe8e3c347810 */ /* 0x000fe20007ffe0ff */
[----:B------:R-:W-:-:S04]  /*19bb0*/  IMAD.WIDE R124, R2, 0x4, R124 ;  /* 0x00000004027c7825 */ /* 0x000fc800078e027c */
[C---:B------:R-:W-:Y:S01]  /*19bc0*/  IMAD.WIDE R70, R2.reuse, 0x4, R70 ;  /* 0x0000000402467825 */ /* 0x040fe200078e0246 */
[----:B------:R-:W-:Y:S04]  /*19bd0*/  STL.64 [R1+0x368], R124 ;  /* 0x0003687c01007387 */ /* 0x000fe80000100a00 */
[----:B------:R1:W-:Y:S04]  /*19be0*/  STL.64 [R1+0x370], R70 ;  /* 0x0003704601007387 */ /* 0x0003e80000100a00 */
[----:B------:R-:W-:Y:S01]  /*19bf0*/  LDGSTS.E [R234+0x48008], desc[UR8][R124.64], !P1 ;  /* 0x480080007cea7fae */ /* 0x000fe2000c921848 */
[----:B----4-:R-:W-:-:S03]  /*19c00*/  IMAD.WIDE R62, R2, 0x4, R140 ;  /* 0x00000004023e7825 */ /* 0x010fc600078e028c */
[----:B------:R-:W-:Y:S01]  /*19c10*/  LDGSTS.E [R234+0x4c008], desc[UR8][R70.64], !P1 ;  /* 0x4c00800046ea7fae */ /* 0x000fe2000c921848 */
[----:B--2---:R-:W-:-:S03]  /*19c20*/  IMAD.WIDE R58, R2, 0x4, R130 ;  /* 0x00000004023a7825 */ /* 0x004fc600078e0282 */
[----:B------:R2:W-:Y:S04]  /*19c30*/  STL.64 [R1+0x378], R62 ;  /* 0x0003783e01007387 */ /* 0x0005e80000100a00 */
[----:B------:R4:W-:Y:S01]  /*19c40*/  STL.64 [R1+0x380], R58 ;  /* 0x0003803a01007387 */ /* 0x0009e20000100a00 */
[----:B------:R-:W-:-:S03]  /*19c50*/  IMAD.WIDE R94, R2, 0x4, R94 ;  /* 0x00000004025e7825 */ /* 0x000fc600078e025e */
[----:B------:R-:W4:Y:S04]  /*19c60*/  LDL.LU.64 R188, [R1+0x710] ;  /* 0x0007100001bc7983 */ /* 0x000f280000300a00 */
[----:B------:R-:W4:Y:S04]  /*19c70*/  LDL.LU.64 R140, [R1+0x700] ;  /* 0x00070000018c7983 */ /* 0x000f280000300a00 */
[----:B------:R2:W-:Y:S04]  /*19c80*/  LDGSTS.E [R234+0x4800c], desc[UR8][R62.64], !P2 ;  /* 0x4800c0003eea7fae */ /* 0x0005e8000d121848 */
[----:B-1----:R-:W4:Y:S04]  /*19c90*/  LDL.LU.64 R70, [R1+0x6f8] ;  /* 0x0006f80001467983 */ /* 0x002f280000300a00 */
[----:B------:R-:W4:Y:S01]  /*19ca0*/  LDL.LU.64 R156, [R1+0x6f0] ;  /* 0x0006f000019c7983 */ /* 0x000f220000300a00 */
[----:B--2---:R-:W-:-:S03]  /*19cb0*/  IMAD.WIDE R62, R2, 0x4, R110 ;  /* 0x00000004023e7825 */ /* 0x004fc600078e026e */
[----:B------:R-:W2:Y:S04]  /*19cc0*/  LDL.LU.64 R124, [R1+0x6e8] ;  /* 0x0006e800017c7983 */ /* 0x000ea80000300a00 */
[----:B------:R-:W2:Y:S04]  /*19cd0*/  LDL.LU.64 R110, [R1+0x188] ;  /* 0x00018800016e7983 */ /* 0x000ea80000300a00 */
[----:B------:R4:W-:Y:S04]  /*19ce0*/  LDGSTS.E [R234+0x4c00c], desc[UR8][R58.64], !P2 ;  /* 0x4c00c0003aea7fae */ /* 0x0009e8000d121848 */
[----:B------:R1:W-:Y:S04]  /*19cf0*/  STL.64 [R1+0x588], R94 ;  /* 0x0005885e01007387 */ /* 0x0003e80000100a00 */
[----:B------:R-:W2:Y:S01]  /*19d00*/  LDL.LU.64 R172, [R1+0xc20] ;  /* 0x000c200001ac7983 */ /* 0x000ea20000300a00 */
[----:B---3--:R-:W-:-:S03]  /*19d10*/  IMAD.WIDE R60, R2, 0x4, R92 ;  /* 0x00000004023c7825 */ /* 0x008fc600078e025c */
[----:B------:R3:W-:Y:S01]  /*19d20*/  STL.64 [R1+0x590], R62 ;  /* 0x0005903e01007387 */ /* 0x0007e20000100a00 */
[----:B----4-:R-:W-:-:S03]  /*19d30*/  IMAD.WIDE R58, R2, 0x4, R118 ;  /* 0x00000004023a7825 */ /* 0x010fc600078e0276 */
[----:B------:R-:W4:Y:S04]  /*19d40*/  LDL.LU.64 R92, [R1+0xbe8] ;  /* 0x000be800015c7983 */ /* 0x000f280000300a00 */
[----:B------:R-:W-:Y:S04]  /*19d50*/  LDGSTS.E [R234+0x50000], desc[UR8][R94.64], !P3 ;  /* 0x500000005eea7fae */ /* 0x000fe8000d921848 */
[----:B------:R-:W-:Y:S01]  /*19d60*/  STL.64 [R1+0x598], R60 ;  /* 0x0005983c01007387 */ /* 0x000fe20000100a00 */
[----:B------:R-:W-:Y:S02]  /*19d70*/  ISETP.GE.U32.AND P2, PT, R52, 0x7ffffe0f, PT ;  /* 0x7ffffe0f3400780c */ /* 0x000fe40003f46070 */
[----:B------:R-:W-:Y:S01]  /*19d80*/  ISETP.GE.U32.AND P1, PT, R53, 0x7ffffe10, PT ;  /* 0x7ffffe103500780c */ /* 0x000fe20003f26070 */
[----:B------:R3:W-:Y:S04]  /*19d90*/  LDGSTS.E [R234+0x54000], desc[UR8][R62.64], !P3 ;  /* 0x540000003eea7fae */ /* 0x0007e8000d921848 */
[----:B-1----:R-:W4:Y:S04]  /*19da0*/  LDL.LU.64 R94, [R1+0xbb8] ;  /* 0x000bb800015e7983 */ /* 0x002f280000300a00 */
[----:B------:R1:W-:Y:S04]  /*19db0*/  STL.64 [R1+0x5a0], R58 ;  /* 0x0005a03a01007387 */ /* 0x0003e80000100a00 */
[----:B------:R-:W4:Y:S01]  /*19dc0*/  LDL.LU.64 R130, [R1+0xb80] ;  /* 0x000b800001827983 */ /* 0x000f220000300a00 */
[----:B------:R-:W-:Y:S01]  /*19dd0*/  VIADD R52, R57, 0xfffffe8c ;  /* 0xfffffe8c39347836 */ /* 0x000fe20000000000 */
[----:B---3--:R-:W3:Y:S02]  /*19de0*/  LDC R62, c[0x0][0x230] ;  /* 0x00008c00ff3e7b82 */ /* 0x008ee40000000800 */
[----:B------:R-:W3:Y:S04]  /*19df0*/  LDL.LU.64 R118, [R1+0xb48] ;  /* 0x000b480001767983 */ /* 0x000ee80000300a00 */
[----:B------:R-:W3:Y:S04]  /*19e00*/  LDL.LU.64 R202, [R1+0x6e0] ;  /* 0x0006e00001ca7983 */ /* 0x000ee80000300a00 */
        /* <DEDUP_REMOVED lines=8> */
[C---:B------:R-:W-:Y:S01]  /*19e90*/  IMAD.WIDE R70, R2.reuse, 0x4, R70 ;  /* 0x0000000402467825 */ /* 0x040fe200078e0246 */
[----:B------:R3:W-:Y:S01]  /*19ea0*/  STL.64 [R1+0x690], R140 ;  /* 0x0006908c01007387 */ /* 0x0007e20000100a00 */
[----:B------:R-:W1:Y:S02]  /*19eb0*/  LDC R60, c[0x0][0x230] ;  /* 0x00008c00ff3c7b82 */ /* 0x000e640000000800 */
[C---:B------:R-:W-:Y:S01]  /*19ec0*/  IMAD.WIDE R156, R2.reuse, 0x4, R156 ;  /* 0x00000004029c7825 */ /* 0x040fe200078e029c */
[----:B------:R-:W-:Y:S03]  /*19ed0*/  STL.64 [R1+0x708], R70 ;  /* 0x0007084601007387 */ /* 0x000fe60000100a00 */
[C---:B--2---:R-:W-:Y:S01]  /*19ee0*/  IMAD.WIDE R124, R2.reuse, 0x4, R124 ;  /* 0x00000004027c7825 */ /* 0x044fe200078e027c */
[----:B------:R-:W-:Y:S01]  /*19ef0*/  STL.64 [R1+0x718], R156 ;  /* 0x0007189c01007387 */ /* 0x000fe20000100a00 */
[----:B------:R-:W2:Y:S02]  /*19f00*/  LDC R61, c[0x0][0x230] ;  /* 0x00008c00ff3d7b82 */ /* 0x000ea40000000800 */
[C---:B------:R-:W-:Y:S01]  /*19f10*/  IMAD.WIDE R110, R2.reuse, 0x4, R110 ;  /* 0x00000004026e7825 */ /* 0x040fe200078e026e */
[----:B------:R-:W-:Y:S04]  /*19f20*/  STL.64 [R1+0x728], R124 ;  /* 0x0007287c01007387 */ /* 0x000fe80000100a00 */
[----:B------:R-:W-:Y:S01]  /*19f30*/  LDGSTS.E [R234+0x50008], desc[UR8][R188.64], !P5 ;  /* 0x50008000bcea7fae */ /* 0x000fe2000e921848 */
[C---:B------:R-:W-:Y:S01]  /*19f40*/  IMAD.WIDE R172, R2.reuse, 0x4, R172 ;  /* 0x0000000402ac7825 */ /* 0x040fe200078e02ac */
[----:B------:R-:W2:Y:S04]  /*19f50*/  LDC R58, c[0x0][0x230] ;  /* 0x00008c00ff3a7b82 */ /* 0x000ea80000000800 */
[----:B------:R-:W-:Y:S01]  /*19f60*/  STL.64 [R1+0x620], R172 ;  /* 0x000620ac01007387 */ /* 0x000fe20000100a00 */
[----:B----4-:R-:W-:-:S03]  /*19f70*/  IMAD.WIDE R92, R2, 0x4, R92 ;  /* 0x00000004025c7825 */ /* 0x010fc600078e025c */
[----:B------:R-:W-:Y:S04]  /*19f80*/  STL.64 [R1+0x738], R110 ;  /* 0x0007386e01007387 */ /* 0x000fe80000100a00 */
[----:B------:R4:W-:Y:S04]  /*19f90*/  STL.64 [R1+0x6a0], R92 ;  /* 0x0006a05c01007387 */ /* 0x0009e80000100a00 */
[----:B------:R-:W-:Y:S04]  /*19fa0*/  LDGSTS.E [R234+0x54008], desc[UR8][R172.64], !P5 ;  /* 0x54008000acea7fae */ /* 0x000fe8000e921848 */
[----:B------:R-:W-:Y:S01]  /*19fb0*/  LDGSTS.E [R234+0x5000c], desc[UR8][R140.64], !P0 ;  /* 0x5000c0008cea7fae */ /* 0x000fe2000c121848 */
[----:B------:R-:W-:-:S03]  /*19fc0*/  IMAD.WIDE R94, R2, 0x4, R94 ;  /* 0x00000004025e7825 */ /* 0x000fc600078e025e */
[----:B------:R-:W-:Y:S01]  /*19fd0*/  LDGSTS.E [R234+0x5400c], desc[UR8][R92.64], !P0 ;  /* 0x5400c0005cea7fae */ /* 0x000fe2000c121848 */
[----:B------:R-:W-:-:S03]  /*19fe0*/  IMAD.WIDE R130, R2, 0x4, R130 ;  /* 0x0000000402827825 */ /* 0x000fc600078e0282 */
[----:B------:R1:W-:Y:S01]  /*19ff0*/  STL.64 [R1+0x710], R94 ;  /* 0x0007105e01007387 */ /* 0x0003e20000100a00 */
[----:B---3--:R-:W-:-:S03]  /*1a000*/  IMAD.WIDE R118, R2, 0x4, R118 ;  /* 0x0000000402767825 */ /* 0x008fc600078e0276 */
[----:B------:R3:W-:Y:S01]  /*1a010*/  STL.64 [R1+0x720], R130 ;  /* 0x0007208201007387 */ /* 0x0007e20000100a00 */
[----:B------:R-:W-:-:S03]  /*1a020*/  IMAD.WIDE R56, R2, 0x4, R202 ;  /* 0x0000000402387825 */ /* 0x000fc600078e02ca */
[----:B------:R2:W-:Y:S04]  /*1a030*/  STL.64 [R1+0x730], R118 ;  /* 0x0007307601007387 */ /* 0x0005e80000100a00 */
[----:B------:R2:W-:Y:S04]  /*1a040*/  STL.64 [R1+0x740], R56 ;  /* 0x0007403801007387 */ /* 0x0005e80000100a00 */
[----:B------:R-:W2:Y:S04]  /*1a050*/  LDL.LU.64 R140, [R1+0x6d8] ;  /* 0x0006d800018c7983 */ /* 0x000ea80000300a00 */
[----:B----4-:R-:W4:Y:S04]  /*1a060*/  LDL.LU.64 R92, [R1+0x190] ;  /* 0x00019000015c7983 */ /* 0x010f280000300a00 */
[----:B------:R-:W-:Y:S04]  /*1a070*/  LDGSTS.E [R234+0x58000], desc[UR8][R70.64], !P1 ;  /* 0x5800000046ea7fae */ /* 0x000fe8000c921848 */
[----:B------:R-:W-:Y:S01]  /*1a080*/  LDGSTS.E [R234+0x5c000], desc[UR8][R94.64], !P1 ;  /* 0x5c0000005eea7fae */ /* 0x000fe2000c921848 */
[----:B------:R-:W-:-:S02]  /*1a090*/  VIADD R53, R54, 0xfffffe8d ;  /* 0xfffffe8d36357836 */ /* 0x000fc40000000000 */
[----:B------:R-:W4:Y:S01]  /*1a0a0*/  LDC R54, c[0x0][0x230] ;  /* 0x00008c00ff367b82 */ /* 0x000f220000000800 */
[----:B------:R-:W-:Y:S04]  /*1a0b0*/  LDGSTS.E [R234+0x58004], desc[UR8][R156.64], !P2 ;  /* 0x580040009cea7fae */ /* 0x000fe8000d121848 */
[----:B------:R-:W4:Y:S04]  /*1a0c0*/  LDL.LU.64 R70, [R1+0x198] ;  /* 0x0001980001467983 */ /* 0x000f280000300a00 */
[----:B-1----:R-:W4:Y:S01]  /*1a0d0*/  LDL.LU.64 R94, [R1+0x1a0] ;  /* 0x0001a000015e7983 */ /* 0x002f220000300a00 */
[----:B------:R-:W-:Y:S01]  /*1a0e0*/  ISETP.GE.U32.AND P3, PT, R53, 0x7ffffe0e, PT ;  /* 0x7ffffe0e3500780c */ /* 0x000fe20003f66070 */
[----:B------:R-:W-:-:S02]  /*1a0f0*/  VIADD R53, R55, 0xfffffeeb ;  /* 0xfffffeeb37357836 */ /* 0x000fc40000000000 */
[----:B------:R-:W-:Y:S03]  /*1a100*/  LDGSTS.E [R234+0x5c004], desc[UR8][R130.64], !P2 ;  /* 0x5c00400082ea7fae */ /* 0x000fe6000d121848 */
[----:B------:R-:W-:Y:S01]  /*1a110*/  ISETP.GE.U32.AND P1, PT, R53, 0x7ffffe6c, PT ;  /* 0x7ffffe6c3500780c */ /* 0x000fe20003f26070 */
[----:B------:R-:W-:Y:S01]  /*1a120*/  VIADD R53, R59, 0xfffffecb ;  /* 0xfffffecb3b357836 */ /* 0x000fe20000000000 */
[----:B---3--:R-:W3:Y:S05]  /*1a130*/  LDL.LU.64 R130, [R1+0x1a8] ;  /* 0x0001a80001827983 */ /* 0x008eea0000300a00 */
[----:B------:R-:W-:Y:S01]  /*1a140*/  LDGSTS.E [R234+0x58008], desc[UR8][R124.64], !P3 ;  /* 0x580080007cea7fae */ /* 0x000fe2000d921848 */
[----:B------:R-:W-:Y:S01]  /*1a150*/  ISETP.GE.U32.AND P2, PT, R52, 0x7ffffe6b, PT ;  /* 0x7ffffe6b3400780c */ /* 0x000fe20003f46070 */
[----:B------:R-:W1:Y:S02]  /*1a160*/  LDC R59, c[0x0][0x230] ;  /* 0x00008c00ff3b7b82 */ /* 0x000e640000000800 */
[----:B------:R-:W-:Y:S04]  /*1a170*/  LDGSTS.E [R234+0x5c008], desc[UR8][R118.64], !P3 ;  /* 0x5c00800076ea7fae */ /* 0x000fe8000d921848 */
[----:B------:R-:W-:Y:S01]  /*1a180*/  LDGSTS.E [R234+0x5800c], desc[UR8][R110.64], !P4 ;  /* 0x5800c0006eea7fae */ /* 0x000fe2000e121848 */
[----:B------:R-:W-:-:S03]  /*1a190*/  ISETP.GE.U32.AND P5, PT, R53, 0x7ffffe4c, PT ;  /* 0x7ffffe4c3500780c */ /* 0x000fc60003fa6070 */
[----:B--2---:R-:W2:Y:S04]  /*1a1a0*/  LDL.LU.64 R118, [R1+0x1b0] ;  /* 0x0001b00001767983 */ /* 0x004ea80000300a00 */
[----:B------:R-:W2:Y:S04]  /*1a1b0*/  LDL.LU.64 R124, [R1+0x1b8] ;  /* 0x0001b800017c7983 */ /* 0x000ea80000300a00 */
[----:B------:R-:W2:Y:S01]  /*1a1c0*/  LDL.LU.64 R110, [R1+0x1c0] ;  /* 0x0001c000016e7983 */ /* 0x000ea20000300a00 */
[----:B------:R-:W-:Y:S02]  /*1a1d0*/  VIADD R52, R60, 0xfffffeca ;  /* 0xfffffeca3c347836 */ /* 0x000fe40000000000 */
[----:B------:R-:W-:Y:S01]  /*1a1e0*/  VIADD R53, R61, 0xfffffec9 ;  /* 0xfffffec93d357836 */ /* 0x000fe20000000000 */
[----:B------:R1:W-:Y:S02]  /*1a1f0*/  LDGSTS.E [R234+0x5c00c], desc[UR8][R56.64], !P4 ;  /* 0x5c00c00038ea7fae */ /* 0x0003e4000e121848 */
[----:B-1----:R-:W1:Y:S08]  /*1a200*/  LDC R56, c[0x0][0x230] ;  /* 0x00008c00ff387b82 */ /* 0x002e700000000800 */
[----:B------:R-:W1:Y:S01]  /*1a210*/  LDC R57, c[0x0][0x230] ;  /* 0x00008c00ff397b82 */ /* 0x000e620000000800 */
[----:B------:R-:W-:-:S04]  /*1a220*/  IMAD.WIDE R156, R2, 0x4, R140 ;  /* 0x00000004029c7825 */ /* 0x000fc800078e028c */
[C---:B----4-:R-:W-:Y:S01]  /*1a230*/  IMAD.WIDE R92, R2.reuse, 0x4, R92 ;  /* 0x00000004025c7825 */ /* 0x050fe200078e025c */
[----:B------:R-:W-:Y:S04]  /*1a240*/  STL.64 [R1+0x188], R156 ;  /* 0x0001889c01007387 */ /* 0x000fe80000100a00 */
[----:B------:R4:W-:Y:S04]  /*1a250*/  STL.64 [R1+0x190], R92 ;  /* 0x0001905c01007387 */ /* 0x0009e80000100a00 */
[----:B------:R-:W-:Y:S04]  /*1a260*/  LDGSTS.E [R31+0x40000], desc[UR8][R156.64], !P1 ;  /* 0x400000009c1f7fae */ /* 0x000fe8000c921848 */
[----:B------:R-:W-:Y:S01]  /*1a270*/  LDGSTS.E [R31+0x44000], desc[UR8][R92.64], !P1 ;  /* 0x440000005c1f7fae */ /* 0x000fe2000c921848 */
[----:B------:R-:W-:-:S03]  /*1a280*/  IMAD.WIDE R140, R2, 0x4, R70 ;  /* 0x00000004028c7825 */ /* 0x000fc600078e0246 */
[----:B------:R-:W2:Y:S01]  /*1a290*/  LDL.LU.64 R70, [R1+0x388] ;  /* 0x0003880001467983 */ /* 0x000ea20000300a00 */
[----:B------:R-:W-:-:S03]  /*1a2a0*/  IMAD.WIDE R60, R2, 0x4, R94 ;  /* 0x00000004023c7825 */ /* 0x000fc600078e025e */
[----:B------:R-:W2:Y:S04]  /*1a2b0*/  LDL.LU.64 R94, [R1+0x390] ;  /* 0x00039000015e7983 */ /* 0x000ea80000300a00 */
[----:B------:R-:W-:Y:S04]  /*1a2c0*/  STL.64 [R1+0x198], R140 ;  /* 0x0001988c01007387 */ /* 0x000fe80000100a00 */
[----:B------:R2:W-:Y:S04]  /*1a2d0*/  STL.64 [R1+0x1a0], R60 ;  /* 0x0001a03c01007387 */ /* 0x0005e80000100a00 */
[----:B----4-:R-:W4:Y:S04]  /*1a2e0*/  LDL.LU.64 R92, [R1+0x6c8] ;  /* 0x0006c800015c7983 */ /* 0x010f280000300a00 */
[----:B------:R-:W4:Y:S01]  /*1a2f0*/  LDL.LU.64 R172, [R1+0x3a0] ;  /* 0x0003a00001ac7983 */ /* 0x000f220000300a00 */
[----:B------:R-:W-:Y:S01]  /*1a300*/  IADD3 R55, R54, -0x117, RZ ;  /* 0xfffffee936377810 */ /* 0x000fe20007ffe0ff */
[----:B------:R-:W-:Y:S01]  /*1a310*/  VIADD R54, R58, 0xfffffee8 ;  /* 0xfffffee83a367836 */ /* 0x000fe20000000000 */
[----:B------:R-:W-:Y:S01]  /*1a320*/  ISETP.GE.U32.AND P0, PT, R52, 0x7ffffe4b, PT ;  /* 0x7ffffe4b3400780c */ /* 0x000fe20003f06070 */
[----:B---3--:R-:W-:Y:S01]  /*1a330*/  IMAD.WIDE R130, R2, 0x4, R130 ;  /* 0x0000000402827825 */ /* 0x008fe200078e0282 */
[----:B------:R-:W-:Y:S01]  /*1a340*/  ISETP.GE.U32.AND P3, PT, R55, 0x7ffffe6a, PT ;  /* 0x7ffffe6a3700780c */ /* 0x000fe20003f66070 */
[----:B------:R-:W-:Y:S01]  /*1a350*/  LDGSTS.E [R31+0x40004], desc[UR8][R140.64], !P2 ;  /* 0x400040008c1f7fae */ /* 0x000fe2000d121848 */
[----:B------:R-:W-:Y:S01]  /*1a360*/  IADD3 R52, R62, -0x138, RZ ;  /* 0xfffffec83e347810 */ /* 0x000fe20007ffe0ff */
[----:B------:R-:W3:Y:S01]  /*1a370*/  LDC R55, c[0x0][0x230] ;  /* 0x00008c00ff377b82 */ /* 0x000ee20000000800 */
[----:B------:R-:W-:Y:S01]  /*1a380*/  ISETP.GE.U32.AND P4, PT, R54, 0x7ffffe69, PT ;  /* 0x7ffffe693600780c */ /* 0x000fe20003f86070 */
[----:B------:R2:W-:Y:S01]  /*1a390*/  LDGSTS.E [R31+0x44004], desc[UR8][R60.64], !P2 ;  /* 0x440040003c1f7fae */ /* 0x0005e2000d121848 */
[----:B------:R-:W-:Y:S01]  /*1a3a0*/  ISETP.GE.U32.AND P1, PT, R53, 0x7ffffe4a, PT ;  /* 0x7ffffe4a3500780c */ /* 0x000fe20003f26070 */
[----:B-1----:R-:W-:Y:S01]  /*1a3b0*/  VIADD R53, R56, 0xfffffeab ;  /* 0xfffffeab38357836 */ /* 0x002fe20000000000 */
[----:B------:R-:W-:Y:S01]  /*1a3c0*/  ISETP.GE.U32.AND P2, PT, R52, 0x7ffffe49, PT ;  /* 0x7ffffe493400780c */ /* 0x000fe20003f46070 */
[----:B------:R-:W-:-:S02]  /*1a3d0*/  VIADD R52, R57, 0xfffffeaa ;  /* 0xfffffeaa39347836 */ /* 0x000fc40000000000 */
[C---:B--2---:R-:W-:Y:S01]  /*1a3e0*/  IMAD.WIDE R118, R2.reuse, 0x4, R118 ;  /* 0x0000000402767825 */ /* 0x044fe200078e0276 */
[----:B------:R1:W-:Y:S01]  /*1a3f0*/  STL.64 [R1+0x1a8], R130 ;  /* 0x0001a88201007387 */ /* 0x0003e20000100a00 */
[----:B------:R-:W2:Y:S02]  /*1a400*/  LDC R58, c[0x0][0x230] ;  /* 0x00008c00ff3a7b82 */ /* 0x000ea40000000800 */
[C---:B------:R-:W-:Y:S01]  /*1a410*/  IMAD.WIDE R62, R2.reuse, 0x4, R124 ;  /* 0x00000004023e7825 */ /* 0x040fe200078e027c */
[----:B------:R3:W-:Y:S03]  /*1a420*/  STL.64 [R1+0x1b0], R118 ;  /* 0x0001b07601007387 */ /* 0x0007e60000100a00 */
[C---:B------:R-:W-:Y:S01]  /*1a430*/  IMAD.WIDE R56, R2.reuse, 0x4, R110 ;  /* 0x0000000402387825 */ /* 0x040fe200078e026e */
[----:B------:R-:W2:Y:S01]  /*1a440*/  LDL.LU.64 R124, [R1+0x6b8] ;  /* 0x0006b800017c7983 */ /* 0x000ea20000300a00 */
[----:B------:R-:W2:Y:S03]  /*1a450*/  LDC R60, c[0x0][0x230] ;  /* 0x00008c00ff3c7b82 */ /* 0x000ea60000000800 */
[----:B------:R-:W2:Y:S04]  /*1a460*/  LDL.LU.64 R110, [R1+0x3b0] ;  /* 0x0003b000016e7983 */ /* 0x000ea80000300a00 */
[----:B------:R-:W-:Y:S01]  /*1a470*/  STL.64 [R1+0x1b8], R62 ;  /* 0x0001b83e01007387 */ /* 0x000fe20000100a00 */
[----:B------:R-:W2:Y:S03]  /*1a480*/  LDC R54, c[0x0][0x230] ;  /* 0x00008c00ff367b82 */ /* 0x000ea60000000800 */
[----:B------:R4:W-:Y:S04]  /*1a490*/  STL.64 [R1+0x1c0], R56 ;  /* 0x0001c03801007387 */ /* 0x0009e80000100a00 */
[----:B------:R-:W-:Y:S04]  /*1a4a0*/  LDGSTS.E [R31+0x40008], desc[UR8][R130.64], !P3 ;  /* 0x40008000821f7fae */ /* 0x000fe8000d921848 */
[----:B------:R-:W2:Y:S04]  /*1a4b0*/  LDL.LU.64 R140, [R1+0x3b8] ;  /* 0x0003b800018c7983 */ /* 0x000ea80000300a00 */
[----:B------:R3:W-:Y:S04]  /*1a4c0*/  LDGSTS.E [R31+0x44008], desc[UR8][R118.64], !P3 ;  /* 0x44008000761f7fae */ /* 0x0007e8000d921848 */
[----:B-1----:R-:W2:Y:S04]  /*1a4d0*/  LDL.LU.64 R130, [R1+0x3c0] ;  /* 0x0003c00001827983 */ /* 0x002ea80000300a00 */
[----:B------:R-:W-:Y:S04]  /*1a4e0*/  LDGSTS.E [R31+0x4000c], desc[UR8][R62.64], !P4 ;  /* 0x4000c0003e1f7fae */ /* 0x000fe8000e121848 */
[----:B------:R1:W-:Y:S01]  /*1a4f0*/  LDGSTS.E [R31+0x4400c], desc[UR8][R56.64], !P4 ;  /* 0x4400c000381f7fae */ /* 0x0003e2000e121848 */
[----:B------:R-:W-:-:S04]  /*1a500*/  IMAD.WIDE R156, R2, 0x4, R70 ;  /* 0x00000004029c7825 */ /* 0x000fc800078e0246 */
[C---:B---3--:R-:W-:Y:S01]  /*1a510*/  IMAD.WIDE R118, R2.reuse, 0x4, R94 ;  /* 0x0000000402767825 */ /* 0x048fe200078e025e */
[----:B------:R-:W-:Y:S03]  /*1a520*/  LDGSTS.E [R31+0x48000], desc[UR8][R156.64], !P5 ;  /* 0x480000009c1f7fae */ /* 0x000fe6000e921848 */
[C---:B----4-:R-:W-:Y:S01]  /*1a530*/  IMAD.WIDE R92, R2.reuse, 0x4, R92 ;  /* 0x00000004025c7825 */ /* 0x050fe200078e025c */
[----:B------:R-:W3:Y:S01]  /*1a540*/  LDL.LU.64 R94, [R1+0x6b0] ;  /* 0x0006b000015e7983 */ /* 0x000ee20000300a00 */
[----:B------:R-:W-:Y:S01]  /*1a550*/  ISETP.GE.U32.AND P3, PT, R53, 0x7ffffe2c, PT ;  /* 0x7ffffe2c3500780c */ /* 0x000fe20003f66070 */
[----:B-1----:R-:W1:Y:S01]  /*1a560*/  LDC R57, c[0x0][0x230] ;  /* 0x00008c00ff397b82 */ /* 0x002e620000000800 */
[----:B------:R-:W-:Y:S01]  /*1a570*/  IMAD.WIDE R62, R2, 0x4, R172 ;  /* 0x00000004023e7825 */ /* 0x000fe200078e02ac */
[----:B------:R-:W-:Y:S04]  /*1a580*/  STL.64 [R1+0x388], R156 ;  /* 0x0003889c01007387 */ /* 0x000fe80000100a00 */
[----:B------:R-:W-:Y:S02]  /*1a590*/  STL.64 [R1+0x390], R118 ;  /* 0x0003907601007387 */ /* 0x000fe40000100a00 */
[----:B------:R-:W4:Y:S02]  /*1a5a0*/  LDC R56, c[0x0][0x230] ;  /* 0x00008c00ff387b82 */ /* 0x000f240000000800 */
[----:B------:R-:W4:Y:S04]  /*1a5b0*/  LDL.LU.64 R70, [R1+0x6a8] ;  /* 0x0006a80001467983 */ /* 0x000f280000300a00 */
[----:B------:R2:W-:Y:S04]  /*1a5c0*/  STL.64 [R1+0x398], R92 ;  /* 0x0003985c01007387 */ /* 0x0005e80000100a00 */
[----:B------:R-:W-:Y:S04]  /*1a5d0*/  LDGSTS.E [R31+0x4c000], desc[UR8][R118.64], !P5 ;  /* 0x4c000000761f7fae */ /* 0x000fe8000e921848 */
[----:B------:R1:W-:Y:S04]  /*1a5e0*/  STL.64 [R1+0x3a0], R62 ;  /* 0x0003a03e01007387 */ /* 0x0003e80000100a00 */
[----:B------:R-:W-:Y:S01]  /*1a5f0*/  LDGSTS.E [R31+0x48004], desc[UR8][R92.64], !P0 ;  /* 0x480040005c1f7fae */ /* 0x000fe2000c121848 */
[----:B------:R-:W-:Y:S01]  /*1a600*/  VIADD R53, R55, 0xfffffea9 ;  /* 0xfffffea937357836 */ /* 0x000fe20000000000 */
[----:B------:R-:W-:-:S02]  /*1a610*/  ISETP.GE.U32.AND P4, PT, R52, 0x7ffffe2b, PT ;  /* 0x7ffffe2b3400780c */ /* 0x000fc40003f86070 */
[----:B--2---:R-:W2:Y:S01]  /*1a620*/  LDL.LU.64 R92, [R1+0x698] ;  /* 0x00069800015c7983 */ /* 0x004ea20000300a00 */
[C---:B------:R-:W-:Y:S01]  /*1a630*/  IMAD.WIDE R124, R2.reuse, 0x4, R124 ;  /* 0x00000004027c7825 */ /* 0x040fe200078e027c */
[----:B------:R-:W2:Y:S02]  /*1a640*/  LDC R55, c[0x0][0x230] ;  /* 0x00008c00ff377b82 */ /* 0x000ea40000000800 */
[----:B------:R-:W2:Y:S01]  /*1a650*/  LDL.LU.64 R118, [R1+0x688] ;  /* 0x0006880001767983 */ /* 0x000ea20000300a00 */
[----:B------:R-:W-:Y:S01]  /*1a660*/  ISETP.GE.U32.AND P5, PT, R53, 0x7ffffe2a, PT ;  /* 0x7ffffe2a3500780c */ /* 0x000fe20003fa6070 */
[----:B------:R-:W-:Y:S01]  /*1a670*/  IMAD.WIDE R110, R2, 0x4, R110 ;  /* 0x00000004026e7825 */ /* 0x000fe200078e026e */
[----:B------:R-:W-:Y:S01]  /*1a680*/  IADD3 R53, R58, -0x175, RZ ;  /* 0xfffffe8b3a357810 */ /* 0x000fe20007ffe0ff */
[----:B------:R1:W-:Y:S02]  /*1a690*/  LDGSTS.E [R31+0x4c004], desc[UR8][R62.64], !P0 ;  /* 0x4c0040003e1f7fae */ /* 0x0003e4000c121848 */
[----:B------:R-:W-:-:S02]  /*1a6a0*/  VIADD R52, R59, 0xfffffea8 ;  /* 0xfffffea83b347836 */ /* 0x000fc40000000000 */
[----:B------:R-:W-:Y:S04]  /*1a6b0*/  STL.64 [R1+0x3a8], R124 ;  /* 0x0003a87c01007387 */ /* 0x000fe80000100a00 */
[----:B------:R-:W-:Y:S01]  /*1a6c0*/  LDGSTS.E [R31+0x48008], desc[UR8][R124.64], !P1 ;  /* 0x480080007c1f7fae */ /* 0x000fe2000c921848 */
[----:B------:R-:W-:-:S04]  /*1a6d0*/  IMAD.WIDE R58, R2, 0x4, R130 ;  /* 0x00000004023a7825 */ /* 0x000fc800078e0282 */
[----:B-1----:R-:W-:Y:S01]  /*1a6e0*/  IMAD.WIDE R62, R2, 0x4, R140 ;  /* 0x00000004023e7825 */ /* 0x002fe200078e028c */
[----:B------:R1:W-:Y:S04]  /*1a6f0*/  STL.64 [R1+0x3b0], R110 ;  /* 0x0003b06e01007387 */ /* 0x0003e80000100a00 */
[----:B------:R4:W-:Y:S04]  /*1a700*/  STL.64 [R1+0x3b8], R62 ;  /* 0x0003b83e01007387 */ /* 0x0009e80000100a00 */
[----:B------:R2:W-:Y:S01]  /*1a710*/  STL.64 [R1+0x3c0], R58 ;  /* 0x0003c03a01007387 */ /* 0x0005e20000100a00 */
[----:B------:R-:W-:-:S03]  /*1a720*/  ISETP.GE.U32.AND P0, PT, R52, 0x7ffffe29, PT ;  /* 0x7ffffe293400780c */ /* 0x000fc60003f06070 */
[----:B------:R-:W-:Y:S04]  /*1a730*/  LDGSTS.E [R31+0x4c008], desc[UR8][R110.64], !P1 ;  /* 0x4c0080006e1f7fae */ /* 0x000fe8000c921848 */
[----:B------:R-:W2:Y:S01]  /*1a740*/  LDL.LU.64 R188, [R1+0x680] ;  /* 0x0006800001bc7983 */ /* 0x000ea20000300a00 */
[----:B------:R-:W-:-:S03]  /*1a750*/  VIADD R52, R60, 0xfffffe8a ;  /* 0xfffffe8a3c347836 */ /* 0x000fc60000000000 */
[----:B------:R4:W-:Y:S04]  /*1a760*/  LDGSTS.E [R31+0x4800c], desc[UR8][R62.64], !P2 ;  /* 0x4800c0003e1f7fae */ /* 0x0009e8000d121848 */
[----:B-1----:R-:W2:Y:S04]  /*1a770*/  LDL.LU.64 R110, [R1+0x678] ;  /* 0x00067800016e7983 */ /* 0x002ea80000300a00 */
[----:B------:R-:W2:Y:S04]  /*1a780*/  LDL.LU.64 R140, [R1+0x668] ;  /* 0x00066800018c7983 */ /* 0x000ea80000300a00 */
[----:B------:R-:W2:Y:S04]  /*1a790*/  LDL.LU.64 R156, [R1+0x658] ;  /* 0x00065800019c7983 */ /* 0x000ea80000300a00 */
[----:B------:R-:W2:Y:S04]  /*1a7a0*/  LDL.LU.64 R124, [R1+0x650] ;  /* 0x00065000017c7983 */ /* 0x000ea80000300a00 */
[----:B------:R1:W-:Y:S01]  /*1a7b0*/  LDGSTS.E [R31+0x4c00c], desc[UR8][R58.64], !P2 ;  /* 0x4c00c0003a1f7fae */ /* 0x0003e2000d121848 */
[----:B---3--:R-:W-:-:S05]  /*1a7c0*/  IMAD.WIDE R94, R2, 0x4, R94 ;  /* 0x00000004025e7825 */ /* 0x008fca00078e025e */
[----:B------:R-:W-:Y:S01]  /*1a7d0*/  LDGSTS.E [R31+0x50000], desc[UR8][R94.64], !P3 ;  /* 0x500000005e1f7fae */ /* 0x000fe2000d921848 */
[----:B----4-:R-:W-:-:S03]  /*1a7e0*/  IMAD.WIDE R62, R2, 0x4, R70 ;  /* 0x00000004023e7825 */ /* 0x010fc600078e0246 */
[----:B------:R-:W3:Y:S04]  /*1a7f0*/  LDL.LU.64 R70, [R1+0x648] ;  /* 0x0006480001467983 */ /* 0x000ee80000300a00 */
[----:B------:R4:W-:Y:S04]  /*1a800*/  STL.64 [R1+0x640], R94 ;  /* 0x0006405e01007387 */ /* 0x0009e80000100a00 */
[----:B------:R-:W3:Y:S04]  /*1a810*/  LDL.LU.64 R172, [R1+0xc18] ;  /* 0x000c180001ac7983 */ /* 0x000ee80000300a00 */
[----:B------:R-:W-:Y:S01]  /*1a820*/  STL.64 [R1+0x660], R62 ;  /* 0x0006603e01007387 */ /* 0x000fe20000100a00 */
[----:B------:R-:W-:-:S03]  /*1a830*/  ISETP.GE.U32.AND P1, PT, R53, 0x7ffffe0c, PT ;  /* 0x7ffffe0c3500780c */ /* 0x000fc60003f26070 */
[----:B------:R-:W-:Y:S01]  /*1a840*/  LDGSTS.E [R31+0x54000], desc[UR8][R62.64], !P3 ;  /* 0x540000003e1f7fae */ /* 0x000fe2000d921848 */
[----:B--2---:R-:W-:-:S03]  /*1a850*/  IMAD.WIDE R60, R2, 0x4, R92 ;  /* 0x00000004023c7825 */ /* 0x004fc600078e025c */
[----:B------:R-:W2:Y:S01]  /*1a860*/  LDL.LU.64 R92, [R1+0xbe0] ;  /* 0x000be000015c7983 */ /* 0x000ea20000300a00 */
[----:B-1----:R-:W-:-:S03]  /*1a870*/  IMAD.WIDE R58, R2, 0x4, R118 ;  /* 0x00000004023a7825 */ /* 0x002fc600078e0276 */
[----:B------:R-:W-:Y:S04]  /*1a880*/  STL.64 [R1+0x670], R60 ;  /* 0x0006703c01007387 */ /* 0x000fe80000100a00 */
[----:B----4-:R-:W4:Y:S04]  /*1a890*/  LDL.LU.64 R94, [R1+0xbb0] ;  /* 0x000bb000015e7983 */ /* 0x010f280000300a00 */
[----:B------:R1:W-:Y:S04]  /*1a8a0*/  STL.64 [R1+0x688], R58 ;  /* 0x0006883a01007387 */ /* 0x0003e80000100a00 */
[----:B------:R-:W4:Y:S04]  /*1a8b0*/  LDL.LU.64 R130, [R1+0xb78] ;  /* 0x000b780001827983 */ /* 0x000f280000300a00 */
[----:B------:R-:W4:Y:S04]  /*1a8c0*/  LDL.LU.64 R118, [R1+0xb40] ;  /* 0x000b400001767983 */ /* 0x000f280000300a00 */
[----:B------:R-:W4:Y:S04]  /*1a8d0*/  LDL.LU.64 R202, [R1+0x638] ;  /* 0x0006380001ca7983 */ /* 0x000f280000300a00 */
[----:B------:R-:W-:Y:S04]  /*1a8e0*/  LDGSTS.E [R31+0x50004], desc[UR8][R60.64], !P4 ;  /* 0x500040003c1f7fae */ /* 0x000fe8000e121848 */
[----:B------:R1:W-:Y:S01]  /*1a8f0*/  LDGSTS.E [R31+0x54004], desc[UR8][R58.64], !P4 ;  /* 0x540040003a1f7fae */ /* 0x0003e2000e121848 */
[----:B------:R-:W-:-:S04]  /*1a900*/  IMAD.WIDE R188, R2, 0x4, R188 ;  /* 0x0000000402bc7825 */ /* 0x000fc800078e02bc */
[C---:B------:R-:W-:Y:S01]  /*1a910*/  IMAD.WIDE R110, R2.reuse, 0x4, R110 ;  /* 0x00000004026e7825 */ /* 0x040fe200078e026e */
[----:B------:R-:W-:Y:S01]  /*1a920*/  STL.64 [R1+0x680], R188 ;  /* 0x000680bc01007387 */ /* 0x000fe20000100a00 */
[----:B-1----:R-:W1:Y:S02]  /*1a930*/  LDC R58, c[0x0][0x230] ;  /* 0x00008c00ff3a7b82 */ /* 0x002e640000000800 */
[C---:B------:R-:W-:Y:S01]  /*1a940*/  IMAD.WIDE R140, R2.reuse, 0x4, R140 ;  /* 0x00000004028c7825 */ /* 0x040fe200078e028c */
[----:B------:R-:W-:Y:S03]  /*1a950*/  STL.64 [R1+0x678], R110 ;  /* 0x0006786e01007387 */ /* 0x000fe60000100a00 */
[C---:B------:R-:W-:Y:S01]  /*1a960*/  IMAD.WIDE R156, R2.reuse, 0x4, R156 ;  /* 0x00000004029c7825 */ /* 0x040fe200078e029c */
[----:B------:R-:W-:Y:S01]  /*1a970*/  STL.64 [R1+0x748], R140 ;  /* 0x0007488c01007387 */ /* 0x000fe20000100a00 */
[----:B------:R-:W1:Y:S02]  /*1a980*/  LDC R59, c[0x0][0x230] ;  /* 0x00008c00ff3b7b82 */ /* 0x000e640000000800 */
[C---:B------:R-:W-:Y:S01]  /*1a990*/  IMAD.WIDE R124, R2.reuse, 0x4, R124 ;  /* 0x00000004027c7825 */ /* 0x040fe200078e027c */
[----:B------:R-:W-:Y:S04]  /*1a9a0*/  STL.64 [R1+0x758], R156 ;  /* 0x0007589c01007387 */ /* 0x000fe80000100a00 */
[----:B------:R-:W-:Y:S01]  /*1a9b0*/  STL.64 [R1+0x768], R124 ;  /* 0x0007687c01007387 */ /* 0x000fe20000100a00 */
[----:B---3--:R-:W-:-:S03]  /*1a9c0*/  IMAD.WIDE R70, R2, 0x4, R70 ;  /* 0x0000000402467825 */ /* 0x008fc600078e0246 */
[----:B------:R-:W-:Y:S01]  /*1a9d0*/  LDGSTS.E [R31+0x50008], desc[UR8][R188.64], !P5 ;  /* 0x50008000bc1f7fae */ /* 0x000fe2000e921848 */
[----:B------:R-:W-:Y:S01]  /*1a9e0*/  ISETP.GE.U32.AND P2, PT, R52, 0x7ffffe0b, PT ;  /* 0x7ffffe0b3400780c */ /* 0x000fe20003f46070 */
[----:B------:R-:W3:Y:S01]  /*1a9f0*/  LDC R60, c[0x0][0x230] ;  /* 0x00008c00ff3c7b82 */ /* 0x000ee20000000800 */
[----:B------:R-:W-:-:S07]  /*1aa00*/  IMAD.WIDE R172, R2, 0x4, R172 ;  /* 0x0000000402ac7825 */ /* 0x000fce00078e02ac */
[----:B------:R-:W3:Y:S01]  /*1aa10*/  LDC R61, c[0x0][0x230] ;  /* 0x00008c00ff3d7b82 */ /* 0x000ee20000000800 */
[----:B------:R-:W-:Y:S04]  /*1aa20*/  STL.64 [R1+0x648], R172 ;  /* 0x000648ac01007387 */ /* 0x000fe80000100a00 */
[----:B------:R-:W-:Y:S04]  /*1aa30*/  STL.64 [R1+0x778], R70 ;  /* 0x0007784601007387 */ /* 0x000fe80000100a00 */
[----:B------:R-:W-:Y:S04]  /*1aa40*/  LDGSTS.E [R31+0x54008], desc[UR8][R172.64], !P5 ;  /* 0x54008000ac1f7fae */ /* 0x000fe8000e921848 */
[----:B------:R-:W-:Y:S01]  /*1aa50*/  LDGSTS.E [R31+0x5000c], desc[UR8][R110.64], !P0 ;  /* 0x5000c0006e1f7fae */ /* 0x000fe2000c121848 */
[----:B--2---:R-:W-:-:S04]  /*1aa60*/  IMAD.WIDE R92, R2, 0x4, R92 ;  /* 0x00000004025c7825 */ /* 0x004fc800078e025c */
[C---:B----4-:R-:W-:Y:S01]  /*1aa70*/  IMAD.WIDE R94, R2.reuse, 0x4, R94 ;  /* 0x00000004025e7825 */ /* 0x050fe200078e025e */
[----:B------:R2:W-:Y:S03]  /*1aa80*/  STL.64 [R1+0x650], R92 ;  /* 0x0006505c01007387 */ /* 0x0005e60000100a00 */
[C---:B------:R-:W-:Y:S01]  /*1aa90*/  IMAD.WIDE R130, R2.reuse, 0x4, R130 ;  /* 0x0000000402827825 */ /* 0x040fe200078e0282 */
[----:B------:R4:W-:Y:S03]  /*1aaa0*/  STL.64 [R1+0x750], R94 ;  /* 0x0007505e01007387 */ /* 0x0009e60000100a00 */
[C---:B------:R-:W-:Y:S01]  /*1aab0*/  IMAD.WIDE R118, R2.reuse, 0x4, R118 ;  /* 0x0000000402767825 */ /* 0x040fe200078e0276 */
[----:B------:R-:W-:Y:S03]  /*1aac0*/  STL.64 [R1+0x760], R130 ;  /* 0x0007608201007387 */ /* 0x000fe60000100a00 */
[----:B------:R-:W-:Y:S01]  /*1aad0*/  IMAD.WIDE R62, R2, 0x4, R202 ;  /* 0x00000004023e7825 */ /* 0x000fe200078e02ca */
[----:B------:R3:W-:Y:S04]  /*1aae0*/  STL.64 [R1+0x770], R118 ;  /* 0x0007707601007387 */ /* 0x0007e80000100a00 */
[----:B------:R3:W-:Y:S04]  /*1aaf0*/  STL.64 [R1+0x780], R62 ;  /* 0x0007803e01007387 */ /* 0x0007e80000100a00 */
[----:B------:R3:W-:Y:S04]  /*1ab00*/  LDGSTS.E [R31+0x5400c], desc[UR8][R92.64], !P0 ;  /* 0x5400c0005c1f7fae */ /* 0x0007e8000c121848 */
[----:B------:R-:W-:Y:S04]  /*1ab10*/  LDGSTS.E [R31+0x58000], desc[UR8][R140.64], !P1 ;  /* 0x580000008c1f7fae */ /* 0x000fe8000c921848 */
[----:B------:R-:W-:Y:S04]  /*1ab20*/  LDGSTS.E [R31+0x5c000], desc[UR8][R94.64], !P1 ;  /* 0x5c0000005e1f7fae */ /* 0x000fe8000c921848 */
[----:B--2---:R-:W3:Y:S04]  /*1ab30*/  LDL.LU.64 R92, [R1+0x1c8] ;  /* 0x0001c800015c7983 */ /* 0x004ee80000300a00 */
[----:B------:R-:W2:Y:S04]  /*1ab40*/  LDL.LU.64 R110, [R1+0x1d0] ;  /* 0x0001d000016e7983 */ /* 0x000ea80000300a00 */
[----:B------:R-:W2:Y:S04]  /*1ab50*/  LDL.LU.64 R140, [R1+0x1d8] ;  /* 0x0001d800018c7983 */ /* 0x000ea80000300a00 */
[----:B----4-:R-:W4:Y:S01]  /*1ab60*/  LDL.LU.64 R94, [R1+0x1e0] ;  /* 0x0001e000015e7983 */ /* 0x010f220000300a00 */
[----:B------:R-:W-:-:S02]  /*1ab70*/  VIADD R53, R54, 0xfffffe89 ;  /* 0xfffffe8936357836 */ /* 0x000fc40000000000 */
[----:B------:R-:W-:Y:S01]  /*1ab80*/  VIADD R52, R57, 0xfffffe88 ;  /* 0xfffffe8839347836 */ /* 0x000fe20000000000 */
[----:B------:R-:W-:Y:S01]  /*1ab90*/  LDGSTS.E [R31+0x58004], desc[UR8][R156.64], !P2 ;  /* 0x580040009c1f7fae */ /* 0x000fe2000d121848 */
[----:B------:R-:W2:Y:S01]  /*1aba0*/  LDC R57, c[0x0][0x230] ;  /* 0x00008c00ff397b82 */ /* 0x000ea20000000800 */
[----:B------:R-:W-:Y:S02]  /*1abb0*/  ISETP.GE.U32.AND P3, PT, R53, 0x7ffffe0a, PT ;  /* 0x7ffffe0a3500780c */ /* 0x000fe40003f66070 */
[----:B------:R-:W-:Y:S01]  /*1abc0*/  ISETP.GE.U32.AND P4, PT, R52, 0x7ffffe09, PT ;  /* 0x7ffffe093400780c */ /* 0x000fe20003f86070 */
[----:B------:R-:W-:Y:S01]  /*1abd0*/  VIADD R53, R55, 0xfffffee7 ;  /* 0xfffffee737357836 */ /* 0x000fe20000000000 */
[----:B------:R-:W-:Y:S01]  /*1abe0*/  IADD3 R52, R56, -0x11a, RZ ;  /* 0xfffffee638347810 */ /* 0x000fe20007ffe0ff */
[----:B------:R-:W-:Y:S02]  /*1abf0*/  LDGSTS.E [R31+0x5c004], desc[UR8][R130.64], !P2 ;  /* 0x5c004000821f7fae */ /* 0x000fe4000d121848 */
[----:B------:R-:W4:Y:S01]  /*1ac00*/  LDC R54, c[0x0][0x230] ;  /* 0x00008c00ff367b82 */ /* 0x000f220000000800 */
[----:B------:R-:W-:-:S02]  /*1ac10*/  ISETP.GE.U32.AND P1, PT, R53, 0x7ffffe68, PT ;  /* 0x7ffffe683500780c */ /* 0x000fc40003f26070 */
[----:B------:R-:W-:-:S03]  /*1ac20*/  ISETP.GE.U32.AND P2, PT, R52, 0x7ffffe67, PT ;  /* 0x7ffffe673400780c */ /* 0x000fc60003f46070 */
[----:B------:R-:W-:Y:S01]  /*1ac30*/  LDGSTS.E [R31+0x58008], desc[UR8][R124.64], !P3 ;  /* 0x580080007c1f7fae */ /* 0x000fe2000d921848 */
[----:B-1----:R-:W-:Y:S01]  /*1ac40*/  VIADD R52, R58, 0xfffffec7 ;  /* 0xfffffec73a347836 */ /* 0x002fe20000000000 */
[----:B------:R-:W1:Y:S02]  /*1ac50*/  LDC R55, c[0x0][0x230] ;  /* 0x00008c00ff377b82 */ /* 0x000e640000000800 */
[----:B------:R-:W-:Y:S04]  /*1ac60*/  LDGSTS.E [R31+0x5c008], desc[UR8][R118.64], !P3 ;  /* 0x5c008000761f7fae */ /* 0x000fe8000d921848 */
[----:B------:R-:W-:Y:S01]  /*1ac70*/  LDGSTS.E [R31+0x5800c], desc[UR8][R70.64], !P4 ;  /* 0x5800c000461f7fae */ /* 0x000fe2000e121848 */
[----:B---3--:R-:W-:-:S03]  /*1ac80*/  IMAD.WIDE R92, R2, 0x4, R92 ;  /* 0x00000004025c7825 */ /* 0x008fc600078e025c */
[----:B------:R3:W-:Y:S01]  /*1ac90*/  LDGSTS.E [R31+0x5c00c], desc[UR8][R62.64], !P4 ;  /* 0x5c00c0003e1f7fae */ /* 0x0007e2000e121848 */
[----:B------:R-:W1:Y:S03]  /*1aca0*/  LDC R56, c[0x0][0x230] ;  /* 0x00008c00ff387b82 */ /* 0x000e660000000800 */
[----:B------:R-:W4:Y:S01]  /*1acb0*/  LDL.LU.64 R118, [R1+0x1e8] ;  /* 0x0001e80001767983 */ /* 0x000f220000300a00 */
[----:B--2---:R-:W-:-:S03]  /*1acc0*/  IMAD.WIDE R110, R2, 0x4, R110 ;  /* 0x00000004026e7825 */ /* 0x004fc600078e026e */
[----:B------:R-:W2:Y:S01]  /*1acd0*/  LDL.LU.64 R70, [R1+0x1f0] ;  /* 0x0001f00001467983 */ /* 0x000ea20000300a00 */
[----:B------:R-:W-:Y:S01]  /*1ace0*/  VIADD R53, R57, 0xfffffee4 ;  /* 0xfffffee439357836 */ /* 0x000fe20000000000 */
[----:B------:R-:W-:Y:S01]  /*1acf0*/  ISETP.GE.U32.AND P5, PT, R52, 0x7ffffe48, PT ;  /* 0x7ffffe483400780c */ /* 0x000fe20003fa6070 */
[----:B------:R-:W2:Y:S01]  /*1ad00*/  LDC R57, c[0x0][0x230] ;  /* 0x00008c00ff397b82 */ /* 0x000ea20000000800 */
[----:B---3--:R-:W-:Y:S01]  /*1ad10*/  VIADD R31, R59, 0xfffffec6 ;  /* 0xfffffec63b1f7836 */ /* 0x008fe20000000000 */
[----:B------:R-:W3:Y:S01]  /*1ad20*/  LDL.LU.64 R130, [R1+0x1f8] ;  /* 0x0001f80001827983 */ /* 0x000ee20000300a00 */
[----:B------:R-:W-:Y:S01]  /*1ad30*/  IMAD.WIDE R62, R2, 0x4, R140 ;  /* 0x00000004023e7825 */ /* 0x000fe200078e028c */
[----:B------:R-:W-:Y:S02]  /*1ad40*/  IADD3 R52, R60, -0x13b, RZ ;  /* 0xfffffec53c347810 */ /* 0x000fe40007ffe0ff */
[----:B------:R-:W-:Y:S01]  /*1ad50*/  ISETP.GE.U32.AND P0, PT, R31, 0x7ffffe47, PT ;  /* 0x7ffffe471f00780c */ /* 0x000fe20003f06070 */
[----:B------:R-:W3:Y:S01]  /*1ad60*/  LDL.LU.64 R124, [R1+0x200] ;  /* 0x00020000017c7983 */ /* 0x000ee20000300a00 */
[----:B------:R-:W-:Y:S01]  /*1ad70*/  VIADD R31, R61, 0xfffffec4 ;  /* 0xfffffec43d1f7836 */ /* 0x000fe20000000000 */
[----:B------:R-:W3:Y:S01]  /*1ad80*/  LDC R58, c[0x0][0x230] ;  /* 0x00008c00ff3a7b82 */ /* 0x000ee20000000800 */
[----:B----4-:R-:W-:Y:S01]  /*1ad90*/  IMAD.WIDE R60, R2, 0x4, R94 ;  /* 0x00000004023c7825 */ /* 0x010fe200078e025e */
[----:B------:R4:W-:Y:S04]  /*1ada0*/  STL.64 [R1+0x1c8], R92 ;  /* 0x0001c85c01007387 */ /* 0x0009e80000100a00 */
[----:B------:R1:W-:Y:S04]  /*1adb0*/  STL.64 [R1+0x1d0], R110 ;  /* 0x0001d06e01007387 */ /* 0x0003e80000100a00 */
[----:B------:R-:W-:Y:S01]  /*1adc0*/  LDGSTS.E [R30+0x40000], desc[UR8][R92.64], !P1 ;  /* 0x400000005c1e7fae */ /* 0x000fe2000c921848 */
[----:B------:R-:W-:Y:S01]  /*1add0*/  VIADD R54, R54, 0xfffffee5 ;  /* 0xfffffee536367836 */ /* 0x000fe20000000000 */
[----:B------:R-:W-:Y:S01]  /*1ade0*/  ISETP.GE.U32.AND P4, PT, R53, 0x7ffffe65, PT ;  /* 0x7ffffe653500780c */ /* 0x000fe20003f86070 */
[----:B------:R-:W3:Y:S01]  /*1adf0*/  LDC R59, c[0x0][0x230] ;  /* 0x00008c00ff3b7b82 */ /* 0x000ee20000000800 */
[----:B------:R-:W3:Y:S04]  /*1ae00*/  LDL.LU.64 R94, [R1+0x618] ;  /* 0x00061800015e7983 */ /* 0x000ee80000300a00 */
[----:B------:R3:W-:Y:S04]  /*1ae10*/  STL.64 [R1+0x1d8], R62 ;  /* 0x0001d83e01007387 */ /* 0x0007e80000100a00 */
[----:B------:R-:W-:Y:S01]  /*1ae20*/  LDGSTS.E [R30+0x44000], desc[UR8][R110.64], !P1 ;  /* 0x440000006e1e7fae */ /* 0x000fe2000c921848 */
[----:B------:R-:W-:Y:S01]  /*1ae30*/  ISETP.GE.U32.AND P3, PT, R54, 0x7ffffe66, PT ;  /* 0x7ffffe663600780c */ /* 0x000fe20003f66070 */
[----:B------:R-:W3:Y:S02]  /*1ae40*/  LDC R53, c[0x0][0x230] ;  /* 0x00008c00ff357b82 */ /* 0x000ee40000000800 */
[----:B----4-:R-:W4:Y:S04]  /*1ae50*/  LDL.LU.64 R92, [R1+0x3d0] ;  /* 0x0003d000015c7983 */ /* 0x010f280000300a00 */
[----:B------:R3:W-:Y:S01]  /*1ae60*/  STL.64 [R1+0x1e0], R60 ;  /* 0x0001e03c01007387 */ /* 0x0007e20000100a00 */
[----:B------:R-:W-:Y:S01]  /*1ae70*/  ISETP.GE.U32.AND P1, PT, R52, 0x7ffffe46, PT ;  /* 0x7ffffe463400780c */ /* 0x000fe20003f26070 */
[----:B------:R-:W4:Y:S02]  /*1ae80*/  LDC R54, c[0x0][0x230] ;  /* 0x00008c00ff367b82 */ /* 0x000f240000000800 */
[----:B------:R-:W4:Y:S04]  /*1ae90*/  LDL.LU.64 R156, [R1+0x608] ;  /* 0x00060800019c7983 */ /* 0x000f280000300a00 */
[----:B-1----:R-:W4:Y:S01]  /*1aea0*/  LDL.LU.64 R110, [R1+0x3e0] ;  /* 0x0003e000016e7983 */ /* 0x002f220000300a00 */
[----:B------:R-:W-:-:S02]  /*1aeb0*/  VIADD R52, R55, 0xfffffea7 ;  /* 0xfffffea737347836 */ /* 0x000fc40000000000 */
[----:B------:R-:W1:Y:S01]  /*1aec0*/  LDC R55, c[0x0][0x230] ;  /* 0x00008c00ff377b82 */ /* 0x000e620000000800 */
[----:B------:R3:W-:Y:S04]  /*1aed0*/  LDGSTS.E [R30+0x40004], desc[UR8][R62.64], !P2 ;  /* 0x400040003e1e7fae */ /* 0x0007e8000d121848 */
[----:B------:R3:W-:Y:S01]  /*1aee0*/  LDGSTS.E [R30+0x44004], desc[UR8][R60.64], !P2 ;  /* 0x440040003c1e7fae */ /* 0x0007e2000d121848 */
[----:B------:R-:W-:Y:S01]  /*1aef0*/  ISETP.GE.U32.AND P2, PT, R31, 0x7ffffe45, PT ;  /* 0x7ffffe451f00780c */ /* 0x000fe20003f46070 */
[----:B------:R-:W-:Y:S02]  /*1af00*/  VIADD R31, R56, 0xfffffea6 ;  /* 0xfffffea6381f7836 */ /* 0x000fe40000000000 */
[C---:B------:R-:W-:Y:S02]  /*1af10*/  IMAD.WIDE R172, R2.reuse, 0x4, R118 ;  /* 0x0000000402ac7825 */ /* 0x040fe400078e0276 */
[----:B------:R-:W4:Y:S02]  /*1af20*/  LDL.LU.64 R118, [R1+0x3e8] ;  /* 0x0003e80001767983 */ /* 0x000f240000300a00 */
[----:B--2---:R-:W-:-:S02]  /*1af30*/  IMAD.WIDE R70, R2, 0x4, R70 ;  /* 0x0000000402467825 */ /* 0x004fc400078e0246 */
[----:B------:R-:W2:Y:S02]  /*1af40*/  LDL.LU.64 R140, [R1+0x3f0] ;  /* 0x0003f000018c7983 */ /* 0x000ea40000300a00 */
[C---:B---3--:R-:W-:Y:S02]  /*1af50*/  IMAD.WIDE R62, R2.reuse, 0x4, R130 ;  /* 0x00000004023e7825 */ /* 0x048fe400078e0282 */
[----:B------:R-:W-:Y:S04]  /*1af60*/  STL.64 [R1+0x1e8], R172 ;  /* 0x0001e8ac01007387 */ /* 0x000fe80000100a00 */
[----:B------:R-:W-:Y:S01]  /*1af70*/  STL.64 [R1+0x1f0], R70 ;  /* 0x0001f04601007387 */ /* 0x000fe20000100a00 */
[----:B------:R-:W-:-:S03]  /*1af80*/  IMAD.WIDE R60, R2, 0x4, R124 ;  /* 0x00000004023c7825 */ /* 0x000fc600078e027c */
[----:B------:R-:W3:Y:S04]  /*1af90*/  LDL.LU.64 R130, [R1+0x5f8] ;  /* 0x0005f80001827983 */ /* 0x000ee80000300a00 */
[----:B------:R-:W3:Y:S04]  /*1afa0*/  LDL.LU.64 R124, [R1+0x400] ;  /* 0x00040000017c7983 */ /* 0x000ee80000300a00 */
[----:B------:R-:W-:Y:S04]  /*1afb0*/  LDGSTS.E [R30+0x40008], desc[UR8][R172.64], !P3 ;  /* 0x40008000ac1e7fae */ /* 0x000fe8000d921848 */
[----:B------:R-:W-:Y:S01]  /*1afc0*/  LDGSTS.E [R30+0x44008], desc[UR8][R70.64], !P3 ;  /* 0x44008000461e7fae */ /* 0x000fe2000d921848 */
[----:B------:R-:W-:Y:S01]  /*1afd0*/  IMAD.WIDE R94, R2, 0x4, R94 ;  /* 0x00000004025e7825 */ /* 0x000fe200078e025e */
[----:B------:R-:W-:-:S02]  /*1afe0*/  ISETP.GE.U32.AND P3, PT, R52, 0x7ffffe28, PT ;  /* 0x7ffffe283400780c */ /* 0x000fc40003f66070 */
[----:B------:R4:W-:Y:S01]  /*1aff0*/  STL.64 [R1+0x1f8], R62 ;  /* 0x0001f83e01007387 */ /* 0x0009e20000100a00 */
[----:B------:R-:W-:-:S03]  /*1b000*/  IADD3 R52, R57, -0x15b, RZ ;  /* 0xfffffea539347810 */ /* 0x000fc60007ffe0ff */
[----:B------:R4:W-:Y:S04]  /*1b010*/  LDGSTS.E [R30+0x4000c], desc[UR8][R62.64], !P4 ;  /* 0x4000c0003e1e7fae */ /* 0x0009e8000e121848 */
[----:B------:R1:W-:Y:S04]  /*1b020*/  STL.64 [R1+0x200], R60 ;  /* 0x0002003c01007387 */ /* 0x0003e80000100a00 */
[----:B------:R1:W-:Y:S01]  /*1b030*/  LDGSTS.E [R30+0x4400c], desc[UR8][R60.64], !P4 ;  /* 0x4400c0003c1e7fae */ /* 0x0003e2000e121848 */
[----:B----4-:R-:W-:-:S03]  /*1b040*/  IMAD.WIDE R62, R2, 0x4, R92 ;  /* 0x00000004023e7825 */ /* 0x010fc600078e025c */
[----:B------:R-:W4:Y:S01]  /*1b050*/  LDL.LU.64 R70, [R1+0x5f0] ;  /* 0x0005f00001467983 */ /* 0x000f220000300a00 */
[----:B------:R-:W-:-:S03]  /*1b060*/  IMAD.WIDE R56, R2, 0x4, R110 ;  /* 0x0000000402387825 */ /* 0x000fc600078e026e */
[----:B------:R-:W4:Y:S01]  /*1b070*/  LDL.LU.64 R92, [R1+0x5e8] ;  /* 0x0005e800015c7983 */ /* 0x000f220000300a00 */
[----:B-1----:R-:W-:-:S03]  /*1b080*/  IMAD.WIDE R60, R2, 0x4, R156 ;  /* 0x00000004023c7825 */ /* 0x002fc600078e029c */
[----:B------:R1:W-:Y:S04]  /*1b090*/  STL.64 [R1+0x3c8], R94 ;  /* 0x0003c85e01007387 */ /* 0x0003e80000100a00 */
[----:B------:R2:W-:Y:S04]  /*1b0a0*/  STL.64 [R1+0x3d0], R62 ;  /* 0x0003d03e01007387 */ /* 0x0005e80000100a00 */
[----:B------:R-:W-:Y:S01]  /*1b0b0*/  LDGSTS.E [R30+0x48000], desc[UR8][R94.64], !P5 ;  /* 0x480000005e1e7fae */ /* 0x000fe2000e921848 */
[----:B------:R-:W-:-:S03]  /*1b0c0*/  ISETP.GE.U32.AND P4, PT, R31, 0x7ffffe27, PT ;  /* 0x7ffffe271f00780c */ /* 0x000fc60003f86070 */
[----:B------:R2:W-:Y:S04]  /*1b0d0*/  LDGSTS.E [R30+0x4c000], desc[UR8][R62.64], !P5 ;  /* 0x4c0000003e1e7fae */ /* 0x0005e8000e921848 */
[----:B-1----:R-:W4:Y:S04]  /*1b0e0*/  LDL.LU.64 R94, [R1+0x5d0] ;  /* 0x0005d000015e7983 */ /* 0x002f280000300a00 */
[----:B------:R3:W-:Y:S04]  /*1b0f0*/  STL.64 [R1+0x3d8], R60 ;  /* 0x0003d83c01007387 */ /* 0x0007e80000100a00 */
[----:B------:R1:W-:Y:S04]  /*1b100*/  STL.64 [R1+0x3e0], R56 ;  /* 0x0003e03801007387 */ /* 0x0003e80000100a00 */
[----:B------:R-:W4:Y:S01]  /*1b110*/  LDL.LU.64 R110, [R1+0x568] ;  /* 0x00056800016e7983 */ /* 0x000f220000300a00 */
[----:B------:R-:W-:-:S03]  /*1b120*/  VIADD R31, R59, 0xfffffea4 ;  /* 0xfffffea43b1f7836 */ /* 0x000fc60000000000 */
[----:B------:R3:W-:Y:S04]  /*1b130*/  LDGSTS.E [R30+0x48004], desc[UR8][R60.64], !P0 ;  /* 0x480040003c1e7fae */ /* 0x0007e8000c121848 */
[----:B------:R1:W-:Y:S01]  /*1b140*/  LDGSTS.E [R30+0x4c004], desc[UR8][R56.64], !P0 ;  /* 0x4c004000381e7fae */ /* 0x0003e2000c121848 */
[----:B------:R-:W-:Y:S01]  /*1b150*/  ISETP.GE.U32.AND P0, PT, R31, 0x7ffffe25, PT ;  /* 0x7ffffe251f00780c */ /* 0x000fe20003f06070 */
[----:B------:R-:W-:Y:S01]  /*1b160*/  VIADD R31, R58, 0xfffffe86 ;  /* 0xfffffe863a1f7836 */ /* 0x000fe20000000000 */
[----:B------:R-:W-:Y:S01]  /*1b170*/  ISETP.GE.U32.AND P5, PT, R52, 0x7ffffe26, PT ;  /* 0x7ffffe263400780c */ /* 0x000fe20003fa6070 */
[----:B------:R-:W-:Y:S02]  /*1b180*/  VIADD R52, R54, 0xfffffe87 ;  /* 0xfffffe8736347836 */ /* 0x000fe40000000000 */
[----:B------:R-:W-:-:S04]  /*1b190*/  IMAD.WIDE R118, R2, 0x4, R118 ;  /* 0x0000000402767825 */ /* 0x000fc800078e0276 */
[C---:B--2---:R-:W-:Y:S01]  /*1b1a0*/  IMAD.WIDE R62, R2.reuse, 0x4, R140 ;  /* 0x00000004023e7825 */ /* 0x044fe200078e028c */
[----:B------:R-:W-:Y:S04]  /*1b1b0*/  STL.64 [R1+0x3e8], R118 ;  /* 0x0003e87601007387 */ /* 0x000fe80000100a00 */
[----:B------:R-:W-:Y:S01]  /*1b1c0*/  LDGSTS.E [R30+0x48008], desc[UR8][R118.64], !P1 ;  /* 0x48008000761e7fae */ /* 0x000fe2000c921848 */
[----:B---3--:R-:W-:-:S03]  /*1b1d0*/  IMAD.WIDE R60, R2, 0x4, R130 ;  /* 0x00000004023c7825 */ /* 0x008fc600078e0282 */
[----:B------:R-:W-:Y:S01]  /*1b1e0*/  STL.64 [R1+0x3f0], R62 ;  /* 0x0003f03e01007387 */ /* 0x000fe20000100a00 */
[----:B-1----:R-:W-:-:S03]  /*1b1f0*/  IMAD.WIDE R56, R2, 0x4, R124 ;  /* 0x0000000402387825 */ /* 0x002fc600078e027c */
[----:B------:R-:W-:Y:S04]  /*1b200*/  LDGSTS.E [R30+0x4c008], desc[UR8][R62.64], !P1 ;  /* 0x4c0080003e1e7fae */ /* 0x000fe8000c921848 */
[----:B------:R4:W-:Y:S04]  /*1b210*/  STL.64 [R1+0x3f8], R60 ;  /* 0x0003f83c01007387 */ /* 0x0009e80000100a00 */
[----:B------:R4:W-:Y:S04]  /*1b220*/  LDGSTS.E [R30+0x4800c], desc[UR8][R60.64], !P2 ;  /* 0x4800c0003c1e7fae */ /* 0x0009e8000d121848 */
[----:B------:R1:W-:Y:S04]  /*1b230*/  STL.64 [R1+0x400], R56 ;  /* 0x0004003801007387 */ /* 0x0003e80000100a00 */
[----:B------:R-:W2:Y:S04]  /*1b240*/  LDL.LU.64 R188, [R1+0x560] ;  /* 0x0005600001bc7983 */ /* 0x000ea80000300a00 */
[----:B------:R-:W3:Y:S04]  /*1b250*/  LDL.LU.64 R156, [R1+0x540] ;  /* 0x00054000019c7983 */ /* 0x000ee80000300a00 */
[----:B------:R-:W3:Y:S01]  /*1b260*/  LDL.LU.64 R130, [R1+0x530] ;  /* 0x0005300001827983 */ /* 0x000ee20000300a00 */
[----:B----4-:R-:W-:-:S03]  /*1b270*/  IMAD.WIDE R60, R2, 0x4, R70 ;  /* 0x00000004023c7825 */ /* 0x010fc600078e0246 */
[----:B------:R1:W-:Y:S01]  /*1b280*/  LDGSTS.E [R30+0x4c00c], desc[UR8][R56.64], !P2 ;  /* 0x4c00c000381e7fae */ /* 0x0003e2000d121848 */
[----:B------:R-:W-:Y:S01]  /*1b290*/  ISETP.GE.U32.AND P2, PT, R31, 0x7ffffe07, PT ;  /* 0x7ffffe071f00780c */ /* 0x000fe20003f46070 */
[C---:B------:R-:W-:Y:S02]  /*1b2a0*/  IMAD.WIDE R58, R2.reuse, 0x4, R92 ;  /* 0x00000004023a7825 */ /* 0x040fe400078e025c */
[----:B------:R4:W-:Y:S02]  /*1b2b0*/  STL.64 [R1+0x5b0], R60 ;  /* 0x0005b03c01007387 */ /* 0x0009e40000100a00 */
[----:B------:R-:W-:Y:S02]  /*1b2c0*/  VIADD R31, R55, 0xfffffe84 ;  /* 0xfffffe84371f7836 */ /* 0x000fe40000000000 */
[----:B------:R-:W3:Y:S04]  /*1b2d0*/  LDL.LU.64 R118, [R1+0x510] ;  /* 0x0005100001767983 */ /* 0x000ee80000300a00 */
[----:B------:R-:W3:Y:S04]  /*1b2e0*/  LDL.LU.64 R70, [R1+0x500] ;  /* 0x0005000001467983 */ /* 0x000ee80000300a00 */
[----:B------:R-:W3:Y:S04]  /*1b2f0*/  LDL.LU.64 R92, [R1+0x4e0] ;  /* 0x0004e000015c7983 */ /* 0x000ee80000300a00 */
[----:B------:R4:W-:Y:S04]  /*1b300*/  STL.64 [R1+0x5c0], R58 ;  /* 0x0005c03a01007387 */ /* 0x0009e80000100a00 */
[----:B------:R-:W3:Y:S01]  /*1b310*/  LDL.LU.64 R172, [R1+0xc10] ;  /* 0x000c100001ac7983 */ /* 0x000ee20000300a00 */
[----:B-1----:R-:W-:-:S03]  /*1b320*/  IMAD.WIDE R56, R2, 0x4, R94 ;  /* 0x0000000402387825 */ /* 0x002fc600078e025e */
[----:B------:R-:W3:Y:S04]  /*1b330*/  LDL.LU.64 R140, [R1+0x628] ;  /* 0x00062800018c7983 */ /* 0x000ee80000300a00 */
[----:B------:R1:W-:Y:S01]  /*1b340*/  STL.64 [R1+0x608], R56 ;  /* 0x0006083801007387 */ /* 0x0003e20000100a00 */
[----:B------:R-:W-:-:S03]  /*1b350*/  ISETP.GE.U32.AND P1, PT, R52, 0x7ffffe08, PT ;  /* 0x7ffffe083400780c */ /* 0x000fc60003f26070 */
[----:B------:R4:W-:Y:S01]  /*1b360*/  LDGSTS.E [R30+0x50000], desc[UR8][R60.64], !P3 ;  /* 0x500000003c1e7fae */ /* 0x0009e2000d921848 */
[----:B------:R-:W-:Y:S01]  /*1b370*/  IMAD.WIDE R54, R2, 0x4, R110 ;  /* 0x0000000402367825 */ /* 0x000fe200078e026e */
[----:B------:R-:W-:Y:S02]  /*1b380*/  IADD3 R52, R53, -0x17b, RZ ;  /* 0xfffffe8535347810 */ /* 0x000fe40007ffe0ff */
[----:B------:R1:W-:Y:S01]  /*1b390*/  LDGSTS.E [R30+0x54000], desc[UR8][R58.64], !P3 ;  /* 0x540000003a1e7fae */ /* 0x0003e2000d921848 */
[----:B------:R-:W3:Y:S03]  /*1b3a0*/  LDC R53, c[0x0][0x230] ;  /* 0x00008c00ff357b82 */ /* 0x000ee60000000800 */
[----:B------:R3:W-:Y:S04]  /*1b3b0*/  STL.64 [R1+0x610], R54 ;  /* 0x0006103601007387 */ /* 0x0007e80000100a00 */
[----:B------:R-:W3:Y:S01]  /*1b3c0*/  LDL.LU.64 R124, [R1+0xba8] ;  /* 0x000ba800017c7983 */ /* 0x000ee20000300a00 */
[----:B----4-:R-:W4:Y:S03]  /*1b3d0*/  LDC R60, c[0x0][0x230] ;  /* 0x00008c00ff3c7b82 */ /* 0x010f260000000800 */
[----:B------:R-:W4:Y:S04]  /*1b3e0*/  LDL.LU.64 R94, [R1+0xb70] ;  /* 0x000b7000015e7983 */ /* 0x000f280000300a00 */
[----:B------:R-:W4:Y:S01]  /*1b3f0*/  LDL.LU.64 R110, [R1+0xb38] ;  /* 0x000b3800016e7983 */ /* 0x000f220000300a00 */
[----:B-1----:R-:W1:Y:S03]  /*1b400*/  LDC R59, c[0x0][0x230] ;  /* 0x00008c00ff3b7b82 */ /* 0x002e660000000800 */
[----:B------:R-:W4:Y:S01]  /*1b410*/  LDL.LU.64 R202, [R1+0x4d0] ;  /* 0x0004d00001ca7983 */ /* 0x000f220000300a00 */
[----:B------:R-:W-:-:S03]  /*1b420*/  ISETP.GE.U32.AND P3, PT, R52, 0x7ffffe06, PT ;  /* 0x7ffffe063400780c */ /* 0x000fc60003f66070 */
[----:B------:R3:W-:Y:S01]  /*1b430*/  LDGSTS.E [R30+0x50004], desc[UR8][R56.64], !P4 ;  /* 0x50004000381e7fae */ /* 0x0007e2000e121848 */
[----:B--2---:R-:W-:-:S03]  /*1b440*/  IMAD.WIDE R188, R2, 0x4, R188 ;  /* 0x0000000402bc7825 */ /* 0x004fc600078e02bc */
[----:B------:R2:W-:Y:S01]  /*1b450*/  LDGSTS.E [R30+0x54004], desc[UR8][R54.64], !P4 ;  /* 0x54004000361e7fae */ /* 0x0005e2000e121848 */
[----:B------:R-:W1:Y:S01]  /*1b460*/  LDC R52, c[0x0][0x230] ;  /* 0x00008c00ff347b82 */ /* 0x000e620000000800 */
[C---:B---3--:R-:W-:Y:S02]  /*1b470*/  IMAD.WIDE R156, R2.reuse, 0x4, R156 ;  /* 0x00000004029c7825 */ /* 0x048fe400078e029c */
[----:B------:R-:W-:Y:S02]  /*1b480*/  STL.64 [R1+0x618], R188 ;  /* 0x000618bc01007387 */ /* 0x000fe40000100a00 */
[C---:B------:R-:W-:Y:S02]  /*1b490*/  IMAD.WIDE R130, R2.reuse, 0x4, R130 ;  /* 0x0000000402827825 */ /* 0x040fe400078e0282 */
[----:B------:R-:W-:Y:S01]  /*1b4a0*/  STL.64 [R1+0x630], R156 ;  /* 0x0006309c01007387 */ /* 0x000fe20000100a00 */
[----:B------:R-:W3:Y:S03]  /*1b4b0*/  LDC R56, c[0x0][0x230] ;  /* 0x00008c00ff387b82 */ /* 0x000ee60000000800 */
[----:B------:R-:W-:Y:S04]  /*1b4c0*/  STL.64 [R1+0x788], R130 ;  /* 0x0007888201007387 */ /* 0x000fe80000100a00 */
[----:B------:R-:W-:Y:S01]  /*1b4d0*/  LDGSTS.E [R30+0x50008], desc[UR8][R188.64], !P5 ;  /* 0x50008000bc1e7fae */ /* 0x000fe2000e921848 */
[C---:B------:R-:W-:Y:S01]  /*1b4e0*/  IMAD.WIDE R118, R2.reuse, 0x4, R118 ;  /* 0x0000000402767825 */ /* 0x040fe200078e0276 */
[----:B--2---:R-:W2:Y:S03]  /*1b4f0*/  LDC R55, c[0x0][0x230] ;  /* 0x00008c00ff377b82 */ /* 0x004ea60000000800 */
[C---:B------:R-:W-:Y:S01]  /*1b500*/  IMAD.WIDE R70, R2.reuse, 0x4, R70 ;  /* 0x0000000402467825 */ /* 0x040fe200078e0246 */
[----:B------:R-:W-:Y:S03]  /*1b510*/  STL.64 [R1+0x798], R118 ;  /* 0x0007987601007387 */ /* 0x000fe60000100a00 */
[C---:B------:R-:W-:Y:S01]  /*1b520*/  IMAD.WIDE R92, R2.reuse, 0x4, R92 ;  /* 0x00000004025c7825 */ /* 0x040fe200078e025c */
[----:B------:R-:W-:Y:S03]  /*1b530*/  STL.64 [R1+0x7a8], R70 ;  /* 0x0007a84601007387 */ /* 0x000fe60000100a00 */
[C---:B------:R-:W-:Y:S01]  /*1b540*/  IMAD.WIDE R172, R2.reuse, 0x4, R172 ;  /* 0x0000000402ac7825 */ /* 0x040fe200078e02ac */
[----:B------:R-:W3:Y:S03]  /*1b550*/  LDC R54, c[0x0][0x230] ;  /* 0x00008c00ff367b82 */ /* 0x000ee60000000800 */
[C---:B------:R-:W-:Y:S01]  /*1b560*/  IMAD.WIDE R140, R2.reuse, 0x4, R140 ;  /* 0x00000004028c7825 */ /* 0x040fe200078e028c */
[----:B------:R-:W-:Y:S04]  /*1b570*/  STL.64 [R1+0x5b8], R172 ;  /* 0x0005b8ac01007387 */ /* 0x000fe80000100a00 */
[----:B------:R-:W-:Y:S01]  /*1b580*/  LDGSTS.E [R30+0x54008], desc[UR8][R172.64], !P5 ;  /* 0x54008000ac1e7fae */ /* 0x000fe2000e921848 */
[----:B------:R-:W-:Y:S01]  /*1b590*/  VIADD R53, R53, 0xfffffee3 ;  /* 0xfffffee335357836 */ /* 0x000fe20000000000 */
[----:B------:R-:W3:Y:S02]  /*1b5a0*/  LDC R57, c[0x0][0x230] ;  /* 0x00008c00ff397b82 */ /* 0x000ee40000000800 */
[----:B------:R-:W-:Y:S04]  /*1b5b0*/  STL.64 [R1+0x7b8], R92 ;  /* 0x0007b85c01007387 */ /* 0x000fe80000100a00 */
[----:B------:R-:W-:Y:S02]  /*1b5c0*/  LDGSTS.E [R30+0x5000c], desc[UR8][R156.64], !P0 ;  /* 0x5000c0009c1e7fae */ /* 0x000fe4000c121848 */
[----:B------:R-:W3:Y:S02]  /*1b5d0*/  LDC R58, c[0x0][0x230] ;  /* 0x00008c00ff3a7b82 */ /* 0x000ee40000000800 */
[----:B------:R-:W-:Y:S01]  /*1b5e0*/  STL.64 [R1+0x628], R140 ;  /* 0x0006288c01007387 */ /* 0x000fe20000100a00 */
[----:B------:R-:W-:-:S03]  /*1b5f0*/  IMAD.WIDE R124, R2, 0x4, R124 ;  /* 0x00000004027c7825 */ /* 0x000fc600078e027c */
[----:B------:R-:W-:Y:S01]  /*1b600*/  LDGSTS.E [R30+0x5400c], desc[UR8][R140.64], !P0 ;  /* 0x5400c0008c1e7fae */ /* 0x000fe2000c121848 */
[----:B----4-:R-:W-:-:S03]  /*1b610*/  IMAD.WIDE R94, R2, 0x4, R94 ;  /* 0x00000004025e7825 */ /* 0x010fc600078e025e */
[----:B------:R-:W-:Y:S01]  /*1b620*/  STL.64 [R1+0x790], R124 ;  /* 0x0007907c01007387 */ /* 0x000fe20000100a00 */
[----:B------:R-:W-:-:S03]  /*1b630*/  IMAD.WIDE R110, R2, 0x4, R110 ;  /* 0x00000004026e7825 */ /* 0x000fc600078e026e */
[----:B------:R-:W-:Y:S01]  /*1b640*/  LDGSTS.E [R30+0x58000], desc[UR8][R130.64], !P1 ;  /* 0x58000000821e7fae */ /* 0x000fe2000c921848 */
[----:B------:R-:W-:-:S03]  /*1b650*/  IMAD.WIDE R62, R2, 0x4, R202 ;  /* 0x00000004023e7825 */ /* 0x000fc600078e02ca */
[----:B------:R4:W-:Y:S04]  /*1b660*/  STL.64 [R1+0x7a0], R94 ;  /* 0x0007a05e01007387 */ /* 0x0009e80000100a00 */
[----:B------:R-:W-:Y:S04]  /*1b670*/  LDGSTS.E [R30+0x5c000], desc[UR8][R124.64], !P1 ;  /* 0x5c0000007c1e7fae */ /* 0x000fe8000c921848 */
[----:B------:R2:W-:Y:S04]  /*1b680*/  STL.64 [R1+0x7b0], R110 ;  /* 0x0007b06e01007387 */ /* 0x0005e80000100a00 */
[----:B------:R-:W-:Y:S04]  /*1b690*/  LDGSTS.E [R30+0x58004], desc[UR8][R118.64], !P2 ;  /* 0x58004000761e7fae */ /* 0x000fe8000d121848 */
[----:B------:R3:W-:Y:S04]  /*1b6a0*/  STL.64 [R1+0x7c0], R62 ;  /* 0x0007c03e01007387 */ /* 0x0007e80000100a00 */
[----:B------:R3:W-:Y:S04]  /*1b6b0*/  LDGSTS.E [R30+0x5c004], desc[UR8][R94.64], !P2 ;  /* 0x5c0040005e1e7fae */ /* 0x0007e8000d121848 */
[----:B------:R3:W-:Y:S01]  /*1b6c0*/  LDGSTS.E [R30+0x58008], desc[UR8][R70.64], !P3 ;  /* 0x58008000461e7fae */ /* 0x0007e2000d921848 */
[----:B------:R-:W-:-:S02]  /*1b6d0*/  ISETP.GE.U32.AND P4, PT, R31, 0x7ffffe05, PT ;  /* 0x7ffffe051f00780c */ /* 0x000fc40003f86070 */
[----:B------:R-:W1:Y:S01]  /*1b6e0*/  LDC R31, c[0x0][0x230] ;  /* 0x00008c00ff1f7b82 */ /* 0x000e620000000800 */
[----:B------:R-:W-:Y:S04]  /*1b6f0*/  LDGSTS.E [R30+0x5c008], desc[UR8][R110.64], !P3 ;  /* 0x5c0080006e1e7fae */ /* 0x000fe8000d921848 */
[----:B----4-:R-:W3:Y:S04]  /*1b700*/  LDL.LU.64 R94, [R1+0x208] ;  /* 0x00020800015e7983 */ /* 0x010ee80000300a00 */
[----:B------:R-:W4:Y:S04]  /*1b710*/  LDL.LU.64 R70, [R1+0x210] ;  /* 0x0002100001467983 */ /* 0x000f280000300a00 */
[----:B------:R-:W4:Y:S04]  /*1b720*/  LDL.LU.64 R140, [R1+0x218] ;  /* 0x00021800018c7983 */ /* 0x000f280000300a00 */
[----:B------:R-:W4:Y:S04]  /*1b730*/  LDL.LU.64 R130, [R1+0x220] ;  /* 0x0002200001827983 */ /* 0x000f280000300a00 */
[----:B------:R-:W-:Y:S01]  /*1b740*/  LDGSTS.E [R30+0x5800c], desc[UR8][R92.64], !P4 ;  /* 0x5800c0005c1e7fae */ /* 0x000fe2000e121848 */
[----:B------:R-:W-:-:S02]  /*1b750*/  ISETP.GE.U32.AND P5, PT, R53, 0x7ffffe64, PT ;  /* 0x7ffffe643500780c */ /* 0x000fc40003fa6070 */
[----:B-1----:R-:W-:Y:S01]  /*1b760*/  IADD3 R31, R31, -0x11f, RZ ;  /* 0xfffffee11f1f7810 */ /* 0x002fe20007ffe0ff */
[----:B------:R1:W-:Y:S01]  /*1b770*/  LDGSTS.E [R30+0x5c00c], desc[UR8][R62.64], !P4 ;  /* 0x5c00c0003e1e7fae */ /* 0x0003e2000e121848 */
[----:B------:R-:W-:Y:S01]  /*1b780*/  VIADD R52, R52, 0xfffffee2 ;  /* 0xfffffee234347836 */ /* 0x000fe20000000000 */
[----:B------:R-:W1:Y:S02]  /*1b790*/  LDC R53, c[0x0][0x230] ;  /* 0x00008c00ff357b82 */ /* 0x000e640000000800 */
[----:B------:R-:W4:Y:S04]  /*1b7a0*/  LDL.LU.64 R92, [R1+0x228] ;  /* 0x00022800015c7983 */ /* 0x000f280000300a00 */
[----:B--2---:R-:W2:Y:S01]  /*1b7b0*/  LDL.LU.64 R110, [R1+0x230] ;  /* 0x00023000016e7983 */ /* 0x004ea20000300a00 */
[----:B------:R-:W-:-:S03]  /*1b7c0*/  ISETP.GE.U32.AND P2, PT, R31, 0x7ffffe62, PT ;  /* 0x7ffffe621f00780c */ /* 0x000fc60003f46070 */
[----:B------:R-:W2:Y:S01]  /*1b7d0*/  LDL.LU.64 R124, [R1+0x238] ;  /* 0x00023800017c7983 */ /* 0x000ea20000300a00 */
[----:B------:R-:W-:Y:S02]  /*1b7e0*/  VIADD R31, R55, 0xfffffec3 ;  /* 0xfffffec3371f7836 */ /* 0x000fe40000000000 */
[C---:B---3--:R-:W-:Y:S01]  /*1b7f0*/  IMAD.WIDE R94, R2.reuse, 0x4, R94 ;  /* 0x00000004025e7825 */ /* 0x048fe200078e025e */
[----:B------:R-:W3:Y:S02]  /*1b800*/  LDL.LU.64 R118, [R1+0x240] ;  /* 0x0002400001767983 */ /* 0x000ee40000300a00 */
[----:B------:R-:W-:Y:S01]  /*1b810*/  ISETP.GE.U32.AND P0, PT, R31, 0x7ffffe44, PT ;  /* 0x7ffffe441f00780c */ /* 0x000fe20003f06070 */
[----:B------:R-:W3:Y:S01]  /*1b820*/  LDC R55, c[0x0][0x230] ;  /* 0x00008c00ff377b82 */ /* 0x000ee20000000800 */
[C---:B----4-:R-:W-:Y:S01]  /*1b830*/  IMAD.WIDE R70, R2.reuse, 0x4, R70 ;  /* 0x0000000402467825 */ /* 0x050fe200078e0246 */
[----:B------:R4:W-:Y:S03]  /*1b840*/  STL.64 [R1+0x208], R94 ;  /* 0x0002085e01007387 */ /* 0x0009e60000100a00 */
[----:B-1----:R-:W-:Y:S01]  /*1b850*/  IMAD.WIDE R62, R2, 0x4, R140 ;  /* 0x00000004023e7825 */ /* 0x002fe200078e028c */
[----:B------:R2:W-:Y:S03]  /*1b860*/  STL.64 [R1+0x210], R70 ;  /* 0x0002104601007387 */ /* 0x0005e60000100a00 */
[----:B------:R-:W-:Y:S01]  /*1b870*/  VIADD R31, R60, 0xfffffea3 ;  /* 0xfffffea33c1f7836 */ /* 0x000fe20000000000 */
[----:B------:R-:W-:Y:S01]  /*1b880*/  LDGSTS.E [R29+0x40000], desc[UR8][R94.64], !P5 ;  /* 0x400000005e1d7fae */ /* 0x000fe2000e921848 */
[----:B------:R-:W-:-:S03]  /*1b890*/  IMAD.WIDE R60, R2, 0x4, R130 ;  /* 0x00000004023c7825 */ /* 0x000fc600078e0282 */
[----:B------:R1:W-:Y:S04]  /*1b8a0*/  STL.64 [R1+0x218], R62 ;  /* 0x0002183e01007387 */ /* 0x0003e80000100a00 */
[----:B------:R2:W-:Y:S04]  /*1b8b0*/  LDGSTS.E [R29+0x44000], desc[UR8][R70.64], !P5 ;  /* 0x44000000461d7fae */ /* 0x0005e8000e921848 */
[----:B----4-:R-:W4:Y:S04]  /*1b8c0*/  LDL.LU.64 R94, [R1+0x440] ;  /* 0x00044000015e7983 */ /* 0x010f280000300a00 */
[----:B------:R3:W-:Y:S04]  /*1b8d0*/  STL.64 [R1+0x220], R60 ;  /* 0x0002203c01007387 */ /* 0x0007e80000100a00 */
[----:B------:R-:W4:Y:S04]  /*1b8e0*/  LDL.LU.64 R202, [R1+0x410] ;  /* 0x0004100001ca7983 */ /* 0x000f280000300a00 */
[----:B------:R-:W4:Y:S04]  /*1b8f0*/  LDL.LU.64 R188, [R1+0x418] ;  /* 0x0004180001bc7983 */ /* 0x000f280000300a00 */
[----:B------:R-:W4:Y:S01]  /*1b900*/  LDL.LU.64 R172, [R1+0x420] ;  /* 0x0004200001ac7983 */ /* 0x000f220000300a00 */
[----:B--2---:R-:W-:-:S03]  /*1b910*/  IMAD.WIDE R70, R2, 0x4, R110 ;  /* 0x0000000402467825 */ /* 0x004fc600078e026e */
[----:B------:R-:W2:Y:S04]  /*1b920*/  LDL.LU.64 R156, [R1+0x430] ;  /* 0x00043000019c7983 */ /* 0x000ea80000300a00 */
[----:B------:R-:W2:Y:S01]  /*1b930*/  LDL.LU.64 R110, [R1+0xf8] ;  /* 0x0000f800016e7983 */ /* 0x000ea20000300a00 */
[----:B------:R-:W-:Y:S01]  /*1b940*/  ISETP.GE.U32.AND P3, PT, R52, 0x7ffffe63, PT ;  /* 0x7ffffe633400780c */ /* 0x000fe20003f66070 */
[----:B------:R-:W-:Y:S02]  /*1b950*/  VIADD R30, R54, 0xfffffee0 ;  /* 0xfffffee0361e7836 */ /* 0x000fe40000000000 */
[----:B------:R-:W1:Y:S01]  /*1b960*/  LDC R54, c[0x0][0x230] ;  /* 0x00008c00ff367b82 */ /* 0x000e620000000800 */
[----:B------:R-:W-:Y:S02]  /*1b970*/  IMAD.WIDE R92, R2, 0x4, R92 ;  /* 0x00000004025c7825 */ /* 0x000fe400078e025c */
[----:B------:R-:W-:-:S03]  /*1b980*/  ISETP.GE.U32.AND P1, PT, R30, 0x7ffffe61, PT ;  /* 0x7ffffe611e00780c */ /* 0x000fc60003f26070 */
[----:B------:R-:W-:Y:S04]  /*1b990*/  STL.64 [R1+0x228], R92 ;  /* 0x0002285c01007387 */ /* 0x000fe80000100a00 */
[----:B------:R1:W-:Y:S04]  /*1b9a0*/  LDGSTS.E [R29+0x40004], desc[UR8][R62.64], !P3 ;  /* 0x400040003e1d7fae */ /* 0x0003e8000d921848 */
[----:B------:R3:W-:Y:S04]  /*1b9b0*/  LDGSTS.E [R29+0x44004], desc[UR8][R60.64], !P3 ;  /* 0x440040003c1d7fae */ /* 0x0007e8000d921848 */
[----:B------:R3:W-:Y:S01]  /*1b9c0*/  STL.64 [R1+0x230], R70 ;  /* 0x0002304601007387 */ /* 0x0007e20000100a00 */
[----:B-1----:R-:W-:-:S03]  /*1b9d0*/  IMAD.WIDE R62, R2, 0x4, R124 ;  /* 0x00000004023e7825 */ /* 0x002fc600078e027c */
[----:B------:R-:W2:Y:S04]  /*1b9e0*/  LDL.LU.64 R140, [R1+0xf0] ;  /* 0x0000f000018c7983 */ /* 0x000ea80000300a00 */
[----:B------:R1:W-:Y:S01]  /*1b9f0*/  STL.64 [R1+0x238], R62 ;  /* 0x0002383e01007387 */ /* 0x0003e20000100a00 */
[----:B------:R-:W-:Y:S01]  /*1ba00*/  VIADD R30, R56, 0xfffffec2 ;  /* 0xfffffec2381e7836 */ /* 0x000fe20000000000 */
[----:B------:R-:W-:Y:S01]  /*1ba10*/  ISETP.GE.U32.AND P3, PT, R31, 0x7ffffe24, PT ;  /* 0x7ffffe241f00780c */ /* 0x000fe20003f66070 */
[----:B------:R-:W2:Y:S01]  /*1ba20*/  LDC R56, c[0x0][0x230] ;  /* 0x00008c00ff387b82 */ /* 0x000ea20000000800 */
[----:B------:R-:W-:Y:S02]  /*1ba30*/  LDGSTS.E [R29+0x40008], desc[UR8][R92.64], !P2 ;  /* 0x400080005c1d7fae */ /* 0x000fe4000d121848 */
[----:B------:R-:W-:-:S02]  /*1ba40*/  ISETP.GE.U32.AND P4, PT, R30, 0x7ffffe43, PT ;  /* 0x7ffffe431e00780c */ /* 0x000fc40003f86070 */
[----:B------:R-:W-:Y:S01]  /*1ba50*/  LDGSTS.E [R29+0x44008], desc[UR8][R70.64], !P2 ;  /* 0x44008000461d7fae */ /* 0x000fe2000d121848 */
[----:B------:R-:W-:Y:S02]  /*1ba60*/  IADD3 R52, R57, -0x13f, RZ ;  /* 0xfffffec139347810 */ /* 0x000fe40007ffe0ff */
[----:B------:R-:W-:Y:S01]  /*1ba70*/  IADD3 R31, R54, -0x15f, RZ ;  /* 0xfffffea1361f7810 */ /* 0x000fe20007ffe0ff */
[----:B------:R1:W-:Y:S01]  /*1ba80*/  LDGSTS.E [R29+0x4000c], desc[UR8][R62.64], !P1 ;  /* 0x4000c0003e1d7fae */ /* 0x0003e2000c921848 */
[----:B------:R-:W-:Y:S01]  /*1ba90*/  SEL R30, RZ, 0x4, P6 ;  /* 0x00000004ff1e7807 */ /* 0x000fe20003000000 */
[----:B------:R-:W2:Y:S01]  /*1baa0*/  LDC R57, c[0x0][0x230] ;  /* 0x00008c00ff397b82 */ /* 0x000ea20000000800 */
[----:B------:R-:W-:Y:S01]  /*1bab0*/  ISETP.GE.U32.AND P6, PT, R52, 0x7ffffe42, PT ;  /* 0x7ffffe423400780c */ /* 0x000fe20003fc6070 */
[----:B------:R-:W-:Y:S02]  /*1bac0*/  VIADD R52, R59, 0xfffffec0 ;  /* 0xfffffec03b347836 */ /* 0x000fe40000000000 */
[----:B---3--:R-:W-:-:S05]  /*1bad0*/  IMAD.WIDE R60, R2, 0x4, R118 ;  /* 0x00000004023c7825 */ /* 0x008fca00078e0276 */
[----:B------:R3:W-:Y:S04]  /*1bae0*/  STL.64 [R1+0x240], R60 ;  /* 0x0002403c01007387 */ /* 0x0007e80000100a00 */
[----:B------:R-:W2:Y:S04]  /*1baf0*/  LDL.LU.64 R130, [R1+0xe8] ;  /* 0x0000e80001827983 */ /* 0x000ea80000300a00 */
[----:B------:R-:W2:Y:S04]  /*1bb00*/  LDL.LU.64 R124, [R1+0xe0] ;  /* 0x0000e000017c7983 */ /* 0x000ea80000300a00 */
[----:B------:R-:W2:Y:S04]  /*1bb10*/  LDL.LU.64 R118, [R1+0xd8] ;  /* 0x0000d80001767983 */ /* 0x000ea80000300a00 */
[----:B------:R-:W2:Y:S01]  /*1bb20*/  LDL.LU.64 R70, [R1+0xd0] ;  /* 0x0000d00001467983 */ /* 0x000ea20000300a00 */
[----:B----4-:R-:W-:-:S03]  /*1bb30*/  IMAD.WIDE R94, R2, 0x4, R94 ;  /* 0x00000004025e7825 */ /* 0x010fc600078e025e */
[----:B------:R-:W4:Y:S04]  /*1bb40*/  LDL.LU.64 R92, [R1+0xc8] ;  /* 0x0000c800015c7983 */ /* 0x000f280000300a00 */
[----:B------:R3:W-:Y:S01]  /*1bb50*/  LDGSTS.E [R29+0x4400c], desc[UR8][R60.64], !P1 ;  /* 0x4400c0003c1d7fae */ /* 0x0007e2000c921848 */
[----:B-1----:R-:W-:Y:S01]  /*1bb60*/  IMAD.WIDE R62, R2, 0x4, R202 ;  /* 0x00000004023e7825 */ /* 0x002fe200078e02ca */
[----:B------:R-:W-:Y:S02]  /*1bb70*/  ISETP.GE.U32.AND P1, PT, R31, 0x7ffffe22, PT ;  /* 0x7ffffe221f00780c */ /* 0x000fe40003f26070 */
[----:B------:R1:W-:Y:S01]  /*1bb80*/  STL.64 [R1+0x408], R94 ;  /* 0x0004085e01007387 */ /* 0x0003e20000100a00 */
[----:B------:R-:W-:-:S03]  /*1bb90*/  VIADD R31, R58, 0xfffffe83 ;  /* 0xfffffe833a1f7836 */ /* 0x000fc60000000000 */
[----:B------:R2:W-:Y:S01]  /*1bba0*/  STL.64 [R1+0x410], R62 ;  /* 0x0004103e01007387 */ /* 0x0005e20000100a00 */
[----:B------:R-:W-:-:S03]  /*1bbb0*/  IMAD.WIDE R58, R2, 0x4, R172 ;  /* 0x00000004023a7825 */ /* 0x000fc600078e02ac */
[----:B------:R-:W-:Y:S01]  /*1bbc0*/  LDGSTS.E [R29+0x48000], desc[UR8][R94.64], !P0 ;  /* 0x480000005e1d7fae */ /* 0x000fe2000c121848 */
[----:B---3--:R-:W-:-:S03]  /*1bbd0*/  IMAD.WIDE R60, R2, 0x4, R188 ;  /* 0x00000004023c7825 */ /* 0x008fc600078e02bc */
[----:B------:R2:W-:Y:S04]  /*1bbe0*/  LDGSTS.E [R29+0x4c000], desc[UR8][R62.64], !P0 ;  /* 0x4c0000003e1d7fae */ /* 0x0005e8000c121848 */
[----:B------:R3:W-:Y:S04]  /*1bbf0*/  LDGSTS.E [R29+0x48004], desc[UR8][R60.64], !P4 ;  /* 0x480040003c1d7fae */ /* 0x0007e8000e121848 */
[----:B-1----:R-:W4:Y:S04]  /*1bc00*/  LDL.LU.64 R94, [R1+0xb0] ;  /* 0x0000b000015e7983 */ /* 0x002f280000300a00 */
[----:B------:R3:W-:Y:S04]  /*1bc10*/  STL.64 [R1+0x418], R60 ;  /* 0x0004183c01007387 */ /* 0x0007e80000100a00 */
[----:B------:R1:W-:Y:S01]  /*1bc20*/  STL.64 [R1+0x420], R58 ;  /* 0x0004203a01007387 */ /* 0x0003e20000100a00 */
[----:B------:R-:W-:Y:S01]  /*1bc30*/  ISETP.GE.U32.AND P5, PT, R52, 0x7ffffe41, PT ;  /* 0x7ffffe413400780c */ /* 0x000fe20003fa6070 */
[----:B--2---:R-:W-:-:S02]  /*1bc40*/  IMAD.WIDE R62, R2, 0x4, R156 ;  /* 0x00000004023e7825 */ /* 0x004fc400078e029c */
[----:B------:R1:W-:Y:S02]  /*1bc50*/  LDGSTS.E [R29+0x4c004], desc[UR8][R58.64], !P4 ;  /* 0x4c0040003a1d7fae */ /* 0x0003e4000e121848 */
[----:B---3--:R-:W-:-:S04]  /*1bc60*/  IMAD.WIDE R60, R2, 0x4, R110 ;  /* 0x00000004023c7825 */ /* 0x008fc800078e026e */
[----:B------:R-:W-:Y:S01]  /*1bc70*/  VIADD R52, R53, 0xfffffea2 ;  /* 0xfffffea235347836 */ /* 0x000fe20000000000 */
[----:B------:R-:W2:Y:S01]  /*1bc80*/  LDL.LU.64 R110, [R1+0xb8] ;  /* 0x0000b800016e7983 */ /* 0x000ea20000300a00 */
[----:B------:R-:W3:Y:S03]  /*1bc90*/  LDC R53, c[0x0][0x230] ;  /* 0x00008c00ff357b82 */ /* 0x000ee60000000800 */
[----:B------:R-:W-:Y:S01]  /*1bca0*/  ISETP.GE.U32.AND P2, PT, R52, 0x7ffffe23, PT ;  /* 0x7ffffe233400780c */ /* 0x000fe20003f46070 */
[----:B------:R-:W-:Y:S02]  /*1bcb0*/  VIADD R52, R56, 0xfffffea0 ;  /* 0xfffffea038347836 */ /* 0x000fe40000000000 */
[----:B-1----:R-:W-:Y:S01]  /*1bcc0*/  IMAD.WIDE R58, R2, 0x4, R140 ;  /* 0x00000004023a7825 */ /* 0x002fe200078e028c */
[----:B------:R-:W-:Y:S01]  /*1bcd0*/  ISETP.GE.U32.AND P4, PT, R31, 0x7ffffe04, PT ;  /* 0x7ffffe041f00780c */ /* 0x000fe20003f86070 */
[----:B------:R-:W-:Y:S01]  /*1bce0*/  LDGSTS.E [R29+0x48008], desc[UR8][R62.64], !P6 ;  /* 0x480080003e1d7fae */ /* 0x000fe2000f121848 */
[----:B------:R-:W-:Y:S01]  /*1bcf0*/  ISETP.GE.U32.AND P0, PT, R52, 0x7ffffe21, PT ;  /* 0x7ffffe213400780c */ /* 0x000fe20003f06070 */
[----:B------:R-:W-:Y:S01]  /*1bd00*/  VIADD R52, R55, 0xfffffe82 ;  /* 0xfffffe8237347836 */ /* 0x000fe20000000000 */
[----:B------:R-:W-:Y:S01]  /*1bd10*/  IADD3 R31, R57, -0x17f, RZ ;  /* 0xfffffe81391f7810 */ /* 0x000fe20007ffe0ff */
[----:B------:R-:W-:Y:S04]  /*1bd20*/  LDGSTS.E [R29+0x4c008], desc[UR8][R60.64], !P6 ;  /* 0x4c0080003c1d7fae */ /* 0x000fe8000f121848 */
[----:B------:R1:W-:Y:S01]  /*1bd30*/  LDGSTS.E [R29+0x4800c], desc[UR8][R58.64], !P5 ;  /* 0x4800c0003a1d7fae */ /* 0x0003e2000e921848 */
[----:B------:R-:W-:-:S03]  /*1bd40*/  ISETP.GE.U32.AND P6, PT, R52, 0x7ffffe03, PT ;  /* 0x7ffffe033400780c */ /* 0x000fc60003fc6070 */
[----:B------:R-:W-:Y:S04]  /*1bd50*/  STL.64 [R1+0x428], R62 ;  /* 0x0004283e01007387 */ /* 0x000fe80000100a00 */
[----:B------:R-:W-:Y:S04]  /*1bd60*/  STL.64 [R1+0x430], R60 ;  /* 0x0004303c01007387 */ /* 0x000fe80000100a00 */
[----:B------:R1:W-:Y:S01]  /*1bd70*/  STL.64 [R1+0x438], R58 ;  /* 0x0004383a01007387 */ /* 0x0003e20000100a00 */
[----:B------:R-:W-:-:S04]  /*1bd80*/  IMAD.WIDE R38, R2, 0x4, R38 ;  /* 0x0000000402267825 */ /* 0x000fc800078e0226 */
[----:B------:R-:W-:-:S04]  /*1bd90*/  IMAD.WIDE R40, R2, 0x4, R40 ;  /* 0x0000000402287825 */ /* 0x000fc800078e0228 */
[----:B------:R-:W-:-:S04]  /*1bda0*/  IMAD.WIDE R42, R2, 0x4, R42 ;  /* 0x00000004022a7825 */ /* 0x000fc800078e022a */
[----:B------:R-:W-:-:S04]  /*1bdb0*/  IMAD.WIDE R44, R2, 0x4, R44 ;  /* 0x00000004022c7825 */ /* 0x000fc800078e022c */
[----:B------:R-:W-:-:S05]  /*1bdc0*/  IMAD.WIDE R54, R2, 0x4, R130 ;  /* 0x0000000402367825 */ /* 0x000fca00078e0282 */
[----:B------:R4:W-:Y:S01]  /*1bdd0*/  LDGSTS.E [R29+0x4c00c], desc[UR8][R54.64], !P5 ;  /* 0x4c00c000361d7fae */ /* 0x0009e2000e921848 */
[----:B------:R-:W-:Y:S01]  /*1bde0*/  ISETP.GE.U32.AND P5, PT, R31, 0x7ffffe02, PT ;  /* 0x7ffffe021f00780c */ /* 0x000fe20003fa6070 */
[----:B---3--:R-:W-:Y:S02]  /*1bdf0*/  VIADD R31, R53, 0xfffffe80 ;  /* 0xfffffe80351f7836 */ /* 0x008fe40000000000 */
[C---:B-1----:R-:W-:Y:S01]  /*1be00*/  IMAD.WIDE R58, R2.reuse, 0x4, R124 ;  /* 0x00000004023a7825 */ /* 0x042fe200078e027c */
[----:B------:R1:W-:Y:S03]  /*1be10*/  STL.64 [R1+0x440], R54 ;  /* 0x0004403601007387 */ /* 0x0003e60000100a00 */
[----:B------:R-:W-:-:S04]  /*1be20*/  IMAD.WIDE R56, R2, 0x4, R118 ;  /* 0x0000000402387825 */ /* 0x000fc800078e0276 */
[C---:B----4-:R-:W-:Y:S01]  /*1be30*/  IMAD.WIDE R52, R2.reuse, 0x4, R92 ;  /* 0x0000000402347825 */ /* 0x050fe200078e025c */
[----:B------:R-:W-:Y:S01]  /*1be40*/  LDGSTS.E [R29+0x50000], desc[UR8][R58.64], !P3 ;  /* 0x500000003a1d7fae */ /* 0x000fe2000d921848 */
[----:B------:R-:W3:Y:S02]  /*1be50*/  LDC R93, c[0x0][0x230] ;  /* 0x00008c00ff5d7b82 */ /* 0x000ee40000000800 */
[C---:B-1----:R-:W-:Y:S01]  /*1be60*/  IMAD.WIDE R54, R2.reuse, 0x4, R70 ;  /* 0x0000000402367825 */ /* 0x042fe200078e0246 */
[----:B------:R-:W-:Y:S04]  /*1be70*/  STL.64 [R1+0x5c8], R58 ;  /* 0x0005c83a01007387 */ /* 0x000fe80000100a00 */
[----:B------:R1:W-:Y:S04]  /*1be80*/  STL.64 [R1+0x5d0], R56 ;  /* 0x0005d03801007387 */ /* 0x0003e80000100a00 */
[----:B------:R1:W-:Y:S04]  /*1be90*/  LDGSTS.E [R29+0x54000], desc[UR8][R56.64], !P3 ;  /* 0x54000000381d7fae */ /* 0x0003e8000d921848 */
[----:B------:R4:W-:Y:S04]  /*1bea0*/  STL.64 [R1+0x5d8], R54 ;  /* 0x0005d83601007387 */ /* 0x0009e80000100a00 */
[----:B------:R4:W-:Y:S01]  /*1beb0*/  LDGSTS.E [R29+0x50004], desc[UR8][R54.64], !P2 ;  /* 0x50004000361d7fae */ /* 0x0009e2000d121848 */
[----:B-1----:R-:W-:-:S03]  /*1bec0*/  IMAD.WIDE R56, R2, 0x4, R32 ;  /* 0x0000000402387825 */ /* 0x002fc600078e0220 */
[----:B------:R1:W-:Y:S01]  /*1bed0*/  STL.64 [R1+0x5e0], R52 ;  /* 0x0005e03401007387 */ /* 0x0003e20000100a00 */
[----:B------:R-:W-:-:S03]  /*1bee0*/  IMAD.WIDE R60, R2, 0x4, R94 ;  /* 0x00000004023c7825 */ /* 0x000fc600078e025e */
[----:B------:R1:W-:Y:S01]  /*1bef0*/  LDGSTS.E [R29+0x54004], desc[UR8][R52.64], !P2 ;  /* 0x54004000341d7fae */ /* 0x0003e2000d121848 */
[----:B----4-:R-:W-:-:S03]  /*1bf00*/  IMAD.WIDE R54, R2, 0x4, R34 ;  /* 0x0000000402367825 */ /* 0x010fc600078e0222 */
[----:B------:R-:W-:Y:S04]  /*1bf10*/  STL.64 [R1+0x5e8], R60 ;  /* 0x0005e83c01007387 */ /* 0x000fe80000100a00 */
[----:B------:R-:W-:Y:S01]  /*1bf20*/  STL.64 [R1+0x5f8], R56 ;  /* 0x0005f83801007387 */ /* 0x000fe20000100a00 */
[----:B-1----:R-:W-:-:S03]  /*1bf30*/  IMAD.WIDE R52, R2, 0x4, R36 ;  /* 0x0000000402347825 */ /* 0x002fc600078e0224 */
[----:B------:R-:W-:Y:S01]  /*1bf40*/  STL.64 [R1+0x7c8], R54 ;  /* 0x0007c83601007387 */ /* 0x000fe20000100a00 */
[----:B--2---:R-:W-:-:S03]  /*1bf50*/  IMAD.WIDE R58, R2, 0x4, R110 ;  /* 0x00000004023a7825 */ /* 0x004fc600078e026e */
[----:B------:R-:W-:Y:S04]  /*1bf60*/  STL.64 [R1+0x7d8], R52 ;  /* 0x0007d83401007387 */ /* 0x000fe80000100a00 */
[----:B------:R-:W2:Y:S04]  /*1bf70*/  LDL.64 R234, [R1+0xcc8] ;  /* 0x000cc80001ea7983 */ /* 0x000ea80000100a00 */
[----:B------:R-:W-:Y:S04]  /*1bf80*/  STL.64 [R1+0x7e8], R38 ;  /* 0x0007e82601007387 */ /* 0x000fe80000100a00 */
[----:B------:R-:W-:Y:S04]  /*1bf90*/  STL.64 [R1+0x5f0], R58 ;  /* 0x0005f03a01007387 */ /* 0x000fe80000100a00 */
[----:B------:R-:W4:Y:S04]  /*1bfa0*/  LDL.64 R236, [R1+0xd08] ;  /* 0x000d080001ec7983 */ /* 0x000f280000100a00 */
[----:B------:R-:W-:Y:S04]  /*1bfb0*/  STL.64 [R1+0x7f8], R40 ;  /* 0x0007f82801007387 */ /* 0x000fe80000100a00 */
[----:B------:R-:W4:Y:S01]  /*1bfc0*/  LDL.64 R204, [R1+0xd50] ;  /* 0x000d500001cc7983 */ /* 0x000f220000100a00 */
[----:B---3--:R-:W-:-:S03]  /*1bfd0*/  VIADD R93, R93, 0x7f ;  /* 0x0000007f5d5d7836 */ /* 0x008fc60000000000 */
[----:B------:R-:W3:Y:S04]  /*1bfe0*/  LDL.64 R172, [R1+0xd90] ;  /* 0x000d900001ac7983 */ /* 0x000ee80000100a00 */
[----:B------:R-:W3:Y:S04]  /*1bff0*/  LDL.64 R156, [R1+0xdd8] ;  /* 0x000dd800019c7983 */ /* 0x000ee80000100a00 */
[----:B------:R-:W3:Y:S04]  /*1c000*/  LDL.64 R140, [R1+0xe38] ;  /* 0x000e3800018c7983 */ /* 0x000ee80000100a00 */
[----:B------:R-:W3:Y:S01]  /*1c010*/  LDL.64 R70, [R1+0xe90] ;  /* 0x000e900001467983 */ /* 0x000ee20000100a00 */
[----:B------:R-:W-:Y:S01]  /*1c020*/  IMAD.WIDE R36, R2, 0x4, R46 ;  /* 0x0000000402247825 */ /* 0x000fe200078e022e */
[----:B------:R-:W-:-:S02]  /*1c030*/  ISETP.GT.AND P3, PT, R93, 0x17f, PT ;  /* 0x0000017f5d00780c */ /* 0x000fc40003f64270 */
[----:B------:R-:W3:Y:S01]  /*1c040*/  LDL.64 R130, [R1+0xed8] ;  /* 0x000ed80001827983 */ /* 0x000ee20000100a00 */
[----:B------:R-:W-:-:S03]  /*1c050*/  IMAD.WIDE R34, R2, 0x4, R48 ;  /* 0x0000000402227825 */ /* 0x000fc600078e0230 */
[----:B------:R-:W3:Y:S01]  /*1c060*/  LDL.64 R92, [R1+0xf38] ;  /* 0x000f3800015c7983 */ /* 0x000ee20000100a00 */
[----:B------:R-:W-:-:S03]  /*1c070*/  IMAD.WIDE R32, R2, 0x4, R50 ;  /* 0x0000000402207825 */ /* 0x000fc600078e0232 */
[----:B------:R-:W3:Y:S01]  /*1c080*/  LDL.64 R94, [R1+0xf90] ;  /* 0x000f9000015e7983 */ /* 0x000ee20000100a00 */
[----:B------:R-:W-:Y:S01]  /*1c090*/  SEL R30, R30, RZ, P3 ;  /* 0x000000ff1e1e7207 */ /* 0x000fe20001800000 */
[----:B------:R-:W1:Y:S02]  /*1c0a0*/  LDC R2, c[0x0][0x230] ;  /* 0x00008c00ff027b82 */ /* 0x000e640000000800 */
[----:B------:R-:W-:Y:S04]  /*1c0b0*/  STL.64 [R1+0x600], R42 ;  /* 0x0006002a01007387 */ /* 0x000fe80000100a00 */
[----:B------:R-:W-:Y:S04]  /*1c0c0*/  STL.64 [R1+0x7d0], R44 ;  /* 0x0007d02c01007387 */ /* 0x000fe80000100a00 */
[----:B------:R-:W-:Y:S04]  /*1c0d0*/  STL.64 [R1+0x7e0], R36 ;  /* 0x0007e02401007387 */ /* 0x000fe80000100a00 */
[----:B------:R1:W-:Y:S04]  /*1c0e0*/  STL.64 [R1+0x7f0], R34 ;  /* 0x0007f02201007387 */ /* 0x0003e80000100a00 */
[----:B------:R1:W-:Y:S04]  /*1c0f0*/  STL.64 [R1+0x800], R32 ;  /* 0x0008002001007387 */ /* 0x0003e80000100a00 */
[----:B------:R-:W3:Y:S04]  /*1c100*/  LDL.64 R202, [R1+0xfd0] ;  /* 0x000fd00001ca7983 */ /* 0x000ee80000100a00 */
[----:B------:R-:W3:Y:S04]  /*1c110*/  LDL.64 R188, [R1+0xfe0] ;  /* 0x000fe00001bc7983 */ /* 0x000ee80000100a00 */
[----:B------:R-:W3:Y:S01]  /*1c120*/  LDL.64 R124, [R1+0xff0] ;  /* 0x000ff000017c7983 */ /* 0x000ee20000100a00 */
[----:B------:R-:W-:-:S02]  /*1c130*/  ISETP.GE.U32.AND P2, PT, R31, 0x7ffffe01, PT ;  /* 0x7ffffe011f00780c */ /* 0x000fc40003f46070 */
[----:B------:R-:W-:Y:S01]  /*1c140*/  ISETP.NE.U32.AND P3, PT, R30, RZ, PT ;  /* 0x000000ff1e00720c */ /* 0x000fe20003f65070 */
        /* <DEDUP_REMOVED lines=12> */
[----:B------:R-:W0:Y:S04]  /*1c210*/  LDGDEPBAR ;  /* 0x00000000000079af */ /* 0x000e280000000000 */
[----:B------:R-:W3:Y:S04]  /*1c220*/  LDL.64 R118, [R1+0x1000] ;  /* 0x0010000001767983 */ /* 0x000ee80000100a00 */
[----:B------:R-:W3:Y:S04]  /*1c230*/  LDL.64 R110, [R1+0x1010] ;  /* 0x00101000016e7983 */ /* 0x000ee80000100a00 */
[----:B-1----:R-:W3:Y:S04]  /*1c240*/  LDL.64 R34, [R1+0xd58] ;  /* 0x000d580001227983 */ /* 0x002ee80000100a00 */
[----:B------:R-:W3:Y:S04]  /*1c250*/  LDL.64 R32, [R1+0xd98] ;  /* 0x000d980001207983 */ /* 0x000ee80000100a00 */
        /* <DEDUP_REMOVED lines=8> */
[----:B------:R-:W2:Y:S04]  /*1c2e0*/  LDL.64 R234, [R1+0x1028] ;  /* 0x0010280001ea7983 */ /* 0x000ea80000100a00 */
[----:B------:R-:W-:Y:S04]  /*1c2f0*/  LDGSTS.E [R28+-0x5f800], desc[UR8][R204.64], P3 ;  /* 0xa0800000cc1c7fae */ /* 0x000fe80009921848 */
[----:B---3--:R-:W-:Y:S04]  /*1c300*/  LDGSTS.E [R28+-0x5f400], desc[UR8][R172.64], P3 ;  /* 0xa0c00000ac1c7fae */ /* 0x008fe80009921848 */
[----:B------:R-:W-:Y:S04]  /*1c310*/  LDGSTS.E [R28+-0x5f000], desc[UR8][R156.64], P3 ;  /* 0xa10000009c1c7fae */ /* 0x000fe80009921848 */
[----:B------:R-:W-:Y:S04]  /*1c320*/  LDGSTS.E [R28+-0x5ec00], desc[UR8][R140.64], P3 ;  /* 0xa14000008c1c7fae */ /* 0x000fe80009921848 */
[----:B------:R-:W-:Y:S04]  /*1c330*/  LDGSTS.E [R28+-0x5e800], desc[UR8][R70.64], P3 ;  /* 0xa1800000461c7fae */ /* 0x000fe80009921848 */
[----:B------:R-:W3:Y:S04]  /*1c340*/  LDL.64 R172, [R1+0x1020] ;  /* 0x0010200001ac7983 */ /* 0x000ee80000100a00 */
[----:B------:R-:W4:Y:S04]  /*1c350*/  LDL.64 R156, [R1+0xd18] ;  /* 0x000d1800019c7983 */ /* 0x000f280000100a00 */
[----:B------:R-:W2:Y:S04]  /*1c360*/  LDL.64 R70, [R1+0xcc0] ;  /* 0x000cc00001467983 */ /* 0x000ea80000100a00 */
[----:B------:R-:W-:Y:S04]  /*1c370*/  LDGSTS.E [R28+-0x5e400], desc[UR8][R130.64], P3 ;  /* 0xa1c00000821c7fae */ /* 0x000fe80009921848 */
[----:B------:R-:W-:Y:S04]  /*1c380*/  LDGSTS.E [R28+-0x5e000], desc[UR8][R92.64], P3 ;  /* 0xa20000005c1c7fae */ /* 0x000fe80009921848 */
[----:B------:R-:W4:Y:S04]  /*1c390*/  LDL.64 R140, [R1+0xe48] ;  /* 0x000e4800018c7983 */ /* 0x000f280000100a00 */
[----:B------:R-:W-:Y:S04]  /*1c3a0*/  LDGSTS.E [R28+-0x5dc00], desc[UR8][R94.64], P3 ;  /* 0xa24000005e1c7fae */ /* 0x000fe80009921848 */
[----:B------:R-:W4:Y:S04]  /*1c3b0*/  LDL.64 R130, [R1+0xe98] ;  /* 0x000e980001827983 */ /* 0x000f280000100a00 */
[----:B------:R-:W4:Y:S04]  /*1c3c0*/  LDL.64 R92, [R1+0xee8] ;  /* 0x000ee800015c7983 */ /* 0x000f280000100a00 */
[----:B------:R-:W-:Y:S04]  /*1c3d0*/  LDGSTS.E [R28+-0x5d800], desc[UR8][R202.64], P3 ;  /* 0xa2800000ca1c7fae */ /* 0x000fe80009921848 */
[----:B------:R-:W4:Y:S04]  /*1c3e0*/  LDL.64 R94, [R1+0xf48] ;  /* 0x000f4800015e7983 */ /* 0x000f280000100a00 */
[----:B------:R-:W-:Y:S04]  /*1c3f0*/  LDGSTS.E [R28+-0x5d400], desc[UR8][R188.64], P3 ;  /* 0xa2c00000bc1c7fae */ /* 0x000fe80009921848 */
[----:B------:R-:W-:Y:S04]  /*1c400*/  LDGSTS.E [R28+-0x5d000], desc[UR8][R124.64], P3 ;  /* 0xa30000007c1c7fae */ /* 0x000fe80009921848 */
[----:B------:R-:W4:Y:S04]  /*1c410*/  LDL.64 R236, [R1+0xcd8] ;  /* 0x000cd80001ec7983 */ /* 0x000f280000100a00 */
[----:B------:R-:W4:Y:S04]  /*1c420*/  LDL.64 R204, [R1+0xd20] ;  /* 0x000d200001cc7983 */ /* 0x000f280000100a00 */
[----:B------:R-:W4:Y:S04]  /*1c430*/  LDL.64 R124, [R1+0xfd8] ;  /* 0x000fd800017c7983 */ /* 0x000f280000100a00 */
[----:B------:R-:W4:Y:S04]  /*1c440*/  LDL.64 R202, [R1+0xd60] ;  /* 0x000d600001ca7983 */ /* 0x000f280000100a00 */
[----:B------:R-:W4:Y:S04]  /*1c450*/  LDL.64 R188, [R1+0xda0] ;  /* 0x000da00001bc7983 */ /* 0x000f280000100a00 */
[----:B------:R-:W-:Y:S04]  /*1c460*/  LDGSTS.E [R28+-0x5cc00], desc[UR8][R118.64], P3 ;  /* 0xa3400000761c7fae */ /* 0x000fe80009921848 */
[----:B------:R-:W-:Y:S04]  /*1c470*/  LDGSTS.E [R28+-0x5c800], desc[UR8][R110.64], P3 ;  /* 0xa38000006e1c7fae */ /* 0x000fe80009921848 */
[----:B------:R-:W4:Y:S04]  /*1c480*/  LDL.64 R118, [R1+0xdf8] ;  /* 0x000df80001767983 */ /* 0x000f280000100a00 */
[----:B------:R-:W4:Y:S04]  /*1c490*/  LDL.64 R110, [R1+0xe58] ;  /* 0x000e5800016e7983 */ /* 0x000f280000100a00 */
[----:B---3--:R-:W-:Y:S04]  /*1c4a0*/  LDGSTS.E [R28+-0x5c400], desc[UR8][R172.64], P3 ;  /* 0xa3c00000ac1c7fae */ /* 0x008fe80009921848 */
[----:B--2---:R-:W-:Y:S04]  /*1c4b0*/  LDGSTS.E [R27+-0x5ff80], desc[UR8][R70.64], P3 ;  /* 0xa0080000461b7fae */ /* 0x004fe80009921848 */
[----:B----4-:R-:W-:Y:S04]  /*1c4c0*/  LDGSTS.E [R27+-0x5fb80], desc[UR8][R156.64], P3 ;  /* 0xa04800009c1b7fae */ /* 0x010fe80009921848 */
[----:B------:R-:W2:Y:S04]  /*1c4d0*/  LDL.64 R172, [R1+0xef8] ;  /* 0x000ef80001ac7983 */ /* 0x000ea80000100a00 */
[----:B------:R-:W3:Y:S04]  /*1c4e0*/  LDL.64 R70, [R1+0xea0] ;  /* 0x000ea00001467983 */ /* 0x000ee80000100a00 */
[----:B------:R-:W4:Y:S04]  /*1c4f0*/  LDL.64 R156, [R1+0xdd0] ;  /* 0x000dd000019c7983 */ /* 0x000f280000100a00 */
[----:B------:R-:W-:Y:S04]  /*1c500*/  LDGSTS.E [R27+-0x5f780], desc[UR8][R34.64], P3 ;  /* 0xa0880000221b7fae */ /* 0x000fe80009921848 */
[----:B------:R-:W-:Y:S04]  /*1c510*/  LDGSTS.E [R27+-0x5f380], desc[UR8][R32.64], P3 ;  /* 0xa0c80000201b7fae */ /* 0x000fe80009921848 */
[----:B------:R-:W-:Y:S04]  /*1c520*/  LDGSTS.E [R27+-0x5ef80], desc[UR8][R52.64], P3 ;  /* 0xa1080000341b7fae */ /* 0x000fe80009921848 */
[----:B------:R-:W-:Y:S04]  /*1c530*/  LDGSTS.E [R27+-0x5eb80], desc[UR8][R140.64], P3 ;  /* 0xa14800008c1b7fae */ /* 0x000fe80009921848 */
        /* <DEDUP_REMOVED lines=10> */
[----:B------:R-:W-:Y:S04]  /*1c5e0*/  LDGSTS.E [R27+-0x5cf80], desc[UR8][R58.64], P3 ;  /* 0xa30800003a1b7fae */ /* 0x000fe80009921848 */
[----:B------:R-:W4:Y:S04]  /*1c5f0*/  LDL.64 R124, [R1+0xce8] ;  /* 0x000ce800017c7983 */ /* 0x000f280000100a00 */
        /* <DEDUP_REMOVED lines=9> */
[----:B------:R-:W4:Y:S04]  /*1c690*/  LDL.64 R118, [R1+0xa68] ;  /* 0x000a680001767983 */ /* 0x000f280000100a00 */
[----:B------:R-:W4:Y:S04]  /*1c6a0*/  LDL.64 R110, [R1+0xc60] ;  /* 0x000c6000016e7983 */ /* 0x000f280000100a00 */
        /* <DEDUP_REMOVED lines=12> */
[----:B------:R-:W2:Y:S04]  /*1c770*/  LDL.64 R70, [R1+0xc88] ;  /* 0x000c880001467983 */ /* 0x000ea80000100a00 */
[----:B------:R-:W-:Y:S04]  /*1c780*/  LDGSTS.E [R25+-0x5f680], desc[UR8][R92.64], P3 ;  /* 0xa09800005c197fae */ /* 0x000fe80009921848 */
[----:B------:R-:W3:Y:S04]  /*1c790*/  LDL.LU.64 R142, [R1+0x10a8] ;  /* 0x0010a800018e7983 */ /* 0x000ee80000300a00 */
[----:B------:R-:W-:Y:S04]  /*1c7a0*/  LDGSTS.E [R25+-0x5f280], desc[UR8][R94.64], P3 ;  /* 0xa0d800005e197fae */ /* 0x000fe80009921848 */
[----:B------:R-:W4:Y:S04]  /*1c7b0*/  LDL.LU.64 R206, [R1+0x10a0] ;  /* 0x0010a00001ce7983 */ /* 0x000f280000300a00 */
[----:B------:R-:W-:Y:S04]  /*1c7c0*/  LDGSTS.E [R25+-0x5ee80], desc[UR8][R124.64], P3 ;  /* 0xa11800007c197fae */ /* 0x000fe80009921848 */
[----:B------:R-:W3:Y:S04]  /*1c7d0*/  LDL.64 R92, [R1+0xa78] ;  /* 0x000a7800015c7983 */ /* 0x000ee80000100a00 */
[----:B------:R-:W4:Y:S04]  /*1c7e0*/  LDL.64 R94, [R1+0xc68] ;  /* 0x000c6800015e7983 */ /* 0x000f280000100a00 */
[----:B------:R-:W-:Y:S04]  /*1c7f0*/  LDGSTS.E [R25+-0x5ea80], desc[UR8][R160.64], P3 ;  /* 0xa1580000a0197fae */ /* 0x000fe80009921848 */
[----:B------:R-:W-:Y:S04]  /*1c800*/  LDGSTS.E [R25+-0x5e680], desc[UR8][R6.64], P3 ;  /* 0xa198000006197fae */ /* 0x000fe80009921848 */
[----:B------:R-:W-:Y:S04]  /*1c810*/  LDGSTS.E [R25+-0x5e280], desc[UR8][R144.64], P3 ;  /* 0xa1d8000090197fae */ /* 0x000fe80009921848 */
[----:B------:R-:W4:Y:S04]  /*1c820*/  LDL.LU.64 R160, [R1+0x1098] ;  /* 0x0010980001a07983 */ /* 0x000f280000300a00 */
[----:B------:R-:W3:Y:S04]  /*1c830*/  LDL.LU.64 R6, [R1+0x1090] ;  /* 0x0010900001067983 */ /* 0x000ee80000300a00 */
        /* <DEDUP_REMOVED lines=9> */
[----:B------:R-:W4:Y:S04]  /*1c8d0*/  LDL.LU.64 R144, [R1+0x1088] ;  /* 0x0010880001907983 */ /* 0x000f280000300a00 */
[----:B------:R-:W-:Y:S04]  /*1c8e0*/  LDGSTS.E [R24+-0x5fa00], desc[UR8][R110.64], P3 ;  /* 0xa06000006e187fae */ /* 0x000fe80009921848 */
[----:B------:R-:W4:Y:S04]  /*1c8f0*/  LDL.LU.64 R208, [R1+0x1080] ;  /* 0x0010800001d07983 */ /* 0x000f280000300a00 */
[----:B------:R-:W4:Y:S04]  /*1c900*/  LDL.64 R110, [R1+0xb28] ;  /* 0x000b2800016e7983 */ /* 0x000f280000100a00 */
[----:B--2---:R-:W-:Y:S04]  /*1c910*/  LDGSTS.E [R24+-0x5f600], desc[UR8][R70.64], P3 ;  /* 0xa0a0000046187fae */ /* 0x004fe80009921848 */
[----:B---3--:R-:W-:Y:S04]  /*1c920*/  LDGSTS.E [R24+-0x5f200], desc[UR8][R6.64], P3 ;  /* 0xa0e0000006187fae */ /* 0x008fe80009921848 */
        /* <DEDUP_REMOVED lines=15> */
[----:B----4-:R-:W-:Y:S04]  /*1ca20*/  LDGSTS.E [R11+-0x5fd80], desc[UR8][R92.64], P3 ;  /* 0xa02800005c0b7fae */ /* 0x010fe80009921848 */
[----:B------:R-:W-:Y:S04]  /*1ca30*/  LDGSTS.E [R11+-0x5f980], desc[UR8][R94.64], P3 ;  /* 0xa06800005e0b7fae */ /* 0x000fe80009921848 */
[----:B--2---:R-:W-:Y:S04]  /*1ca40*/  LDGSTS.E [R11+-0x5f580], desc[UR8][R6.64], P3 ;  /* 0xa0a80000060b7fae */ /* 0x004fe80009921848 */
[----:B------:R-:W-:Y:S04]  /*1ca50*/  LDGSTS.E [R11+-0x5f180], desc[UR8][R160.64], P3 ;  /* 0xa0e80000a00b7fae */ /* 0x000fe80009921848 */
[----:B------:R-:W-:Y:S04]  /*1ca60*/  LDGSTS.E [R11+-0x5ed80], desc[UR8][R8.64], P3 ;  /* 0xa1280000080b7fae */ /* 0x000fe80009921848 */
[----:B------:R-:W2:Y:S04]  /*1ca70*/  LDL.LU.64 R6, [R1+0x1060] ;  /* 0x0010600001067983 */ /* 0x000ea80000300a00 */
        /* <DEDUP_REMOVED lines=8> */
[----:B------:R1:W-:Y:S04]  /*1cb00*/  LDGSTS.E [R11+-0x5d180], desc[UR8][R152.64], P3 ;  /* 0xa2e80000980b7fae */ /* 0x0003e80009921848 */
[----:B------:R1:W-:Y:S04]  /*1cb10*/  LDGSTS.E [R11+-0x5cd80], desc[UR8][R168.64], P3 ;  /* 0xa3280000a80b7fae */ /* 0x0003e80009921848 */
[----:B------:R1:W-:Y:S04]  /*1cb20*/  LDGSTS.E [R11+-0x5c980], desc[UR8][R184.64], P3 ;  /* 0xa3680000b80b7fae */ /* 0x0003e80009921848 */
[----:B------:R1:W-:Y:S04]  /*1cb30*/  LDGSTS.E [R11+-0x5c580], desc[UR8][R200.64], P3 ;  /* 0xa3a80000c80b7fae */ /* 0x0003e80009921848 */
[----:B------:R1:W-:Y:S01]  /*1cb40*/  LDGSTS.E [R11+-0x5c180], desc[UR8][R108.64], P3 ;  /* 0xa3e800006c0b7fae */ /* 0x0003e20009921848 */
[----:B------:R-:W-:-:S05]  /*1cb50*/  VIADD R2, R2, 0x7f ;  /* 0x0000007f02027836 */ /* 0x000fca0000000000 */
[----:B------:R-:W-:Y:S02]  /*1cb60*/  ISETP.GE.AND P0, PT, R2, 0x80, PT ;  /* 0x000000800200780c */ /* 0x000fe40003f06270 */
[----:B-1----:R-:W-:Y:S02]  /*1cb70*/  CS2R R152, SRZ ;  /* 0x0000000000987805 */ /* 0x002fe4000001ff00 */
[----:B------:R-:W-:Y:S02]  /*1cb80*/  CS2R R156, SRZ ;  /* 0x00000000009c7805 */ /* 0x000fe4000001ff00 */
[----:B------:R-:W-:Y:S02]  /*1cb90*/  CS2R R162, SRZ ;  /* 0x0000000000a27805 */ /* 0x000fe4000001ff00 */
[----:B------:R-:W-:Y:S02]  /*1cba0*/  CS2R R164, SRZ ;  /* 0x0000000000a47805 */ /* 0x000fe4000001ff00 */
[----:B------:R-:W-:-:S02]  /*1cbb0*/  CS2R R166, SRZ ;  /* 0x0000000000a67805 */ /* 0x000fc4000001ff00 */
[----:B------:R-:W-:Y:S02]  /*1cbc0*/  CS2R R168, SRZ ;  /* 0x0000000000a87805 */ /* 0x000fe4000001ff00 */
[----:B------:R-:W-:Y:S02]  /*1cbd0*/  CS2R R172, SRZ ;  /* 0x0000000000ac7805 */ /* 0x000fe4000001ff00 */
        /* <DEDUP_REMOVED lines=57> */
[----:B------:R-:W-:Y:S01]  /*1cf70*/  CS2R R86, SRZ ;  /* 0x0000000000567805 */ /* 0x000fe2000001ff00 */
[----:B---3--:R-:W-:Y:S04]  /*1cf80*/  LDGSTS.E [R9+-0x5fd00], desc[UR8][R110.64], P3 ;  /* 0xa03000006e097fae */ /* 0x008fe80009921848 */
[----:B--2---:R-:W-:Y:S04]  /*1cf90*/  LDGSTS.E [R9+-0x5f900], desc[UR8][R6.64], P3 ;  /* 0xa070000006097fae */ /* 0x004fe80009921848 */
[----:B------:R-:W-:Y:S04]  /*1cfa0*/  LDGSTS.E [R9+-0x5f500], desc[UR8][R208.64], P3 ;  /* 0xa0b00000d0097fae */ /* 0x000fe80009921848 */
[----:B------:R-:W-:Y:S04]  /*1cfb0*/  LDGSTS.E [R9+-0x5f100], desc[UR8][R206.64], P3 ;  /* 0xa0f00000ce097fae */ /* 0x000fe80009921848 */
[----:B------:R-:W5:Y:S04]  /*1cfc0*/  LDL.LU.64 R6, [R1+0x1048] ;  /* 0x0010480001067983 */ /* 0x000f680000300a00 */
[----:B------:R1:W-:Y:S04]  /*1cfd0*/  STL [R1], RZ ;  /* 0x000000ff01007387 */ /* 0x0003e80000100800 */
[----:B------:R1:W-:Y:S04]  /*1cfe0*/  STL [R1+0x4], RZ ;  /* 0x000004ff01007387 */ /* 0x0003e80000100800 */
        /* <DEDUP_REMOVED lines=50> */
[----:B------:R-:W-:Y:S04]  /*1d310*/  LDGSTS.E [R9+-0x5ed00], desc[UR8][R104.64], P3 ;  /* 0xa130000068097fae */ /* 0x000fe80009921848 */
        /* <DEDUP_REMOVED lines=13> */
[----:B------:R2:W-:Y:S04]  /*1d3f0*/  LDGSTS.E [R9+-0x5d100], desc[UR8][R154.64], P3 ;  /* 0xa2f000009a097fae */ /* 0x0005e80009921848 */
        /* <DEDUP_REMOVED lines=9> */
[----:B----4-:R-:W-:Y:S04]  /*1d490*/  LDGSTS.E [R0+-0x5fc80], desc[UR8][R160.64], P3 ;  /* 0xa0380000a0007fae */ /* 0x010fe80009921848 */
        /* <DEDUP_REMOVED lines=8> */
[----:B------:R4:W-:Y:S04]  /*1d520*/  LDGSTS.E [R0+-0x5d880], desc[UR8][R96.64], P3 ;  /* 0xa278000060007fae */ /* 0x0009e80009921848 */
[----:B------:R-:W-:Y:S04]  /*1d530*/  LDGSTS.E [R0+-0x5d480], desc[UR8][R84.64], P3 ;  /* 0xa2b8000054007fae */ /* 0x000fe80009921848 */
[----:B------:R-:W-:Y:S04]  /*1d540*/  LDGSTS.E [R0+-0x5d080], desc[UR8][R82.64], P3 ;  /* 0xa2f8000052007fae */ /* 0x000fe80009921848 */
[----:B------:R-:W-:Y:S04]  /*1d550*/  LDGSTS.E [R0+-0x5cc80], desc[UR8][R80.64], P3 ;  /* 0xa338000050007fae */ /* 0x000fe80009921848 */
[----:B------:R-:W-:Y:S04]  /*1d560*/  LDGSTS.E [R0+-0x5c880], desc[UR8][R68.64], P3 ;  /* 0xa378000044007fae */ /* 0x000fe80009921848 */
[----:B------:R-:W-:Y:S04]  /*1d570*/  LDGSTS.E [R0+-0x5c480], desc[UR8][R66.64], P3 ;  /* 0xa3b8000042007fae */ /* 0x000fe80009921848 */
[----:B------:R1:W-:Y:S01]  /*1d580*/  LDGSTS.E [R0+-0x5c080], desc[UR8][R64.64], P3 ;  /* 0xa3f8000040007fae */ /* 0x0003e20009921848 */
[----:B--2---:R-:W-:-:S03]  /*1d590*/  CS2R R154, SRZ ;  /* 0x00000000009a7805 */ /* 0x004fc6000001ff00 */
[----:B------:R-:W0:Y:S01]  /*1d5a0*/  LDGDEPBAR ;  /* 0x00000000000079af */ /* 0x000e220000000000 */
[----:B---3--:R-:W-:Y:S02]  /*1d5b0*/  CS2R R158, SRZ ;  /* 0x00000000009e7805 */ /* 0x008fe4000001ff00 */
        /* <DEDUP_REMOVED lines=10> */
[----:B----4-:R-:W-:-:S02]  /*1d660*/  CS2R R96, SRZ ;  /* 0x0000000000607805 */ /* 0x010fc4000001ff00 */
        /* <DEDUP_REMOVED lines=11> */
[----:B-1----:R-:W-:-:S02]  /*1d720*/  CS2R R64, SRZ ;  /* 0x0000000000407805 */ /* 0x002fc4000001ff00 */
[----:B------:R-:W-:Y:S02]  /*1d730*/  CS2R R66, SRZ ;  /* 0x0000000000427805 */ /* 0x000fe4000001ff00 */
[----:B------:R-:W-:Y:S02]  /*1d740*/  CS2R R68, SRZ ;  /* 0x0000000000447805 */ /* 0x000fe4000001ff00 */
[----:B------:R-:W-:Y:S02]  /*1d750*/  CS2R R72, SRZ ;  /* 0x0000000000487805 */ /* 0x000fe4000001ff00 */
[----:B------:R-:W-:Y:S02]  /*1d760*/  CS2R R80, SRZ ;  /* 0x0000000000507805 */ /* 0x000fe4000001ff00 */
[----:B------:R-:W-:Y:S02]  /*1d770*/  CS2R R82, SRZ ;  /* 0x0000000000527805 */ /* 0x000fe4000001ff00 */
[----:B------:R-:W-:Y:S01]  /*1d780*/  CS2R R84, SRZ ;  /* 0x0000000000547805 */ /* 0x000fe2000001ff00 */
[----:B------:R-:W-:Y:S06]  /*1d790*/  @!P0 BRA `(.L_x_0) ;  /* 0x0000017c00348947 */ /* 0x000fec0003800000 */
[----:B------:R-:W-:Y:S04]  /*1d7a0*/  STL [R1+0xc34], R22 ;  /* 0x000c341601007387 */ /* 0x000fe80000100800 */
[----:B------:R-:W-:Y:S04]  /*1d7b0*/  STL [R1+0xc2c], R23 ;  /* 0x000c2c1701007387 */ /* 0x000fe80000100800 */
[----:B------:R-:W-:Y:S04]  /*1d7c0*/  STL [R1+0xc30], R20 ;  /* 0x000c301401007387 */ /* 0x000fe80000100800 */
[----:B------:R-:W-:Y:S04]  /*1d7d0*/  STL [R1+0xc24], R21 ;  /* 0x000c241501007387 */ /* 0x000fe80000100800 */
[----:B------:R-:W-:Y:S04]  /*1d7e0*/  STL [R1+0xc28], R18 ;  /* 0x000c281201007387 */ /* 0x000fe80000100800 */
[----:B------:R1:W-:Y:S04]  /*1d7f0*/  STL [R1+0xc1c], R19 ;  /* 0x000c1c1301007387 */ /* 0x0003e80000100800 */
[----:B------:R-:W-:Y:S04]  /*1d800*/  STL [R1+0xc20], R16 ;  /* 0x000c201001007387 */ /* 0x000fe80000100800 */
[----:B------:R-:W-:Y:S04]  /*1d810*/  STL [R1+0xc14], R17 ;  /* 0x000c141101007387 */ /* 0x000fe80000100800 */
[----:B------:R2:W-:Y:S04]  /*1d820*/  STL [R1+0xc18], R14 ;  /* 0x000c180e01007387 */ /* 0x0005e80000100800 */
[----:B------:R-:W-:Y:S04]  /*1d830*/  STL [R1+0xc0c], R15 ;  /* 0x000c0c0f01007387 */ /* 0x000fe80000100800 */
[----:B------:R-:W-:Y:S04]  /*1d840*/  STL [R1+0xc10], R12 ;  /* 0x000c100c01007387 */ /* 0x000fe80000100800 */
[----:B------:R3:W-:Y:S04]  /*1d850*/  STL [R1+0xc04], R13 ;  /* 0x000c040d01007387 */ /* 0x0007e80000100800 */
[----:B------:R-:W-:Y:S04]  /*1d860*/  STL [R1+0xc08], R4 ;  /* 0x000c080401007387 */ /* 0x000fe80000100800 */
        /* <DEDUP_REMOVED lines=11> */
[----:B-1----:R-:W-:Y:S01]  /*1d920*/  IMAD.MOV.U32 R19, RZ, RZ, R222 ;  /* 0x000000ffff137224 */ /* 0x002fe200078e00de */
[----:B------:R-:W-:Y:S01]  /*1d930*/  MOV R18, R223 ;  /* 0x000000df00127202 */ /* 0x000fe20000000f00 */
[----:B------:R-:W-:Y:S01]  /*1d940*/  IMAD.MOV.U32 R223, RZ, RZ, R238 ;  /* 0x000000ffffdf7224 */ /* 0x000fe200078e00ee */
[----:B------:R-:W-:Y:S01]  /*1d950*/  MOV R222, R239 ;  /* 0x000000ef00de7202 */ /* 0x000fe20000000f00 */
[----:B------:R-:W-:Y:S01]  /*1d960*/  IMAD.MOV.U32 R21, RZ, RZ, R224 ;  /* 0x000000ffff157224 */ /* 0x000fe200078e00e0 */
[----:B------:R-:W-:Y:S01]  /*1d970*/  MOV R22, R227 ;  /* 0x000000e300167202 */ /* 0x000fe20000000f00 */
[----:B------:R-:W-:Y:S01]  /*1d980*/  IMAD.MOV.U32 R20, RZ, RZ, R225 ;  /* 0x000000ffff147224 */ /* 0x000fe200078e00e1 */
[----:B--2---:R-:W-:Y:S01]  /*1d990*/  MOV R14, R219 ;  /* 0x000000db000e7202 */ /* 0x004fe20000000f00 */
[----:B------:R-:W-:Y:S01]  /*1d9a0*/  IMAD.MOV.U32 R225, RZ, RZ, R240 ;  /* 0x000000ffffe17224 */ /* 0x000fe200078e00f0 */
[----:B------:R-:W-:Y:S01]  /*1d9b0*/  MOV R234, R251 ;  /* 0x000000fb00ea7202 */ /* 0x000fe20000000f00 */
[----:B------:R-:W-:Y:S01]  /*1d9c0*/  IMAD.MOV.U32 R224, RZ, RZ, R241 ;  /* 0x000000ffffe07224 */ /* 0x000fe200078e00f1 */
[----:B------:R-:W-:Y:S01]  /*1d9d0*/  MOV R11, R5 ;  /* 0x00000005000b7202 */ /* 0x000fe20000000f00 */
[----:B------:R-:W-:Y:S01]  /*1d9e0*/  IMAD.MOV.U32 R23, RZ, RZ, R226 ;  /* 0x000000ffff177224 */ /* 0x000fe200078e00e2 */
[----:B------:R-:W-:Y:S01]  /*1d9f0*/  MOV R226, R243 ;  /* 0x000000f300e27202 */ /* 0x000fe20000000f00 */
[----:B------:R-:W-:-:S02]  /*1da00*/  IMAD.MOV.U32 R227, RZ, RZ, R242 ;  /* 0x000000ffffe37224 */ /* 0x000fc400078e00f2 */
[----:B---3--:R-:W-:Y:S02]  /*1da10*/  IMAD.MOV.U32 R13, RZ, RZ, R216 ;  /* 0x000000ffff0d7224 */ /* 0x008fe400078e00d8 */
[----:B------:R-:W-:Y:S02]  /*1da20*/  IMAD.MOV.U32 R12, RZ, RZ, R217 ;  /* 0x000000ffff0c7224 */ /* 0x000fe400078e00d9 */
[----:B------:R-:W-:Y:S02]  /*1da30*/  IMAD.MOV.U32 R217, RZ, RZ, R228 ;  /* 0x000000ffffd97224 */ /* 0x000fe400078e00e4 */
[----:B------:R-:W-:Y:S02]  /*1da40*/  IMAD.MOV.U32 R216, RZ, RZ, R229 ;  /* 0x000000ffffd87224 */ /* 0x000fe400078e00e5 */
[----:B------:R-:W-:Y:S02]  /*1da50*/  IMAD.MOV.U32 R229, RZ, RZ, R244 ;  /* 0x000000ffffe57224 */ /* 0x000fe400078e00f4 */
[----:B------:R-:W-:-:S02]  /*1da60*/  IMAD.MOV.U32 R228, RZ, RZ, R245 ;  /* 0x000000ffffe47224 */ /* 0x000fc400078e00f5 */
[----:B------:R-:W-:Y:S01]  /*1da70*/  IMAD.MOV.U32 R15, RZ, RZ, R218 ;  /* 0x000000ffff0f7224 */ /* 0x000fe200078e00da */
[----:B------:R-:W-:Y:S01]  /*1da80*/  MOV R218, R231 ;  /* 0x000000e700da7202 */ /* 0x000fe20000000f00 */
[----:B------:R-:W-:Y:S01]  /*1da90*/  IMAD.MOV.U32 R219, RZ, RZ, R230 ;  /* 0x000000ffffdb7224 */ /* 0x000fe200078e00e6 */
[----:B------:R-:W-:Y:S01]  /*1daa0*/  MOV R230, R247 ;  /* 0x000000f700e67202 */ /* 0x000fe20000000f00 */
[----:B------:R-:W-:Y:S02]  /*1dab0*/  IMAD.MOV.U32 R231, RZ, RZ, R246 ;  /* 0x000000ffffe77224 */ /* 0x000fe400078e00f6 */
[----:B------:R-:W-:Y:S02]  /*1dac0*/  IMAD.MOV.U32 R17, RZ, RZ, R220 ;  /* 0x000000ffff117224 */ /* 0x000fe400078e00dc */
[----:B------:R-:W-:Y:S02]  /*1dad0*/  IMAD.MOV.U32 R16, RZ, RZ, R221 ;  /* 0x000000ffff107224 */ /* 0x000fe400078e00dd */
[----:B------:R-:W-:-:S02]  /*1dae0*/  IMAD.MOV.U32 R221, RZ, RZ, R232 ;  /* 0x000000ffffdd7224 */ /* 0x000fc400078e00e8 */
[----:B------:R-:W-:Y:S02]  /*1daf0*/  IMAD.MOV.U32 R220, RZ, RZ, R233 ;  /* 0x000000ffffdc7224 */ /* 0x000fe400078e00e9 */
[----:B------:R-:W-:Y:S02]  /*1db00*/  IMAD.MOV.U32 R233, RZ, RZ, R248 ;  /* 0x000000ffffe97224 */ /* 0x000fe400078e00f8 */
[----:B------:R-:W-:Y:S02]  /*1db10*/  IMAD.MOV.U32 R232, RZ, RZ, R249 ;  /* 0x000000ffffe87224 */ /* 0x000fe400078e00f9 */
[----:B------:R-:W-:Y:S02]  /*1db20*/  IMAD.MOV.U32 R235, RZ, RZ, R250 ;  /* 0x000000ffffeb7224 */ /* 0x000fe400078e00fa */
[----:B----4-:R-:W-:Y:S02]  /*1db30*/  IMAD.MOV.U32 R237, RZ, RZ, R78 ;  /* 0x000000ffffed7224 */ /* 0x010fe400078e004e */
[----:B------:R-:W-:-:S02]  /*1db40*/  IMAD.MOV.U32 R236, RZ, RZ, R79 ;  /* 0x000000ffffec7224 */ /* 0x000fc400078e004f */
[----:B------:R-:W2:Y:S01]  /*1db50*/  LDL.LU.64 R78, [R1+0x158] ;  /* 0x00015800014e7983 */ /* 0x000ea20000300a00 */
[----:B------:R-:W-:Y:S01]  /*1db60*/  IMAD.MOV.U32 R239, RZ, RZ, R80 ;  /* 0x000000ffffef7224 */ /* 0x000fe200078e0050 */
[----:B------:R-:W-:Y:S02]  /*1db70*/  MOV R238, R81 ;  /* 0x0000005100ee7202 */ /* 0x000fe40000000f00 */
[----:B------:R-:W3:Y:S01]  /*1db80*/  LDL.LU.64 R80, [R1+0x160] ;  /* 0x0001600001507983 */ /* 0x000ee20000300a00 */
[----:B------:R-:W-:Y:S02]  /*1db90*/  IMAD.MOV.U32 R241, RZ, RZ, R82 ;  /* 0x000000fffff17224 */ /* 0x000fe400078e0052 */
[----:B------:R-:W-:Y:S02]  /*1dba0*/  IMAD.MOV.U32 R240, RZ, RZ, R83 ;  /* 0x000000fffff07224 */ /* 0x000fe400078e0053 */
[----:B------:R-:W4:Y:S01]  /*1dbb0*/  LDL.LU.64 R82, [R1+0x168] ;  /* 0x0001680001527983 */ /* 0x000f220000300a00 */
[----:B------:R-:W-:Y:S01]  /*1dbc0*/  IMAD.MOV.U32 R243, RZ, RZ, R84 ;  /* 0x000000fffff37224 */ /* 0x000fe200078e0054 */
[----:B------:R-:W-:-:S02]  /*1dbd0*/  MOV R242, R85 ;  /* 0x0000005500f27202 */ /* 0x000fc40000000f00 */
[----:B------:R-:W4:Y:S01]  /*1dbe0*/  LDL.LU.64 R84, [R1+0x170] ;  /* 0x0001700001547983 */ /* 0x000f220000300a00 */
[----:B------:R-:W-:Y:S02]  /*1dbf0*/  IMAD.MOV.U32 R245, RZ, RZ, R86 ;  /* 0x000000fffff57224 */ /* 0x000fe400078e0056 */
[----:B------:R-:W-:Y:S02]  /*1dc00*/  IMAD.MOV.U32 R244, RZ, RZ, R87 ;  /* 0x000000fffff47224 */ /* 0x000fe400078e0057 */
[----:B------:R-:W4:Y:S01]  /*1dc10*/  LDL.LU.64 R86, [R1+0x178] ;  /* 0x0001780001567983 */ /* 0x000f220000300a00 */
[----:B------:R-:W-:Y:S01]  /*1dc20*/  IMAD.MOV.U32 R247, RZ, RZ, R70 ;  /* 0x000000fffff77224 */ /* 0x000fe200078e0046 */
[----:B------:R-:W-:Y:S02]  /*1dc30*/  MOV R246, R71 ;  /* 0x0000004700f67202 */ /* 0x000fe40000000f00 */
[----:B------:R-:W4:Y:S01]  /*1dc40*/  LDL.LU.64 R70, [R1+0x180] ;  /* 0x0001800001467983 */ /* 0x000f220000300a00 */
[----:B------:R-:W-:-:S02]  /*1dc50*/  IMAD.MOV.U32 R249, RZ, RZ, R72 ;  /* 0x000000fffff97224 */ /* 0x000fc400078e0048 */
[----:B------:R-:W-:Y:S02]  /*1dc60*/  IMAD.MOV.U32 R248, RZ, RZ, R73 ;  /* 0x000000fffff87224 */ /* 0x000fe400078e0049 */
[----:B------:R-:W4:Y:S01]  /*1dc70*/  LDL.LU.64 R72, [R1+0x188] ;  /* 0x0001880001487983 */ /* 0x000f220000300a00 */
[----:B------:R-:W-:Y:S01]  /*1dc80*/  IMAD.MOV.U32 R251, RZ, RZ, R74 ;  /* 0x000000fffffb7224 */ /* 0x000fe200078e004a */
[----:B------:R-:W-:Y:S02]  /*1dc90*/  MOV R250, R75 ;  /* 0x0000004b00fa7202 */ /* 0x000fe40000000f00 */
[----:B------:R-:W4:Y:S01]  /*1dca0*/  LDL.LU.64 R74, [R1+0x190] ;  /* 0x00019000014a7983 */ /* 0x000f220000300a00 */
[----:B------:R-:W-:-:S03]  /*1dcb0*/  IMAD.MOV.U32 R252, RZ, RZ, R67 ;  /* 0x000000fffffc7224 */ /* 0x000fc600078e0043 */
[----:B------:R1:W-:Y:S01]  /*1dcc0*/  STL [R1+0x100], R66 ;  /* 0x0001004201007387 */ /* 0x0003e20000100800 */
[----:B------:R-:W-:-:S03]  /*1dcd0*/  IMAD.MOV.U32 R0, RZ, RZ, R69 ;  /* 0x000000ffff007224 */ /* 0x000fc600078e0045 */
[----:B-1----:R-:W4:Y:S04]  /*1dce0*/  LDL.LU.64 R66, [R1+0x198] ;  /* 0x0001980001427983 */ /* 0x002f280000300a00 */
[----:B------:R1:W-:Y:S04]  /*1dcf0*/  STL [R1+0x108], R68 ;  /* 0x0001084401007387 */ /* 0x0003e80000100800 */
[----:B-1----:R-:W4:Y:S04]  /*1dd00*/  LDL.LU.64 R68, [R1+0x1a0] ;  /* 0x0001a00001447983 */ /* 0x002f280000300a00 */
[----:B------:R1:W-:Y:S04]  /*1dd10*/  STL [R1+0x104], R0 ;  /* 0x0001040001007387 */ /* 0x0003e80000100800 */
[----:B------:R1:W-:Y:S02]  /*1dd20*/  STL [R1+0x110], R76 ;  /* 0x0001104c01007387 */ /* 0x0003e40000100800 */
[----:B-1----:R-:W-:-:S02]  /*1dd30*/  IMAD.MOV.U32 R0, RZ, RZ, R77 ;  /* 0x000000ffff007224 */ /* 0x002fc400078e004d */
[----:B------:R-:W4:Y:S04]  /*1dd40*/  LDL.LU.64 R76, [R1+0x1a8] ;  /* 0x0001a800014c7983 */ /* 0x000f280000300a00 */
[----:B------:R1:W-:Y:S04]  /*1dd50*/  STL [R1+0x10c], R0 ;  /* 0x00010c0001007387 */ /* 0x0003e80000100800 */
[----:B--2---:R2:W-:Y:S01]  /*1dd60*/  STL [R1+0x118], R78 ;  /* 0x0001184e01007387 */ /* 0x0045e20000100800 */
[----:B-1----:R-:W-:-:S03]  /*1dd70*/  MOV R0, R79 ;  /* 0x0000004f00007202 */ /* 0x002fc60000000f00 */
[----:B--2---:R-:W2:Y:S04]  /*1dd80*/  LDL.LU.64 R78, [R1+0x1b0] ;  /* 0x0001b000014e7983 */ /* 0x004ea80000300a00 */
[----:B------:R1:W-:Y:S04]  /*1dd90*/  STL [R1+0x114], R0 ;  /* 0x0001140001007387 */ /* 0x0003e80000100800 */
[----:B---3--:R3:W-:Y:S01]  /*1dda0*/  STL [R1+0x120], R80 ;  /* 0x0001205001007387 */ /* 0x0087e20000100800 */
[----:B-1----:R-:W-:-:S03]  /*1ddb0*/  IMAD.MOV.U32 R0, RZ, RZ, R81 ;  /* 0x000000ffff007224 */ /* 0x002fc600078e0051 */
[----:B---3--:R-:W3:Y:S04]  /*1ddc0*/  LDL.LU.64 R80, [R1+0x1b8] ;  /* 0x0001b80001507983 */ /* 0x008ee80000300a00 */
[----:B------:R1:W-:Y:S04]  /*1ddd0*/  STL [R1+0x11c], R0 ;  /* 0x00011c0001007387 */ /* 0x0003e80000100800 */
[----:B----4-:R4:W-:Y:S01]  /*1dde0*/  STL [R1+0x128], R82 ;  /* 0x0001285201007387 */ /* 0x0109e20000100800 */
[----:B-1----:R-:W-:-:S03]  /*1ddf0*/  IMAD.MOV.U32 R0, RZ, RZ, R83 ;  /* 0x000000ffff007224 */ /* 0x002fc600078e0053 */
[----:B----4-:R-:W4:Y:S04]  /*1de00*/  LDL.LU.64 R82, [R1+0x1c0] ;  /* 0x0001c00001527983 */ /* 0x010f280000300a00 */
[----:B------:R1:W-:Y:S04]  /*1de10*/  STL [R1+0x124], R0 ;  /* 0x0001240001007387 */ /* 0x0003e80000100800 */
[----:B------:R1:W-:Y:S02]  /*1de20*/  STL [R1+0x130], R84 ;  /* 0x0001305401007387 */ /* 0x0003e40000100800 */
[----:B-1----:R-:W-:-:S02]  /*1de30*/  IMAD.MOV.U32 R0, RZ, RZ, R85 ;  /* 0x000000ffff007224 */ /* 0x002fc400078e0055 */
[----:B------:R-:W4:Y:S04]  /*1de40*/  LDL.LU.64 R84, [R1+0x1c8] ;  /* 0x0001c80001547983 */ /* 0x000f280000300a00 */
[----:B------:R1:W-:Y:S04]  /*1de50*/  STL [R1+0x12c], R0 ;  /* 0x00012c0001007387 */ /* 0x0003e80000100800 */
[----:B------:R1:W-:Y:S02]  /*1de60*/  STL [R1+0x138], R86 ;  /* 0x0001385601007387 */ /* 0x0003e40000100800 */
[----:B-1----:R-:W-:-:S02]  /*1de70*/  MOV R0, R87 ;  /* 0x0000005700007202 */ /* 0x002fc40000000f00 */
[----:B------:R-:W4:Y:S04]  /*1de80*/  LDL.LU.64 R86, [R1+0x1d0] ;  /* 0x0001d00001567983 */ /* 0x000f280000300a00 */
[----:B------:R1:W-:Y:S04]  /*1de90*/  STL [R1+0x134], R0 ;  /* 0x0001340001007387 */ /* 0x0003e80000100800 */
[----:B------:R1:W-:Y:S02]  /*1dea0*/  STL [R1+0x140], R70 ;  /* 0x0001404601007387 */ /* 0x0003e40000100800 */
[----:B-1----:R-:W-:-:S02]  /*1deb0*/  IMAD.MOV.U32 R0, RZ, RZ, R71 ;  /* 0x000000ffff007224 */ /* 0x002fc400078e0047 */
        /* <DEDUP_REMOVED lines=22> */
[----:B--2---:R2:W-:Y:S01]  /*1e020*/  STL [R1+0x170], R78 ;  /* 0x0001704e01007387 */ /* 0x0045e20000100800 */
[----:B-1----:R-:W-:-:S03]  /*1e030*/  IMAD.MOV.U32 R0, RZ, RZ, R79 ;  /* 0x000000ffff007224 */ /* 0x002fc600078e004f */
[----:B--2---:R-:W2:Y:S04]  /*1e040*/  LDL.LU.64 R78, [R1+0x208] ;  /* 0x00020800014e7983 */ /* 0x004ea80000300a00 */
[----:B------:R1:W-:Y:S04]  /*1e050*/  STL [R1+0x16c], R0 ;  /* 0x00016c0001007387 */ /* 0x0003e80000100800 */
[----:B---3--:R3:W-:Y:S01]  /*1e060*/  STL [R1+0x178], R80 ;  /* 0x0001785001007387 */ /* 0x0087e20000100800 */
[----:B-1----:R-:W-:-:S03]  /*1e070*/  MOV R0, R81 ;  /* 0x0000005100007202 */ /* 0x002fc60000000f00 */
        /* <DEDUP_REMOVED lines=43> */
[----:B-1----:R-:W-:-:S03]  /*1e330*/  IMAD.MOV.U32 R0, RZ, RZ, R81 ;  /* 0x000000ffff007224 */ /* 0x002fc600078e0051 */
[----:B---3--:R-:W3:Y:S04]  /*1e340*/  LDL.LU.64 R80, [R1+0x268] ;  /* 0x0002680001507983 */ /* 0x008ee80000300a00 */
[----:B------:R1:W-:Y:S04]  /*1e350*/  STL [R1+0x1cc], R0 ;  /* 0x0001cc0001007387 */ /* 0x0003e80000100800 */
[----:B----4-:R4:W-:Y:S01]  /*1e360*/  STL [R1+0x1d8], R82 ;  /* 0x0001d85201007387 */ /* 0x0109e20000100800 */
[----:B-1----:R-:W-:-:S03]  /*1e370*/  MOV R0, R83 ;  /* 0x0000005300007202 */ /* 0x002fc60000000f00 */
        /* <DEDUP_REMOVED lines=1038> */
[----:B------:R-:W-:Y:S04]  /*22460*/  STL [R1+0x9f8], R68 ;  /* 0x0009f84401007387 */ /* 0x000fe80000100800 */
[----:B------:R-:W4:Y:S01]  /*22470*/  LDL.LU.64 R64, [R1+0xf98] ;  /* 0x000f980001407983 */ /* 0x000f220000300a00 */
[----:B-1----:R-:W-:-:S05]  /*22480*/  MOV R0, R69 ;  /* 0x0000004500007202 */ /* 0x002fca0000000f00 */
[----:B------:R1:W-:Y:S04]  /*22490*/  STL [R1+0x9f4], R0 ;  /* 0x0009f40001007387 */ /* 0x0003e80000100800 */
[----:B------:R1:W-:Y:S02]  /*224a0*/  STL [R1+0xa00], R76 ;  /* 0x000a004c01007387 */ /* 0x0003e40000100800 */
[----:B-1----:R-:W-:Y:S02]  /*224b0*/  IMAD.MOV.U32 R0, RZ, RZ, R77 ;  /* 0x000000ffff007224 */ /* 0x002fe400078e004d */
        /* <DEDUP_REMOVED lines=14> */
[----:B------:R-:W-:Y:S04]  /*225a0*/  STL [R1+0xa20], R84 ;  /* 0x000a205401007387 */ /* 0x000fe80000100800 */
[----:B------:R-:W4:Y:S01]  /*225b0*/  LDL.LU.64 R68, [R1+0xe40] ;  /* 0x000e400001447983 */ /* 0x000f220000300a00 */
[----:B-1----:R-:W-:-:S05]  /*225c0*/  IMAD.MOV.U32 R0, RZ, RZ, R85 ;  /* 0x000000ffff007224 */ /* 0x002fca00078e0055 */
[----:B------:R1:W-:Y:S02]  /*225d0*/  STL [R1+0xa1c], R0 ;  /* 0x000a1c0001007387 */ /* 0x0003e40000100800 */
[----:B-1----:R-:W-:Y:S02]  /*225e0*/  IMAD.MOV.U32 R0, RZ, RZ, R87 ;  /* 0x000000ffff007224 */ /* 0x002fe400078e0057 */
[----:B------:R-:W-:Y:S04]  /*225f0*/  STL [R1+0xa28], R86 ;  /* 0x000a285601007387 */ /* 0x000fe80000100800 */
[----:B------:R-:W4:Y:S04]  /*22600*/  LDL.LU.64 R84, [R1+0xe50] ;  /* 0x000e500001547983 */ /* 0x000f280000300a00 */
[----:B------:R1:W-:Y:S04]  /*22610*/  STL [R1+0xa24], R0 ;  /* 0x000a240001007387 */ /* 0x0003e80000100800 */
[----:B------:R1:W-:Y:S02]  /*22620*/  STL [R1+0xa30], R70 ;  /* 0x000a304601007387 */ /* 0x0003e40000100800 */
[----:B-1----:R-:W-:-:S02]  /*22630*/  IMAD.MOV.U32 R0, RZ, RZ, R71 ;  /* 0x000000ffff007224 */ /* 0x002fc400078e0047 */
[----:B------:R-:W4:Y:S04]  /*22640*/  LDL.LU.64 R86, [R1+0xfd0] ;  /* 0x000fd00001567983 */ /* 0x000f280000300a00 */
[----:B------:R-:W-:Y:S04]  /*22650*/  STL [R1+0xa38], R72 ;  /* 0x000a384801007387 */ /* 0x000fe80000100800 */
[----:B------:R1:W-:Y:S04]  /*22660*/  STL [R1+0xa2c], R0 ;  /* 0x000a2c0001007387 */ /* 0x0003e80000100800 */
[----:B------:R-:W4:Y:S01]  /*22670*/  LDL.LU.64 R70, [R1+0xfd8] ;  /* 0x000fd80001467983 */ /* 0x000f220000300a00 */
[----:B-1----:R-:W-:-:S03]  /*22680*/  MOV R0, R73 ;  /* 0x0000004900007202 */ /* 0x002fc60000000f00 */
[----:B------:R-:W-:Y:S04]  /*22690*/  STL [R1+0xa40], R74 ;  /* 0x000a404a01007387 */ /* 0x000fe80000100800 */
[----:B------:R1:W-:Y:S04]  /*226a0*/  STL [R1+0xa34], R0 ;  /* 0x000a340001007387 */ /* 0x0003e80000100800 */
[----:B------:R-:W4:Y:S01]  /*226b0*/  LDL.LU.64 R72, [R1+0xe60] ;  /* 0x000e600001487983 */ /* 0x000f220000300a00 */
[----:B-1----:R-:W-:-:S03]  /*226c0*/  IMAD.MOV.U32 R0, RZ, RZ, R75 ;  /* 0x000000ffff007224 */ /* 0x002fc600078e004b */
        /* <DEDUP_REMOVED lines=9> */
[----:B------:R1:W-:Y:S02]  /*22760*/  STL [R1+0xa4c], R0 ;  /* 0x000a4c0001007387 */ /* 0x0003e40000100800 */
[----:B-1----:R-:W-:Y:S02]  /*22770*/  MOV R0, R77 ;  /* 0x0000004d00007202 */ /* 0x002fe40000000f00 */
        /* <DEDUP_REMOVED lines=38> */
[----:B------:R-:W4:Y:S04]  /*229e0*/  LDL.LU.64 R74, [R1+0xec8] ;  /* 0x000ec800014a7983 */ /* 0x000f280000300a00 */
[----:B------:R-:W4:Y:S01]  /*229f0*/  LDL.LU.64 R64, [R1+0xed0] ;  /* 0x000ed00001407983 */ /* 0x000f220000300a00 */
[----:B-1----:R-:W-:-:S05]  /*22a00*/  IMAD.MOV.U32 R0, RZ, RZ, R67 ;  /* 0x000000ffff007224 */ /* 0x002fca00078e0043 */
[----:B------:R1:W-:Y:S04]  /*22a10*/  STL [R1+0xaa4], R0 ;  /* 0x000aa40001007387 */ /* 0x0003e80000100800 */
[----:B------:R1:W-:Y:S02]  /*22a20*/  STL [R1+0xab0], R76 ;  /* 0x000ab04c01007387 */ /* 0x0003e40000100800 */
[----:B-1----:R-:W-:Y:S02]  /*22a30*/  IMAD.MOV.U32 R0, RZ, RZ, R77 ;  /* 0x000000ffff007224 */ /* 0x002fe400078e004d */
[----:B------:R-:W4:Y:S04]  /*22a40*/  LDL.LU.64 R76, [R1+0xff0] ;  /* 0x000ff000014c7983 */ /* 0x000f280000300a00 */
[----:B------:R2:W-:Y:S02]  /*22a50*/  STL [R1+0xaac], R0 ;  /* 0x000aac0001007387 */ /* 0x0005e40000100800 */
[----:B--2---:R-:W-:-:S02]  /*22a60*/  MOV R0, R79 ;  /* 0x0000004f00007202 */ /* 0x004fc40000000f00 */
[----:B------:R1:W-:Y:S04]  /*22a70*/  STL [R1+0xab8], R78 ;  /* 0x000ab84e01007387 */ /* 0x0003e80000100800 */
[----:B-1----:R-:W2:Y:S04]  /*22a80*/  LDL.LU.64 R78, [R1+0xff8] ;  /* 0x000ff800014e7983 */ /* 0x002ea80000300a00 */
[----:B------:R1:W-:Y:S04]  /*22a90*/  STL [R1+0xab4], R0 ;  /* 0x000ab40001007387 */ /* 0x0003e80000100800 */
[----:B---3--:R3:W-:Y:S04]  /*22aa0*/  STL [R1+0xac0], R80 ;  /* 0x000ac05001007387 */ /* 0x0087e80000100800 */
[----:B------:R-:W2:Y:S01]  /*22ab0*/  LDL.LU.64 R66, [R1+0xee0] ;  /* 0x000ee00001427983 */ /* 0x000ea20000300a00 */
[----:B-1----:R-:W-:-:S03]  /*22ac0*/  IMAD.MOV.U32 R0, RZ, RZ, R81 ;  /* 0x000000ffff007224 */ /* 0x002fc600078e0051 */
[----:B----4-:R-:W-:Y:S04]  /*22ad0*/  STL [R1+0xac8], R82 ;  /* 0x000ac85201007387 */ /* 0x010fe80000100800 */
[----:B------:R1:W-:Y:S04]  /*22ae0*/  STL [R1+0xabc], R0 ;  /* 0x000abc0001007387 */ /* 0x0003e80000100800 */
[----:B---3--:R-:W3:Y:S01]  /*22af0*/  LDL.LU.64 R80, [R1+0xef0] ;  /* 0x000ef00001507983 */ /* 0x008ee20000300a00 */
[----:B-1----:R-:W-:-:S03]  /*22b00*/  IMAD.MOV.U32 R0, RZ, RZ, R83 ;  /* 0x000000ffff007224 */ /* 0x002fc600078e0053 */
[----:B------:R-:W-:Y:S04]  /*22b10*/  STL [R1+0xad0], R68 ;  /* 0x000ad04401007387 */ /* 0x000fe80000100800 */
[----:B------:R1:W-:Y:S04]  /*22b20*/  STL [R1+0xac4], R0 ;  /* 0x000ac40001007387 */ /* 0x0003e80000100800 */
[----:B------:R-:W4:Y:S01]  /*22b30*/  LDL.LU.64 R82, [R1+0xf00] ;  /* 0x000f000001527983 */ /* 0x000f220000300a00 */
[----:B-1----:R-:W-:-:S03]  /*22b40*/  IMAD.MOV.U32 R0, RZ, RZ, R69 ;  /* 0x000000ffff007224 */ /* 0x002fc600078e0045 */
        /* <DEDUP_REMOVED lines=20> */
[----:B------:R-:W-:Y:S04]  /*22c90*/  STL [R1+0xb00], R64 ;  /* 0x000b004001007387 */ /* 0x000fe80000100800 */
[----:B------:R1:W-:Y:S04]  /*22ca0*/  STL [R1+0xaf4], R0 ;  /* 0x000af40001007387 */ /* 0x0003e80000100800 */
[----:B------:R-:W4:Y:S01]  /*22cb0*/  LDL.LU.64 R74, [R1+0xf20] ;  /* 0x000f2000014a7983 */ /* 0x000f220000300a00 */
[----:B-1----:R-:W-:-:S03]  /*22cc0*/  IMAD.MOV.U32 R0, RZ, RZ, R65 ;  /* 0x000000ffff007224 */ /* 0x002fc600078e0041 */
[----:B------:R-:W-:Y:S04]  /*22cd0*/  STL [R1+0xb08], R76 ;  /* 0x000b084c01007387 */ /* 0x000fe80000100800 */
[----:B------:R1:W-:Y:S02]  /*22ce0*/  STL [R1+0xafc], R0 ;  /* 0x000afc0001007387 */ /* 0x0003e40000100800 */
[----:B-1----:R-:W-:Y:S02]  /*22cf0*/  IMAD.MOV.U32 R0, RZ, RZ, R77 ;  /* 0x000000ffff007224 */ /* 0x002fe400078e004d */
[----:B------:R-:W4:Y:S04]  /*22d00*/  LDL.LU.64 R76, [R1+0xf28] ;  /* 0x000f2800014c7983 */ /* 0x000f280000300a00 */
[----:B------:R2:W-:Y:S02]  /*22d10*/  STL [R1+0xb04], R0 ;  /* 0x000b040001007387 */ /* 0x0005e40000100800 */
[----:B--2---:R-:W-:-:S02]  /*22d20*/  IMAD.MOV.U32 R0, RZ, RZ, R79 ;  /* 0x000000ffff007224 */ /* 0x004fc400078e004f */
[----:B------:R1:W-:Y:S04]  /*22d30*/  STL [R1+0xb10], R78 ;  /* 0x000b104e01007387 */ /* 0x0003e80000100800 */
[----:B------:R-:W-:Y:S04]  /*22d40*/  STL [R1+0xb18], R66 ;  /* 0x000b184201007387 */ /* 0x000fe80000100800 */
[----:B------:R2:W-:Y:S04]  /*22d50*/  STL [R1+0xb0c], R0 ;  /* 0x000b0c0001007387 */ /* 0x0005e80000100800 */
[----:B-1----:R-:W4:Y:S01]  /*22d60*/  LDL.LU.64 R78, [R1+0xf30] ;  /* 0x000f3000014e7983 */ /* 0x002f220000300a00 */
[----:B--2---:R-:W-:-:S03]  /*22d70*/  MOV R0, R67 ;  /* 0x0000004300007202 */ /* 0x004fc60000000f00 */
[----:B---3--:R-:W-:Y:S04]  /*22d80*/  STL [R1+0xb20], R80 ;  /* 0x000b205001007387 */ /* 0x008fe80000100800 */
[----:B------:R1:W-:Y:S02]  /*22d90*/  STL [R1+0xb14], R0 ;  /* 0x000b140001007387 */ /* 0x0003e40000100800 */
[----:B-1----:R-:W-:Y:S02]  /*22da0*/  IMAD.MOV.U32 R0, RZ, RZ, R81 ;  /* 0x000000ffff007224 */ /* 0x002fe400078e0051 */
[----:B------:R-:W2:Y:S04]  /*22db0*/  LDL.LU.64 R80, [R1+0xf40] ;  /* 0x000f400001507983 */ /* 0x000ea80000300a00 */
[----:B------:R1:W-:Y:S04]  /*22dc0*/  STL [R1+0xb1c], R0 ;  /* 0x000b1c0001007387 */ /* 0x0003e80000100800 */
[----:B----4-:R3:W-:Y:S01]  /*22dd0*/  STL [R1+0xb28], R82 ;  /* 0x000b285201007387 */ /* 0x0107e20000100800 */
[----:B-1----:R-:W-:-:S03]  /*22de0*/  IMAD.MOV.U32 R0, RZ, RZ, R83 ;  /* 0x000000ffff007224 */ /* 0x002fc600078e0053 */
[----:B------:R-:W-:Y:S04]  /*22df0*/  STL [R1+0xb30], R68 ;  /* 0x000b304401007387 */ /* 0x000fe80000100800 */
[----:B------:R1:W-:Y:S04]  /*22e00*/  STL [R1+0xb24], R0 ;  /* 0x000b240001007387 */ /* 0x0003e80000100800 */
[----:B---3--:R-:W3:Y:S01]  /*22e10*/  LDL.LU.64 R82, [R1+0xf50] ;  /* 0x000f500001527983 */ /* 0x008ee20000300a00 */
[----:B-1----:R-:W-:-:S03]  /*22e20*/  IMAD.MOV.U32 R0, RZ, RZ, R69 ;  /* 0x000000ffff007224 */ /* 0x002fc600078e0045 */
[----:B------:R-:W-:Y:S04]  /*22e30*/  STL [R1+0xb38], R84 ;  /* 0x000b385401007387 */ /* 0x000fe80000100800 */
[----:B------:R1:W-:Y:S02]  /*22e40*/  STL [R1+0xb2c], R0 ;  /* 0x000b2c0001007387 */ /* 0x0003e40000100800 */
[----:B-1----:R-:W-:Y:S02]  /*22e50*/  MOV R0, R85 ;  /* 0x0000005500007202 */ /* 0x002fe40000000f00 */
        /* <DEDUP_REMOVED lines=15> */
[----:B------:R-:W-:Y:S04]  /*22f50*/  STL [R1+0xb58], R74 ;  /* 0x000b584a01007387 */ /* 0x000fe80000100800 */
[----:B------:R-:W4:Y:S01]  /*22f60*/  LDL.LU.64 R64, [R1+0xf70] ;  /* 0x000f700001407983 */ /* 0x000f220000300a00 */
[----:B-1----:R-:W-:-:S03]  /*22f70*/  MOV R0, R75 ;  /* 0x0000004b00007202 */ /* 0x002fc60000000f00 */
[----:B------:R-:W4:Y:S04]  /*22f80*/  LDL.LU.64 R66, [R1+0xf78] ;  /* 0x000f780001427983 */ /* 0x000f280000300a00 */
[----:B------:R1:W-:Y:S04]  /*22f90*/  STL [R1+0xb54], R0 ;  /* 0x000b540001007387 */ /* 0x0003e80000100800 */
[----:B------:R-:W-:Y:S04]  /*22fa0*/  STL [R1+0xb60], R76 ;  /* 0x000b604c01007387 */ /* 0x000fe80000100800 */
[----:B------:R-:W4:Y:S01]  /*22fb0*/  LDL.LU.64 R68, [R1+0xf80] ;  /* 0x000f800001447983 */ /* 0x000f220000300a00 */
[----:B-1----:R-:W-:-:S03]  /*22fc0*/  IMAD.MOV.U32 R0, RZ, RZ, R77 ;  /* 0x000000ffff007224 */ /* 0x002fc600078e004d */
[----:B------:R-:W4:Y:S04]  /*22fd0*/  LDL.LU.64 R70, [R1+0xf88] ;  /* 0x000f880001467983 */ /* 0x000f280000300a00 */
[----:B------:R1:W-:Y:S04]  /*22fe0*/  STL [R1+0xb5c], R0 ;  /* 0x000b5c0001007387 */ /* 0x0003e80000100800 */
[----:B------:R-:W-:Y:S04]  /*22ff0*/  STL [R1+0xb68], R78 ;  /* 0x000b684e01007387 */ /* 0x000fe80000100800 */
[----:B------:R-:W4:Y:S01]  /*23000*/  LDL.LU.64 R72, [R1+0x1020] ;  /* 0x0010200001487983 */ /* 0x000f220000300a00 */
[----:B-1----:R-:W-:-:S03]  /*23010*/  IMAD.MOV.U32 R0, RZ, RZ, R79 ;  /* 0x000000ffff007224 */ /* 0x002fc600078e004f */
[----:B------:R-:W4:Y:S04]  /*23020*/  LDL.LU.64 R74, [R1+0x1028] ;  /* 0x00102800014a7983 */ /* 0x000f280000300a00 */
[----:B------:R1:W-:Y:S04]  /*23030*/  STL [R1+0xb64], R0 ;  /* 0x000b640001007387 */ /* 0x0003e80000100800 */
[----:B--2---:R-:W-:Y:S04]  /*23040*/  STL [R1+0xb70], R80 ;  /* 0x000b705001007387 */ /* 0x004fe80000100800 */
[----:B------:R-:W2:Y:S01]  /*23050*/  LDL.LU.64 R76, [R1+0xfa0] ;  /* 0x000fa000014c7983 */ /* 0x000ea20000300a00 */
[----:B-1----:R-:W-:-:S03]  /*23060*/  IMAD.MOV.U32 R0, RZ, RZ, R81 ;  /* 0x000000ffff007224 */ /* 0x002fc600078e0051 */
[----:B------:R-:W2:Y:S04]  /*23070*/  LDL.LU.64 R78, [R1+0xfa8] ;  /* 0x000fa800014e7983 */ /* 0x000ea80000300a00 */
[----:B------:R3:W-:Y:S02]  /*23080*/  STL [R1+0xb6c], R0 ;  /* 0x000b6c0001007387 */ /* 0x0007e40000100800 */
[----:B---3--:R-:W-:Y:S02]  /*23090*/  MOV R0, R83 ;  /* 0x0000005300007202 */ /* 0x008fe40000000f00 */
[----:B------:R1:W-:Y:S04]  /*230a0*/  STL [R1+0xb78], R82 ;  /* 0x000b785201007387 */ /* 0x0003e80000100800 */
[----:B------:R-:W3:Y:S04]  /*230b0*/  LDL.LU.64 R80, [R1+0xfb0] ;  /* 0x000fb00001507983 */ /* 0x000ee80000300a00 */
[----:B-1----:R-:W3:Y:S04]  /*230c0*/  LDL.LU.64 R82, [R1+0xfb8] ;  /* 0x000fb80001527983 */ /* 0x002ee80000300a00 */
[----:B------:R4:W-:Y:S02]  /*230d0*/  STL [R1+0xb74], R0 ;  /* 0x000b740001007387 */ /* 0x0009e40000100800 */
[----:B----4-:R-:W-:-:S02]  /*230e0*/  IMAD.MOV.U32 R0, RZ, RZ, R85 ;  /* 0x000000ffff007224 */ /* 0x010fc400078e0055 */
[----:B------:R1:W-:Y:S04]  /*230f0*/  STL [R1+0xb80], R84 ;  /* 0x000b805401007387 */ /* 0x0003e80000100800 */
[----:B-1----:R-:W4:Y:S04]  /*23100*/  LDL.LU.64 R84, [R1+0xfc0] ;  /* 0x000fc00001547983 */ /* 0x002f280000300a00 */
        /* <DEDUP_REMOVED lines=9> */
[----:B------:R-:W-:Y:S01]  /*231a0*/  STL [R1+0xba0], R62 ;  /* 0x000ba03e01007387 */ /* 0x000fe20000100800 */
[----:B-1----:R-:W-:-:S05]  /*231b0*/  MOV R0, R61 ;  /* 0x0000003d00007202 */ /* 0x002fca0000000f00 */
[----:B------:R1:W-:Y:S04]  /*231c0*/  STL [R1+0xb94], R0 ;  /* 0x000b940001007387 */ /* 0x0003e80000100800 */
[----:B------:R-:W-:Y:S01]  /*231d0*/  STL [R1+0xba8], R64 ;  /* 0x000ba84001007387 */ /* 0x000fe20000100800 */
[----:B-1----:R-:W-:-:S05]  /*231e0*/  IMAD.MOV.U32 R0, RZ, RZ, R63 ;  /* 0x000000ffff007224 */ /* 0x002fca00078e003f */
        /* <DEDUP_REMOVED lines=8> */
[----:B-1----:R-:W-:-:S05]  /*23270*/  MOV R0, R69 ;  /* 0x0000004500007202 */ /* 0x002fca0000000f00 */
[----:B------:R1:W-:Y:S02]  /*23280*/  STL [R1+0xbb4], R0 ;  /* 0x000bb40001007387 */ /* 0x0003e40000100800 */
[----:B-1----:R-:W-:Y:S02]  /*23290*/  IMAD.MOV.U32 R0, RZ, RZ, R71 ;  /* 0x000000ffff007224 */ /* 0x002fe400078e0047 */
[----:B------:R-:W-:Y:S04]  /*232a0*/  STL [R1+0xbc8], R72 ;  /* 0x000bc84801007387 */ /* 0x000fe80000100800 */
[----:B------:R1:W-:Y:S04]  /*232b0*/  STL [R1+0xbbc], R0 ;  /* 0x000bbc0001007387 */ /* 0x0003e80000100800 */
[----:B------:R-:W-:Y:S01]  /*232c0*/  STL [R1+0xbd0], R74 ;  /* 0x000bd04a01007387 */ /* 0x000fe20000100800 */
[----:B-1----:R-:W-:-:S05]  /*232d0*/  IMAD.MOV.U32 R0, RZ, RZ, R73 ;  /* 0x000000ffff007224 */ /* 0x002fca00078e0049 */
[----:B------:R1:W-:Y:S02]  /*232e0*/  STL [R1+0xbc4], R0 ;  /* 0x000bc40001007387 */ /* 0x0003e40000100800 */
[----:B-1----:R-:W-:Y:S02]  /*232f0*/  IMAD.MOV.U32 R0, RZ, RZ, R75 ;  /* 0x000000ffff007224 */ /* 0x002fe400078e004b */
[----:B--2---:R-:W-:Y:S04]  /*23300*/  STL [R1+0xbd8], R76 ;  /* 0x000bd84c01007387 */ /* 0x004fe80000100800 */
[----:B------:R1:W-:Y:S04]  /*23310*/  STL [R1+0xbcc], R0 ;  /* 0x000bcc0001007387 */ /* 0x0003e80000100800 */
[----:B------:R-:W-:Y:S01]  /*23320*/  STL [R1+0xbe0], R78 ;  /* 0x000be04e01007387 */ /* 0x000fe20000100800 */
[----:B-1----:R-:W-:-:S05]  /*23330*/  MOV R0, R77 ;  /* 0x0000004d00007202 */ /* 0x002fca0000000f00 */
[----:B------:R1:W-:Y:S04]  /*23340*/  STL [R1+0xbd4], R0 ;  /* 0x000bd40001007387 */ /* 0x0003e80000100800 */
[----:B---3--:R-:W-:Y:S01]  /*23350*/  STL [R1+0xbe8], R80 ;  /* 0x000be85001007387 */ /* 0x008fe20000100800 */
[----:B-1----:R-:W-:-:S05]  /*23360*/  IMAD.MOV.U32 R0, RZ, RZ, R79 ;  /* 0x000000ffff007224 */ /* 0x002fca00078e004f */
[----:B------:R1:W-:Y:S04]  /*23370*/  STL [R1+0xbdc], R0 ;  /* 0x000bdc0001007387 */ /* 0x0003e80000100800 */
[----:B------:R-:W-:Y:S01]  /*23380*/  STL [R1+0xbf0], R82 ;  /* 0x000bf05201007387 */ /* 0x000fe20000100800 */
[----:B-1----:R-:W-:-:S05]  /*23390*/  IMAD.MOV.U32 R0, RZ, RZ, R81 ;  /* 0x000000ffff007224 */ /* 0x002fca00078e0051 */
[----:B------:R1:W-:Y:S02]  /*233a0*/  STL [R1+0xbe4], R0 ;  /* 0x000be40001007387 */ /* 0x0003e40000100800 */
[----:B-1----:R-:W-:Y:S01]  /*233b0*/  IMAD.MOV.U32 R0, RZ, RZ, R83 ;  /* 0x000000ffff007224 */ /* 0x002fe200078e0053 */
[----:B----4-:R-:W-:-:S04]  /*233c0*/  MOV R4, R85 ;  /* 0x0000005500047202 */ /* 0x010fc80000000f00 */
[----:B------:R-:W-:Y:S04]  /*233d0*/  STL [R1+0xbec], R0 ;  /* 0x000bec0001007387 */ /* 0x000fe80000100800 */
[----:B------:R-:W-:Y:S04]  /*233e0*/  STL [R1+0xbf8], R84 ;  /* 0x000bf85401007387 */ /* 0x000fe80000100800 */
[----:B------:R1:W-:Y:S02]  /*233f0*/  STL [R1+0xbf4], R4 ;  /* 0x000bf40401007387 */ /* 0x0003e40000100800 */
[----:B-1----:R-:W-:-:S02]  /*23400*/  IMAD.MOV.U32 R4, RZ, RZ, R87 ;  /* 0x000000ffff047224 */ /* 0x002fc400078e0057 */
[----:B------:R1:W-:Y:S04]  /*23410*/  STL [R1+0xc00], R86 ;  /* 0x000c005601007387 */ /* 0x0003e80000100800 */
[----:B------:R2:W-:Y:S04]  /*23420*/  STL [R1+0xbfc], R4 ;  /* 0x000bfc0401007387 */ /* 0x0005e80000100800 */
        /* <DEDUP_REMOVED lines=63> */
[----:B------:R2:W-:Y:S01]  /*23820*/  STL [R1+0xfc], RZ ;  /* 0x0000fcff01007387 */ /* 0x0005e20000100800 */
[----:B------:R-:W-:-:S04]  /*23830*/  SHF.R.S32.HI R0, RZ, 0x1f, R2 ;  /* 0x0000001fff007819 */ /* 0x000fc80000011402 */
[----:B------:R-:W-:Y:S01]  /*23840*/  LEA.HI R0, R0, R2, RZ, 0x7 ;  /* 0x0000000200007211 */ /* 0x000fe200078f38ff */
[----:B------:R-:W-:-:S03]  /*23850*/  USHF.R.S32.HI UR11, URZ, 0x1f, UR6 ;  /* 0x0000001f3f0b7899 */ /* 0x000fc60008011406 */
[----:B------:R-:W-:Y:S01]  /*23860*/  SHF.R.S32.HI R0, RZ, 0x7, R0 ;  /* 0x00000007ff007819 */ /* 0x000fe20000011400 */
[----:B------:R-:W-:Y:S01]  /*23870*/  USHF.R.S32.HI UR12, URZ, 0x1f, UR7 ;  /* 0x0000001f3f0c7899 */ /* 0x000fe20008011407 */
[----:B------:R-:W-:Y:S01]  /*23880*/  IMAD.MOV.U32 R9, RZ, RZ, RZ ;  /* 0x000000ffff097224 */ /* 0x000fe200078e00ff */
        /* <DEDUP_REMOVED lines=95> */
[----:B-1----:R-:W-:Y:S01]  /*23e80*/  CS2R R86, SRZ ;  /* 0x0000000000567805 */ /* 0x002fe2000001ff00 */
[----:B------:R-:W-:Y:S01]  /*23e90*/  VIADD R0, R0, 0xfffffffd ;  /* 0xfffffffd00007836 */ /* 0x000fe20000000000 */
[----:B------:R-:W-:Y:S02]  /*23ea0*/  USHF.L.U32 UR4, UR6, 0x2, URZ ;  /* 0x0000000206047899 */ /* 0x000fe4000800063f */
[----:B------:R-:W-:Y:S02]  /*23eb0*/  USHF.L.U32 UR5, UR7, 0x2, URZ ;  /* 0x0000000207057899 */ /* 0x000fe4000800063f */
[----:B------:R-:W-:Y:S01]  /*23ec0*/  USHF.L.U64.HI UR6, UR6, 0x2, UR11 ;  /* 0x0000000206067899 */ /* 0x000fe2000801020b */
[----:B------:R-:W-:Y:S01]  /*23ed0*/  UMOV UR60, 0x2 ;  /* 0x00000002003c7882 */ /* 0x000fe20000000000 */
[----:B------:R-:W-:Y:S01]  /*23ee0*/  USHF.L.U64.HI UR7, UR7, 0x2, UR12 ;  /* 0x0000000207077899 */ /* 0x000fe2000801020c */
[----:B--2---:R-:W-:-:S11]  /*23ef0*/  UMOV UR11, 0xffffffff ;  /* 0xffffffff000b7882 */ /* 0x004fd60000000000 */
.L_x_1:
[----:B------:R-:W-:Y:S01]  /*23f00*/  STL.64 [R1+0x1160], R86 ;  /* 0x0011605601007387 */ /* 0x000fe20000100a00 */
[----:B------:R-:W-:Y:S01]  /*23f10*/  UIADD3 UR11, UR11, 0x1, URZ ;  /* 0x000000010b0b7890 */ /* 0x000fe2000fffe03f */
[----:B------:R-:W-:-:S04]  /*23f20*/  DEPBAR.LE SB0, 0x4 ;  /* 0x000081000000791a */ /* 0x000fc80000000000 */
[----:B------:R-:W-:Y:S01]  /*23f30*/  STL.64 [R1+0x1158], R84 ;  /* 0x0011585401007387 */ /* 0x000fe20000100a00 */
[----:B------:R-:W-:Y:S01]  /*23f40*/  UMOV UR37, 0x40000040 ;  /* 0x4000004000257882 */ /* 0x000fe20000000000 */
[----:B------:R-:W-:Y:S01]  /*23f50*/  UMOV UR39, 0x40000040 ;  /* 0x4000004000277882 */ /* 0x000fe20000000000 */
        /* <DEDUP_REMOVED lines=30> */
[----:B------:R2:W-:Y:S04]  /*24140*/  STL.64 [R1+0x1068], R24 ;  /* 0x0010681801007387 */ /* 0x0005e80000100a00 */
[----:B--2---:R-:W2:Y:S04]  /*24150*/  LDL.LU.64 R24, [R1] ;  /* 0x0000000001187983 */ /* 0x004ea80000300a00 */
[----:B------:R-:W2:Y:S04]  /*24160*/  LDL.LU.64 R26, [R1+0x8] ;  /* 0x00000800011a7983 */ /* 0x000ea80000300a00 */
        /* <DEDUP_REMOVED lines=29> */
[----:B------:R-:W2:Y:S01]  /*24340*/  LDL.LU.64 R86, [R1+0xf8] ;  /* 0x0000f80001567983 */ /* 0x000ea20000300a00 */
[----:B------:R-:W-:Y:S01]  /*24350*/  UISETP.GT.AND UP0, UPT, UR11, 0x3, UPT ;  /* 0x000000030b00788c */ /* 0x000fe2000bf04270 */
[----:B------:R-:W-:Y:S03]  /*24360*/  BAR.SYNC.DEFER_BLOCKING 0x0 ;  /* 0x0000000000007b1d */ /* 0x000fe60000010000 */
[----:B------:R-:W-:-:S04]  /*24370*/  USEL UR11, UR11, URZ, !UP0 ;  /* 0x0000003f0b0b7287 */ /* 0x000fc8000c000000 */
[----:B------:R-:W-:Y:S02]  /*24380*/  ULEA UR13, UR11, UR10, 0x10 ;  /* 0x0000000a0b0d7291 */ /* 0x000fe4000f8e803f */
[----:B------:R-:W-:Y:S01]  /*24390*/  ULEA UR12, UR11, UR10, 0x11 ;  /* 0x0000000a0b0c7291 */ /* 0x000fe2000f8e883f */
[----:B------:R3:W-:Y:S01]  /*243a0*/  STL [R1+0x1064], R10 ;  /* 0x0010640a01007387 */ /* 0x0007e20000100800 */
[----:B------:R-:W-:Y:S02]  /*243b0*/  UIADD3 UR13, UR13, 0x80000, URZ ;  /* 0x000800000d0d7890 */ /* 0x000fe4000fffe03f */
[----:B------:R-:W-:Y:S01]  /*243c0*/  USHF.R.U32.HI UR12, URZ, 0x4, UR12 ;  /* 0x000000043f0c7899 */ /* 0x000fe2000801160c */
[----:B-----5:R-:W-:Y:S01]  /*243d0*/  STL [R1+0x1050], R8 ;  /* 0x0010500801007387 */ /* 0x020fe20000100800 */
[----:B------:R-:W-:Y:S02]  /*243e0*/  USHF.R.U32.HI UR13, URZ, 0x4, UR13 ;  /* 0x000000043f0d7899 */ /* 0x000fe4000801160d */
[----:B------:R-:W-:Y:S01]  /*243f0*/  USGXT.U32 UR36, UR12, 0xe ;  /* 0x0000000e0c24789a */ /* 0x000fe20008000000 */
[----:B-----5:R-:W-:Y:S01]  /*24400*/  STL [R1+0x104c], R7 ;  /* 0x00104c0701007387 */ /* 0x020fe20000100800 */
[----:B------:R-:W-:Y:S01]  /*24410*/  USGXT.U32 UR38, UR13, 0xe ;  /* 0x0000000e0d26789a */ /* 0x000fe20008000000 */
[----:B---3--:R-:W3:Y:S01]  /*24420*/  LDC R10, c[0x0][0x230] ;  /* 0x00008c00ff0a7b82 */ /* 0x008ee20000000800 */
[----:B------:R-:W-:Y:S01]  /*24430*/  UIADD3 UR40, UP0, UR36, 0x2, URZ ;  /* 0x0000000224287890 */ /* 0x000fe2000ff1e03f */
[----:B------:R-:W-:Y:S01]  /*24440*/  STL [R1+0x1048], R3 ;  /* 0x0010480301007387 */ /* 0x000fe20000100800 */
[----:B------:R-:W-:Y:S01]  /*24450*/  UIADD3 UR42, UP1, UR38, 0x2, URZ ;  /* 0x00000002262a7890 */ /* 0x000fe2000ff3e03f */
[----:B------:R-:W-:Y:S01]  /*24460*/  UMOV UR12, URZ ;  /* 0x0000003f000c7c82 */ /* 0x000fe20008000000 */
[----:B------:R-:W-:Y:S01]  /*24470*/  UMOV UR13, URZ ;  /* 0x0000003f000d7c82 */ /* 0x000fe20008000000 */
[----:B------:R-:W-:-:S02]  /*24480*/  UIADD3.X UR41, UR12, 0x40000040, URZ, UP0, !UPT ;  /* 0x400000400c297890 */ /* 0x000fc400087fe43f */
[----:B------:R-:W-:Y:S02]  /*24490*/  UIADD3.X UR43, UR13, 0x40000040, URZ, UP1, !UPT ;  /* 0x400000400d2b7890 */ /* 0x000fe40008ffe43f */
[----:B------:R-:W-:Y:S02]  /*244a0*/  UIADD3.64 UR52, UR40, 0x2, URZ ;  /* 0x0000000228347897 */ /* 0x000fe4000fffe03f */
[----:B------:R-:W-:Y:S02]  /*244b0*/  UIADD3.64 UR54, UR42, 0x2, URZ ;  /* 0x000000022a367897 */ /* 0x000fe4000fffe03f */
[----:B------:R-:W-:Y:S02]  /*244c0*/  UIADD3.64 UR56, UR40, 0x4, URZ ;  /* 0x0000000428387897 */ /* 0x000fe4000fffe03f */
[----:B------:R-:W-:Y:S02]  /*244d0*/  UIADD3.64 UR58, UR42, 0x4, URZ ;  /* 0x000000042a3a7897 */ /* 0x000fe4000fffe03f */
[----:B------:R-:W-:-:S02]  /*244e0*/  UIADD3.64 UR16, UR40, 0x7fe, URZ ;  /* 0x000007fe28107897 */ /* 0x000fc4000fffe03f */
[----:B------:R-:W-:Y:S02]  /*244f0*/  UIADD3.64 UR18, UR42, 0x3fe, URZ ;  /* 0x000003fe2a127897 */ /* 0x000fe4000fffe03f */
        /* <DEDUP_REMOVED lines=11> */
[----:B------:R-:W-:Y:S01]  /*245b0*/  UIADD3.64 UR22, UR42, 0xc00, URZ ;  /* 0x00000c002a167897 */ /* 0x000fe2000fffe03f */
[----:B--2---:R-:W-:-:S06]  /*245c0*/  WARPGROUP.ARRIVE ;  /* 0x00000000000079c5 */ /* 0x004fcc0000000000 */
[----:B------:R-:W-:Y:S03]  /*245d0*/  HGMMA.64x128x8.F32.TF32 R24, gdesc[UR36], R24, gsb0 ;  /* 0x05e00000241879f0 */ /* 0x000fe60008002818 */
[----:B------:R-:W-:Y:S02]  /*245e0*/  WARPGROUP.DEPBAR.LE gsb0, 0x0 ;  /* 0x00008000000079c5 */ /* 0x000fe40000010000 */
[----:B------:R-:W-:-:S07]  /*245f0*/  WARPGROUP.ARRIVE ;  /* 0x00000000000079c5 */ /* 0x000fce0000000000 */
[----:B------:R-:W-:Y:S03]  /*24600*/  HGMMA.64x128x8.F32.TF32 R24, gdesc[UR40], R24, gsb0 ;  /* 0x05e00000281879f0 */ /* 0x000fe60008002818 */
[----:B------:R-:W-:Y:S02]  /*24610*/  WARPGROUP.DEPBAR.LE gsb0, 0x0 ;  /* 0x00008000000079c5 */ /* 0x000fe40000010000 */
[----:B------:R-:W-:-:S07]  /*24620*/  WARPGROUP.ARRIVE ;  /* 0x00000000000079c5 */ /* 0x000fce0000000000 */
[----:B------:R-:W-:Y:S01]  /*24630*/  HGMMA.64x128x8.F32.TF32 R24, gdesc[UR52], R24, gsb0 ;  /* 0x05e00000341879f0 */ /* 0x000fe20008002818 */
[----:B------:R-:W-:Y:S01]  /*24640*/  UMOV UR52, UR18 ;  /* 0x0000001200347c82 */ /* 0x000fe20008000000 */
[----:B------:R-:W-:Y:S01]  /*24650*/  UMOV UR53, UR19 ;  /* 0x0000001300357c82 */ /* 0x000fe20008000000 */
        /* <DEDUP_REMOVED lines=8> */
[----:B------:R-:W-:Y:S02]  /*246e0*/  UIADD3.64 UR16, UR40, 0x1802, URZ ;  /* 0x0000180228107897 */ /* 0x000fe4000fffe03f */
[----:B------:R-:W-:Y:S01]  /*246f0*/  UIADD3.64 UR18, UR42, 0xc02, URZ ;  /* 0x00000c022a127897 */ /* 0x000fe2000fffe03f */
[----:B------:R-:W-:Y:S02]  /*24700*/  WARPGROUP.DEPBAR.LE gsb0, 0x0 ;  /* 0x00008000000079c5 */ /* 0x000fe40000010000 */
[----:B------:R-:W-:-:S06]  /*24710*/  WARPGROUP.ARRIVE ;  /* 0x00000000000079c5 */ /* 0x000fcc0000000000 */
        /* <DEDUP_REMOVED lines=20> */
[----:B------:R-:W-:Y:S03]  /*24860*/  HGMMA.64x128x8.F32.TF32 R24, gdesc[UR48], R24, gsb0 ;  /* 0x05e00000301879f0 */ /* 0x000fe60008002818 */
[----:B------:R-:W-:Y:S02]  /*24870*/  WARPGROUP.DEPBAR.LE gsb0, 0x0 ;  /* 0x00008000000079c5 */ /* 0x000fe40000010000 */
[----:B------:R-:W-:-:S07]  /*24880*/  WARPGROUP.ARRIVE ;  /* 0x00000000000079c5 */ /* 0x000fce0000000000 */
        /* <DEDUP_REMOVED lines=12> */
[----:B------:R-:W-:Y:S01]  /*24950*/  HGMMA.64x128x8.F32.TF32 R24, gdesc[UR16], R24, gsb0 ;  /* 0x05e00000101879f0 */ /* 0x000fe20008002818 */
[----:B------:R-:W-:Y:S02]  /*24960*/  UIADD3.64 UR36, UR40, 0x1fe, URZ ;  /* 0x000001fe28247897 */ /* 0x000fe4000fffe03f */
[----:B------:R-:W-:Y:S02]  /*24970*/  WARPGROUP.DEPBAR.LE gsb0, 0x0 ;  /* 0x00008000000079c5 */ /* 0x000fe40000010000 */
[----:B------:R-:W-:-:S07]  /*24980*/  WARPGROUP.ARRIVE ;  /* 0x00000000000079c5 */ /* 0x000fce0000000000 */
[----:B------:R-:W-:Y:S01]  /*24990*/  HGMMA.64x128x8.F32.TF32 R24, gdesc[UR12], R24, gsb0 ;  /* 0x05e000000c1879f0 */ /* 0x000fe20008002818 */
[----:B------:R-:W-:Y:S01]  /*249a0*/  UIADD3.64 UR44, UR40, 0x200, URZ ;  /* 0x00000200282c7897 */ /* 0x000fe2000fffe03f */
[----:B------:R-:W-:Y:S01]  /*249b0*/  UMOV UR46, UR42 ;  /* 0x0000002a002e7c82 */ /* 0x000fe20008000000 */
[----:B------:R-:W-:Y:S01]  /*249c0*/  UMOV UR47, UR43 ;  /* 0x0000002b002f7c82 */ /* 0x000fe20008000000 */
[----:B------:R-:W-:Y:S02]  /*249d0*/  WARPGROUP.DEPBAR.LE gsb0, 0x0 ;  /* 0x00008000000079c5 */ /* 0x000fe40000010000 */
[----:B------:R-:W-:Y:S01]  /*249e0*/  WARPGROUP.ARRIVE ;  /* 0x00000000000079c5 */ /* 0x000fe20000000000 */
[----:B------:R-:W-:Y:S01]  /*249f0*/  UIADD3.64 UR48, UR42, 0x402, URZ ;  /* 0x000004022a307897 */ /* 0x000fe2000fffe03f */
[----:B------:R-:W-:Y:S04]  /*24a00*/  STL.64 [R1], R24 ;  /* 0x0000001801007387 */ /* 0x000fe80000100a00 */
[----:B------:R-:W-:Y:S01]  /*24a10*/  HGMMA.64x128x8.F32.TF32 R152, gdesc[UR36], R152, gsb0 ;  /* 0x05e00000249879f0 */ /* 0x000fe20008002898 */
[----:B------:R-:W-:Y:S01]  /*24a20*/  UIADD3.64 UR32, UR42, 0x404, URZ ;  /* 0x000004042a207897 */ /* 0x000fe2000fffe03f */
[----:B------:R-:W-:Y:S01]  /*24a30*/  STL.64 [R1+0x8], R26 ;  /* 0x0000081a01007387 */ /* 0x000fe20000100a00 */
[----:B------:R-:W-:-:S02]  /*24a40*/  UIADD3.64 UR28, UR40, 0x1204, URZ ;  /* 0x00001204281c7897 */ /* 0x000fc4000fffe03f */
[----:B------:R-:W-:Y:S01]  /*24a50*/  UIADD3.64 UR24, UR40, 0x19fe, URZ ;  /* 0x000019fe28187897 */ /* 0x000fe2000fffe03f */
[----:B------:R-:W-:Y:S01]  /*24a60*/  STL.64 [R1+0x10], R28 ;  /* 0x0000101c01007387 */ /* 0x000fe20000100a00 */
[----:B------:R-:W-:Y:S02]  /*24a70*/  UIADD3.64 UR20, UR40, 0x1a00, URZ ;  /* 0x00001a0028147897 */ /* 0x000fe4000fffe03f */
[----:B------:R-:W-:Y:S01]  /*24a80*/  UIADD3.64 UR16, UR40, 0x1a02, URZ ;  /* 0x00001a0228107897 */ /* 0x000fe2000fffe03f */
[----:B------:R-:W-:Y:S01]  /*24a90*/  STL.64 [R1+0x18], R30 ;  /* 0x0000181e01007387 */ /* 0x000fe20000100a00 */
[----:B------:R-:W-:Y:S02]  /*24aa0*/  UIADD3.64 UR12, UR40, 0x1a04, URZ ;  /* 0x00001a04280c7897 */ /* 0x000fe4000fffe03f */
[----:B------:R-:W-:Y:S01]  /*24ab0*/  UIADD3.64 UR36, UR40, 0x3fe, URZ ;  /* 0x000003fe28247897 */ /* 0x000fe2000fffe03f */
        /* <DEDUP_REMOVED lines=27> */
[----:B------:R2:W-:Y:S01]  /*24c70*/  STL.64 [R1+0xf8], R86 ;  /* 0x0000f85601007387 */ /* 0x0005e20000100a00 */
[----:B------:R-:W-:-:S02]  /*24c80*/  WARPGROUP.DEPBAR.LE gsb0, 0x0 ;  /* 0x00008000000079c5 */ /* 0x000fc40000010000 */
[----:B------:R-:W-:Y:S01]  /*24c90*/  WARPGROUP.ARRIVE ;  /* 0x00000000000079c5 */ /* 0x000fe20000000000 */
[----:B--2---:R-:W2:Y:S04]  /*24ca0*/  LDL.LU.64 R86, [R1+0x1160] ;  /* 0x0011600001567983 */ /* 0x004ea80000300a00 */
[----:B------:R-:W2:Y:S01]  /*24cb0*/  LDL.LU.64 R84, [R1+0x1158] ;  /* 0x0011580001547983 */ /* 0x000ea20000300a00 */
[----:B------:R-:W-:Y:S01]  /*24cc0*/  HGMMA.64x128x8.F32.TF32 R152, gdesc[UR44], R152, gsb0 ;  /* 0x05e000002c9879f0 */ /* 0x000fe20008002898 */
[----:B------:R-:W-:Y:S01]  /*24cd0*/  UIADD3.64 UR44, UR40, 0x202, URZ ;  /* 0x00000202282c7897 */ /* 0x000fe2000fffe03f */
[----:B------:R-:W-:Y:S01]  /*24ce0*/  UMOV UR46, UR54 ;  /* 0x00000036002e7c82 */ /* 0x000fe20008000000 */
[----:B------:R-:W-:Y:S01]  /*24cf0*/  UMOV UR47, UR55 ;  /* 0x00000037002f7c82 */ /* 0x000fe20008000000 */
        /* <DEDUP_REMOVED lines=30> */
[----:B------:R-:W4:Y:S04]  /*24ee0*/  LDL.LU R5, [R1+0xc2c] ;  /* 0x000c2c0001057983 */ /* 0x000f280000300800 */
[----:B------:R-:W4:Y:S01]  /*24ef0*/  LDL.LU R4, [R1+0xc34] ;  /* 0x000c340001047983 */ /* 0x000f220000300800 */
[----:B---3--:R-:W-:Y:S01]  /*24f00*/  IADD3 R10, R10, 0x7f, RZ ;  /* 0x0000007f0a0a7810 */ /* 0x008fe20007ffe0ff */
[----:B-1----:R-:W-:Y:S01]  /*24f10*/  VIADD R0, R0, 0xfffffe80 ;  /* 0xfffffe8000007836 */ /* 0x002fe20000000000 */
[----:B------:R-:W-:Y:S01]  /*24f20*/  UIADD3 UR60, UR60, 0x1, URZ ;  /* 0x000000013c3c7890 */ /* 0x000fe2000fffe03f */
[----:B------:R-:W-:-:S02]  /*24f30*/  WARPGROUP.DEPBAR.LE gsb0, 0x0 ;  /* 0x00008000000079c5 */ /* 0x000fc40000010000 */
[----:B------:R-:W-:Y:S01]  /*24f40*/  WARPGROUP.ARRIVE ;  /* 0x00000000000079c5 */ /* 0x000fe20000000000 */
[----:B------:R-:W-:Y:S01]  /*24f50*/  SHF.R.S32.HI R2, RZ, 0x1f, R10 ;  /* 0x0000001fff027819 */ /* 0x000fe2000001140a */
[----:B------:R-:W-:-:S03]  /*24f60*/  IMAD R0, R9, -0x80, R0 ;  /* 0xffffff8009007824 */ /* 0x000fc600078e0200 */
[----:B------:R-:W-:Y:S01]  /*24f70*/  LEA.HI R2, R2, R10, RZ, 0x7 ;  /* 0x0000000a02027211 */ /* 0x000fe200078f38ff */
[----:B------:R-:W-:Y:S01]  /*24f80*/  HGMMA.64x128x8.F32.TF32 R152, gdesc[UR44], R152, gsb0 ;  /* 0x05e000002c9879f0 */ /* 0x000fe20008002898 */
[----:B------:R-:W-:Y:S01]  /*24f90*/  UIADD3.64 UR44, UR40, 0x204, URZ ;  /* 0x00000204282c7897 */ /* 0x000fe2000fffe03f */
[----:B------:R-:W-:Y:S01]  /*24fa0*/  ISETP.GT.AND P1, PT, R0, RZ, PT ;  /* 0x000000ff0000720c */ /* 0x000fe20003f24270 */
[----:B------:R-:W-:Y:S01]  /*24fb0*/  UMOV UR46, UR58 ;  /* 0x0000003a002e7c82 */ /* 0x000fe20008000000 */
[----:B------:R-:W-:Y:S01]  /*24fc0*/  UMOV UR47, UR59 ;  /* 0x0000003b002f7c82 */ /* 0x000fe20008000000 */
[----:B------:R-:W-:-:S05]  /*24fd0*/  SHF.R.S32.HI R2, RZ, 0x7, R2 ;  /* 0x00000007ff027819 */ /* 0x000fca0000011402 */
[----:B------:R-:W-:Y:S01]  /*24fe0*/  VIADD R2, R2, 0xfffffffd ;  /* 0xfffffffd02027836 */ /* 0x000fe20000000000 */
[----:B------:R-:W-:-:S04]  /*24ff0*/  UISETP.GT.AND UP0, UPT, UR60, 0x3, UPT ;  /* 0x000000033c00788c */ /* 0x000fc8000bf04270 */
[----:B------:R-:W-:Y:S01]  /*25000*/  ISETP.GE.AND P0, PT, R9, R2, PT ;  /* 0x000000020900720c */ /* 0x000fe20003f06270 */
[----:B------:R-:W-:Y:S02]  /*25010*/  WARPGROUP.DEPBAR.LE gsb0, 0x0 ;  /* 0x00008000000079c5 */ /* 0x000fe40000010000 */
[----:B------:R-:W-:-:S06]  /*25020*/  WARPGROUP.ARRIVE ;  /* 0x00000000000079c5 */ /* 0x000fcc0000000000 */
[----:B------:R-:W-:Y:S01]  /*25030*/  HGMMA.64x128x8.F32.TF32 R152, gdesc[UR44], R152, gsb0 ;  /* 0x05e000002c9879f0 */ /* 0x000fe20008002898 */
[----:B------:R-:W-:Y:S01]  /*25040*/  UIADD3.64 UR44, UR40, 0x9fe, URZ ;  /* 0x000009fe282c7897 */ /* 0x000fe2000fffe03f */
[----:B------:R-:W-:Y:S01]  /*25050*/  UMOV UR46, UR52 ;  /* 0x00000034002e7c82 */ /* 0x000fe20008000000 */
[----:B------:R-:W-:Y:S01]  /*25060*/  UMOV UR47, UR53 ;  /* 0x00000035002f7c82 */ /* 0x000fe20008000000 */
        /* <DEDUP_REMOVED lines=12> */
[----:B------:R-:W-:Y:S01]  /*25130*/  UIADD3.64 UR48, UR42, 0x7fe, URZ ;  /* 0x000007fe2a307897 */ /* 0x000fe2000fffe03f */
        /* <DEDUP_REMOVED lines=28> */
[----:B------:R-:W-:Y:S02]  /*25300*/  UIADD3.64 UR32, UR42, 0x402, URZ ;  /* 0x000004022a207897 */ /* 0x000fe4000fffe03f */
[----:B------:R-:W-:Y:S02]  /*25310*/  WARPGROUP.DEPBAR.LE gsb0, 0x0 ;  /* 0x00008000000079c5 */ /* 0x000fe40000010000 */
[----:B------:R-:W-:-:S07]  /*25320*/  WARPGROUP.ARRIVE ;  /* 0x00000000000079c5 */ /* 0x000fce0000000000 */
        /* <DEDUP_REMOVED lines=19> */
[----:B------:R-:W-:Y:S01]  /*25460*/  WARPGROUP.ARRIVE ;  /* 0x00000000000079c5 */ /* 0x000fe20000000000 */
[----:B------:R-:W-:Y:S04]  /*25470*/  STL [R1+0x1060], R212 ;  /* 0x001060d401007387 */ /* 0x000fe80000100800 */
[----:B------:R-:W-:Y:S02]  /*25480*/  STL [R1+0x105c], R213 ;  /* 0x00105cd501007387 */ /* 0x000fe40000100800 */
[----:B------:R-:W-:Y:S01]  /*25490*/  HGMMA.64x128x8.F32.TF32 R88, gdesc[UR36], R88, gsb0 ;  /* 0x05e00000245879f0 */ /* 0x000fe20008002858 */
[----:B------:R-:W-:Y:S01]  /*254a0*/  UIADD3.64 UR36, UR40, 0x5fe, URZ ;  /* 0x000005fe28247897 */ /* 0x000fe2000fffe03f */
[----:B------:R-:W-:Y:S04]  /*254b0*/  STL [R1+0x1058], R214 ;  /* 0x001058d601007387 */ /* 0x000fe80000100800 */
[----:B------:R1:W-:Y:S04]  /*254c0*/  STL [R1+0x1054], R215 ;  /* 0x001054d701007387 */ /* 0x0003e80000100800 */
[----:B-1----:R-:W3:Y:S04]  /*254d0*/  LDL.LU R215, [R1+0xc24] ;  /* 0x000c240001d77983 */ /* 0x002ee80000300800 */
[----:B------:R-:W3:Y:S04]  /*254e0*/  LDL.LU R8, [R1+0xc30] ;  /* 0x000c300001087983 */ /* 0x000ee80000300800 */
[----:B------:R-:W3:Y:S04]  /*254f0*/  LDL.LU R7, [R1+0xc1c] ;  /* 0x000c1c0001077983 */ /* 0x000ee80000300800 */
[----:B------:R-:W3:Y:S01]  /*25500*/  LDL.LU R3, [R1+0xc28] ;  /* 0x000c280001037983 */ /* 0x000ee20000300800 */
[----:B------:R-:W-:-:S02]  /*25510*/  WARPGROUP.DEPBAR.LE gsb0, 0x0 ;  /* 0x00008000000079c5 */ /* 0x000fc40000010000 */
        /* <DEDUP_REMOVED lines=50> */
[----:B------:R-:W-:Y:S01]  /*25840*/  UMOV UR44, UR32 ;  /* 0x00000020002c7c82 */ /* 0x000fe20008000000 */
[----:B------:R-:W-:Y:S01]  /*25850*/  UMOV UR45, UR33 ;  /* 0x00000021002d7c82 */ /* 0x000fe20008000000 */
[----:B------:R-:W-:Y:S01]  /*25860*/  UIADD3.64 UR32, UR40, 0x1402, URZ ;  /* 0x0000140228207897 */ /* 0x000fe2000fffe03f */
[----:B------:R-:W-:Y:S01]  /*25870*/  UMOV UR46, UR28 ;  /* 0x0000001c002e7c82 */ /* 0x000fe20008000000 */
[----:B------:R-:W-:Y:S01]  /*25880*/  UMOV UR47, UR29 ;  /* 0x0000001d002f7c82 */ /* 0x000fe20008000000 */
[----:B------:R-:W-:Y:S01]  /*25890*/  UIADD3.64 UR28, UR40, 0x1404, URZ ;  /* 0x00001404281c7897 */ /* 0x000fe2000fffe03f */
[----:B------:R-:W-:Y:S02]  /*258a0*/  WARPGROUP.DEPBAR.LE gsb0, 0x0 ;  /* 0x00008000000079c5 */ /* 0x000fe40000010000 */
[----:B------:R-:W-:-:S06]  /*258b0*/  WARPGROUP.ARRIVE ;  /* 0x00000000000079c5 */ /* 0x000fcc0000000000 */
[----:B------:R-:W-:Y:S01]  /*258c0*/  HGMMA.64x128x8.F32.TF32 R88, gdesc[UR32], R88, gsb0 ;  /* 0x05e00000205879f0 */ /* 0x000fe20008002858 */
        /* <DEDUP_REMOVED lines=23> */
[----:B------:R-:W-:Y:S03]  /*25a40*/  HGMMA.64x128x8.F32.TF32 R88, gdesc[UR12], R88, gsb0 ;  /* 0x05e000000c5879f0 */ /* 0x000fe60008002858 */
[----:B------:R-:W-:Y:S02]  /*25a50*/  WARPGROUP.DEPBAR.LE gsb0, 0x0 ;  /* 0x00008000000079c5 */ /* 0x000fe40000010000 */
[----:B--2---:R-:W-:-:S07]  /*25a60*/  WARPGROUP.ARRIVE ;  /* 0x00000000000079c5 */ /* 0x004fce0000000000 */
        /* <DEDUP_REMOVED lines=65> */
[----:B------:R-:W-:Y:S01]  /*25e80*/  SEL R2, RZ, 0x4, !P1 ;  /* 0x00000004ff027807 */ /* 0x000fe20004800000 */
[----:B------:R-:W-:Y:S01]  /*25e90*/  USEL UR60, UR60, URZ, !UP0 ;  /* 0x0000003f3c3c7287 */ /* 0x000fe2000c000000 */
[----:B----4-:R-:W-:Y:S02]  /*25ea0*/  IADD3 R4, P1, R4, UR4, RZ ;  /* 0x0000000404047c10 */ /* 0x010fe4000ff3e0ff */
[----:B------:R-:W-:Y:S01]  /*25eb0*/  SEL R2, R2, RZ, !P0 ;  /* 0x000000ff02027207 */ /* 0x000fe20004000000 */
[----:B------:R-:W-:Y:S02]  /*25ec0*/  WARPGROUP.DEPBAR.LE gsb0, 0x0 ;  /* 0x00008000000079c5 */ /* 0x000fe40000010000 */
[----:B------:R-:W-:-:S06]  /*25ed0*/  WARPGROUP.ARRIVE ;  /* 0x00000000000079c5 */ /* 0x000fcc0000000000 */
[----:B------:R-:W-:Y:S01]  /*25ee0*/  HGMMA.64x128x8.F32.TF32 R24, gdesc[UR12], R24, gsb0 ;  /* 0x05e000000c1879f0 */ /* 0x000fe20008002818 */
[----:B------:R-:W-:Y:S01]  /*25ef0*/  ISETP.NE.U32.AND P2, PT, R2, RZ, PT ;  /* 0x000000ff0200720c */ /* 0x000fe20003f45070 */
[----:B------:R-:W-:Y:S01]  /*25f00*/  ULEA UR16, UR60, UR10, 0x11 ;  /* 0x0000000a3c107291 */ /* 0x000fe2000f8e883f */
[----:B------:R-:W-:Y:S01]  /*25f10*/  IADD3.X R5, R5, UR6, RZ, P1, !PT ;  /* 0x0000000605057c10 */ /* 0x000fe20008ffe4ff */
[----:B------:R1:W-:Y:S04]  /*25f20*/  STL [R1+0xc34], R4 ;  /* 0x000c340401007387 */ /* 0x0003e80000100800 */
[----:B------:R2:W-:Y:S01]  /*25f30*/  STL [R1+0xc2c], R5 ;  /* 0x000c2c0501007387 */ /* 0x0005e20000100800 */
[----:B------:R-:W-:-:S03]  /*25f40*/  VIADD R2, R6, UR16 ;  /* 0x0000001006027c36 */ /* 0x000fc60008000000 */
[----:B------:R-:W4:Y:S01]  /*25f50*/  LDL.LU R214, [R1+0xc14] ;  /* 0x000c140001d67983 */ /* 0x000f220000300800 */
[----:B------:R-:W-:-:S03]  /*25f60*/  ISETP.GT.AND P1, PT, R0, 0x1, PT ;  /* 0x000000010000780c */ /* 0x000fc60003f24270 */
[----:B------:R-:W4:Y:S01]  /*25f70*/  LDL.LU R213, [R1+0xc20] ;  /* 0x000c200001d57983 */ /* 0x000f220000300800 */
[----:B---3--:R-:W-:-:S03]  /*25f80*/  IADD3 R8, P3, R8, UR4, RZ ;  /* 0x0000000408087c10 */ /* 0x008fc6000ff7e0ff */
[----:B------:R-:W3:Y:S04]  /*25f90*/  LDL.LU R212, [R1+0xc0c] ;  /* 0x000c0c0001d47983 */ /* 0x000ee80000300800 */
[----:B------:R-:W3:Y:S01]  /*25fa0*/  LDL.LU R10, [R1+0xc18] ;  /* 0x000c1800010a7983 */ /* 0x000ee20000300800 */
[----:B------:R-:W-:Y:S02]  /*25fb0*/  IADD3.X R215, R215, UR6, RZ, P3, !PT ;  /* 0x00000006d7d77c10 */ /* 0x000fe40009ffe4ff */
[----:B------:R-:W-:Y:S01]  /*25fc0*/  IADD3 R3, P4, R3, UR4, RZ ;  /* 0x0000000403037c10 */ /* 0x000fe2000ff9e0ff */
[----:B------:R2:W-:Y:S03]  /*25fd0*/  STL [R1+0xc30], R8 ;  /* 0x000c300801007387 */ /* 0x0005e60000100800 */
[----:B------:R-:W-:Y:S01]  /*25fe0*/  IADD3.X R7, R7, UR6, RZ, P4, !PT ;  /* 0x0000000607077c10 */ /* 0x000fe2000a7fe4ff */
[----:B------:R-:W-:Y:S04]  /*25ff0*/  STL [R1+0xc24], R215 ;  /* 0x000c24d701007387 */ /* 0x000fe80000100800 */
[----:B------:R-:W-:Y:S04]  /*26000*/  STL [R1+0xc28], R3 ;  /* 0x000c280301007387 */ /* 0x000fe80000100800 */
[----:B------:R2:W-:Y:S01]  /*26010*/  STL [R1+0xc1c], R7 ;  /* 0x000c1c0701007387 */ /* 0x0005e20000100800 */
[----:B------:R-:W-:-:S02]  /*26020*/  WARPGROUP.DEPBAR.LE gsb0, 0x0 ;  /* 0x00008000000079c5 */ /* 0x000fc40000010000 */
[----:B------:R-:W-:Y:S06]  /*26030*/  BAR.SYNC.DEFER_BLOCKING 0x0 ;  /* 0x0000000000007b1d */ /* 0x000fec0000010000 */
[----:B------:R-:W-:Y:S01]  /*26040*/  @!PT LDS RZ, [RZ] ;  /* 0x00000000fffff984 */ /* 0x000fe20000000800 */
[----:B------:R-:W-:Y:S01]  /*26050*/  @!PT LDS RZ, [RZ] ;  /* 0x00000000fffff984 */ /* 0x000fe20000000800 */
[----:B------:R-:W-:Y:S01]  /*26060*/  @!PT LDS RZ, [RZ] ;  /* 0x00000000fffff984 */ /* 0x000fe20000000800 */
[----:B------:R1:W-:Y:S02]  /*26070*/  LDGSTS.E [R2], desc[UR8][R4.64], P2 ;  /* 0x0000000004027fae */ /* 0x0003e40009121848 */
[----:B-1----:R-:W-:-:S04]  /*26080*/  SEL R4, RZ, 0x4, !P1 ;  /* 0x00000004ff047807 */ /* 0x002fc80004800000 */
[----:B------:R-:W-:Y:S01]  /*26090*/  SEL R4, R4, RZ, !P0 ;  /* 0x000000ff04047207 */ /* 0x000fe20004000000 */
[----:B--2---:R-:W-:-:S03]  /*260a0*/  IMAD.MOV.U32 R5, RZ, RZ, R215 ;  /* 0x000000ffff057224 */ /* 0x004fc600078e00d7 */
[----:B------:R-:W-:Y:S02]  /*260b0*/  ISETP.NE.U32.AND P1, PT, R4, RZ, PT ;  /* 0x000000ff0400720c */ /* 0x000fe40003f25070 */
[----:B------:R-:W-:Y:S02]  /*260c0*/  MOV R4, R8 ;  /* 0x0000000800047202 */ /* 0x000fe40000000f00 */
[----:B------:R-:W2:Y:S04]  /*260d0*/  LDL.LU R8, [R1+0xc04] ;  /* 0x000c040001087983 */ /* 0x000ea80000300800 */
[----:B------:R1:W-:Y:S02]  /*260e0*/  LDGSTS.E [R2+0x4000], desc[UR8][R4.64], P2 ;  /* 0x0400000004027fae */ /* 0x0003e40009121848 */
[----:B-1----:R-:W-:-:S02]  /*260f0*/  IMAD.MOV.U32 R5, RZ, RZ, R7 ;  /* 0x000000ffff057224 */ /* 0x002fc400078e0007 */
[----:B------:R-:W2:Y:S01]  /*26100*/  LDL.LU R7, [R1+0xc10] ;  /* 0x000c100001077983 */ /* 0x000ea20000300800 */
[----:B------:R-:W-:-:S03]  /*26110*/  IMAD.MOV.U32 R4, RZ, RZ, R3 ;  /* 0x000000ffff047224 */ /* 0x000fc600078e0003 */
[----:B------:R-:W2:Y:S01]  /*26120*/  LDL.LU R3, [R1+0xc08] ;  /* 0x000c080001037983 */ /* 0x000ea20000300800 */
[----:B------:R-:W-:-:S03]  /*26130*/  ISETP.GT.AND P2, PT, R0, 0x2, PT ;  /* 0x000000020000780c */ /* 0x000fc60003f44270 */
[----:B------:R1:W-:Y:S02]  /*26140*/  LDGSTS.E [R2+0x4], desc[UR8][R4.64], P1 ;  /* 0x0000400004027fae */ /* 0x0003e40008921848 */
[----:B-1----:R-:W-:-:S04]  /*26150*/  SEL R4, RZ, 0x4, !P2 ;  /* 0x00000004ff047807 */ /* 0x002fc80005000000 */
[----:B------:R-:W-:-:S04]  /*26160*/  SEL R4, R4, RZ, !P0 ;  /* 0x000000ff04047207 */ /* 0x000fc80004000000 */
[----:B------:R-:W-:Y:S02]  /*26170*/  ISETP.NE.U32.AND P2, PT, R4, RZ, PT ;  /* 0x000000ff0400720c */ /* 0x000fe40003f45070 */
[----:B----4-:R-:W-:-:S04]  /*26180*/  IADD3 R213, P3, R213, UR4, RZ ;  /* 0x00000004d5d57c10 */ /* 0x010fc8000ff7e0ff */
[----:B------:R-:W-:Y:S02]  /*26190*/  IADD3.X R214, R214, UR6, RZ, P3, !PT ;  /* 0x00000006d6d67c10 */ /* 0x000fe40009ffe4ff */
[----:B---3--:R-:W-:-:S03]  /*261a0*/  IADD3 R10, P4, R10, UR4, RZ ;  /* 0x000000040a0a7c10 */ /* 0x008fc6000ff9e0ff */
[----:B------:R-:W-:Y:S01]  /*261b0*/  IMAD.MOV.U32 R5, RZ, RZ, R214 ;  /* 0x000000ffff057224 */ /* 0x000fe200078e00d6 */
[----:B------:R-:W-:Y:S02]  /*261c0*/  MOV R4, R213 ;  /* 0x000000d500047202 */ /* 0x000fe40000000f00 */
[----:B------:R-:W-:Y:S01]  /*261d0*/  IADD3.X R212, R212, UR6, RZ, P4, !PT ;  /* 0x00000006d4d47c10 */ /* 0x000fe2000a7fe4ff */
[----:B------:R1:W-:Y:S04]  /*261e0*/  STL [R1+0xc20], R213 ;  /* 0x000c20d501007387 */ /* 0x0003e80000100800 */
[----:B------:R-:W-:Y:S04]  /*261f0*/  STL [R1+0xc14], R214 ;  /* 0x000c14d601007387 */ /* 0x000fe80000100800 */
[----:B------:R-:W-:Y:S04]  /*26200*/  STL [R1+0xc18], R10 ;  /* 0x000c180a01007387 */ /* 0x000fe80000100800 */
[----:B------:R3:W-:Y:S04]  /*26210*/  LDGSTS.E [R2+0x4004], desc[UR8][R4.64], P1 ;  /* 0x0400400004027fae */ /* 0x0007e80008921848 */
[----:B------:R4:W-:Y:S01]  /*26220*/  STL [R1+0xc0c], R212 ;  /* 0x000c0cd401007387 */ /* 0x0009e20000100800 */
[----:B------:R-:W-:-:S03]  /*26230*/  ISETP.GT.AND P1, PT, R0, 0x3, PT ;  /* 0x000000030000780c */ /* 0x000fc60003f24270 */
[----:B-1----:R-:W2:Y:S01]  /*26240*/  LDL.LU R213, [R1+0x204] ;  /* 0x0002040001d57983 */ /* 0x002ea20000300800 */
[----:B---3--:R-:W-:Y:S02]  /*26250*/  IMAD.MOV.U32 R5, RZ, RZ, R212 ;  /* 0x000000ffff057224 */ /* 0x008fe400078e00d4 */
[----:B------:R-:W-:Y:S01]  /*26260*/  IMAD.MOV.U32 R4, RZ, RZ, R10 ;  /* 0x000000ffff047224 */ /* 0x000fe200078e000a */
[----:B----4-:R-:W3:Y:S04]  /*26270*/  LDL.LU R212, [R1+0x208] ;  /* 0x0002080001d47983 */ /* 0x010ee80000300800 */
[----:B------:R1:W-:Y:S02]  /*26280*/  LDGSTS.E [R2+0x8], desc[UR8][R4.64], P2 ;  /* 0x0000800004027fae */ /* 0x0003e40009121848 */
[----:B-1----:R-:W-:-:S04]  /*26290*/  SEL R4, RZ, 0x4, !P1 ;  /* 0x00000004ff047807 */ /* 0x002fc80004800000 */
[----:B------:R-:W-:-:S04]  /*262a0*/  SEL R4, R4, RZ, !P0 ;  /* 0x000000ff04047207 */ /* 0x000fc80004000000 */
[----:B------:R-:W-:Y:S02]  /*262b0*/  ISETP.NE.U32.AND P1, PT, R4, RZ, PT ;  /* 0x000000ff0400720c */ /* 0x000fe40003f25070 */
[----:B--2---:R-:W-:-:S04]  /*262c0*/  IADD3 R7, P3, R7, UR4, RZ ;  /* 0x0000000407077c10 */ /* 0x004fc8000ff7e0ff */
[----:B------:R-:W-:Y:S02]  /*262d0*/  IADD3.X R8, R8, UR6, RZ, P3, !PT ;  /* 0x0000000608087c10 */ /* 0x000fe40009ffe4ff */
[----:B------:R-:W-:Y:S01]  /*262e0*/  IADD3 R3, P4, R3, UR4, RZ ;  /* 0x0000000403037c10 */ /* 0x000fe2000ff9e0ff */
[----:B------:R-:W-:Y:S01]  /*262f0*/  STL [R1+0xc10], R7 ;  /* 0x000c100701007387 */ /* 0x000fe20000100800 */
[----:B------:R-:W-:Y:S01]  /*26300*/  MOV R4, R7 ;  /* 0x0000000700047202 */ /* 0x000fe20000000f00 */
[----:B------:R-:W-:Y:S02]  /*26310*/  IMAD.MOV.U32 R5, RZ, RZ, R8 ;  /* 0x000000ffff057224 */ /* 0x000fe400078e0008 */
[----:B------:R1:W-:Y:S04]  /*26320*/  STL [R1+0xc04], R8 ;  /* 0x000c040801007387 */ /* 0x0003e80000100800 */
[----:B------:R2:W-:Y:S04]  /*26330*/  STL [R1+0xc08], R3 ;  /* 0x000c080301007387 */ /* 0x0005e80000100800 */
[----:B------:R-:W4:Y:S04]  /*26340*/  LDL.LU R10, [R1+0x20c] ;  /* 0x00020c00010a7983 */ /* 0x000f280000300800 */
[----:B-1----:R-:W4:Y:S04]  /*26350*/  LDL.LU R8, [R1+0x210] ;  /* 0x0002100001087983 */ /* 0x002f280000300800 */
[----:B------:R1:W-:Y:S04]  /*26360*/  LDGSTS.E [R2+0x4008], desc[UR8][R4.64], P2 ;  /* 0x0400800004027fae */ /* 0x0003e80009121848 */
[----:B------:R-:W4:Y:S01]  /*26370*/  LDL.LU R7, [R1+0x214] ;  /* 0x0002140001077983 */ /* 0x000f220000300800 */
[----:B-1----:R-:W-:-:S03]  /*26380*/  IMAD.MOV.U32 R4, RZ, RZ, R3 ;  /* 0x000000ffff047224 */ /* 0x002fc600078e0003 */
[----:B--2---:R-:W2:Y:S01]  /*26390*/  LDL.LU R3, [R1+0x218] ;  /* 0x0002180001037983 */ /* 0x004ea20000300800 */
[----:B------:R-:W-:Y:S02]  /*263a0*/  IADD3.X R11, R11, UR6, RZ, P4, !PT ;  /* 0x000000060b0b7c10 */ /* 0x000fe4000a7fe4ff */
[----:B------:R-:W-:-:S03]  /*263b0*/  ISETP.GT.AND P2, PT, R0, 0x20, PT ;  /* 0x000000200000780c */ /* 0x000fc60003f44270 */
[----:B------:R-:W-:Y:S01]  /*263c0*/  IMAD.MOV.U32 R5, RZ, RZ, R11 ;  /* 0x000000ffff057224 */ /* 0x000fe200078e000b */
[----:B------:R-:W-:-:S04]  /*263d0*/  IADD3 R13, P3, R13, UR4, RZ ;  /* 0x000000040d0d7c10 */ /* 0x000fc8000ff7e0ff */
[----:B------:R1:W-:Y:S01]  /*263e0*/  LDGSTS.E [R2+0xc], desc[UR8][R4.64], P1 ;  /* 0x0000c00004027fae */ /* 0x0003e20008921848 */
[----:B------:R-:W-:Y:S02]  /*263f0*/  IADD3.X R12, R12, UR6, RZ, P3, !PT ;  /* 0x000000060c0c7c10 */ /* 0x000fe40009ffe4ff */
[----:B-1----:R-:W-:-:S04]  /*26400*/  SEL R4, RZ, 0x4, !P2 ;  /* 0x00000004ff047807 */ /* 0x002fc80005000000 */
[----:B------:R-:W-:Y:S01]  /*26410*/  SEL R4, R4, RZ, !P0 ;  /* 0x000000ff04047207 */ /* 0x000fe20004000000 */
[----:B------:R-:W-:-:S03]  /*26420*/  IMAD.MOV.U32 R5, RZ, RZ, R12 ;  /* 0x000000ffff057224 */ /* 0x000fc600078e000c */
[----:B------:R-:W-:Y:S02]  /*26430*/  ISETP.NE.U32.AND P2, PT, R4, RZ, PT ;  /* 0x000000ff0400720c */ /* 0x000fe40003f45070 */
[----:B------:R-:W-:-:S05]  /*26440*/  MOV R4, R13 ;  /* 0x0000000d00047202 */ /* 0x000fca0000000f00 */
[----:B------:R1:W-:Y:S01]  /*26450*/  LDGSTS.E [R2+0x400c], desc[UR8][R4.64], P1 ;  /* 0x0400c00004027fae */ /* 0x0003e20008921848 */
[----:B------:R-:W-:Y:S02]  /*26460*/  ISETP.GT.AND P1, PT, R0, 0x21, PT ;  /* 0x000000210000780c */ /* 0x000fe40003f24270 */
[----:B---3--:R-:W-:-:S04]  /*26470*/  IADD3 R212, P4, R212, UR4, RZ ;  /* 0x00000004d4d47c10 */ /* 0x008fc8000ff9e0ff */
[----:B------:R-:W-:Y:S01]  /*26480*/  IADD3.X R213, R213, UR6, RZ, P4, !PT ;  /* 0x00000006d5d57c10 */ /* 0x000fe2000a7fe4ff */
[----:B------:R-:W-:Y:S01]  /*26490*/  STL [R1+0x208], R212 ;  /* 0x000208d401007387 */ /* 0x000fe20000100800 */
[----:B-1----:R-:W-:-:S03]  /*264a0*/  IMAD.MOV.U32 R4, RZ, RZ, R212 ;  /* 0x000000ffff047224 */ /* 0x002fc600078e00d4 */
[----:B------:R1:W-:Y:S01]  /*264b0*/  STL [R1+0x204], R213 ;  /* 0x000204d501007387 */ /* 0x0003e20000100800 */
[----:B------:R-:W-:-:S03]  /*264c0*/  IMAD.MOV.U32 R5, RZ, RZ, R213 ;  /* 0x000000ffff057224 */ /* 0x000fc600078e00d5 */
[----:B------:R-:W3:Y:S04]  /*264d0*/  LDL.LU R215, [R1+0x21c] ;  /* 0x00021c0001d77983 */ /* 0x000ee80000300800 */
[----:B------:R-:W3:Y:S04]  /*264e0*/  LDL.LU R214, [R1+0x220] ;  /* 0x0002200001d67983 */ /* 0x000ee80000300800 */
[----:B-1----:R-:W3:Y:S04]  /*264f0*/  LDL.LU R213, [R1+0x224] ;  /* 0x0002240001d57983 */ /* 0x002ee80000300800 */
[----:B------:R-:W3:Y:S04]  /*26500*/  LDL.LU R212, [R1+0x228] ;  /* 0x0002280001d47983 */ /* 0x000ee80000300800 */
[----:B------:R1:W-:Y:S02]  /*26510*/  LDGSTS.E [R2+0x8000], desc[UR8][R4.64], P2 ;  /* 0x0800000004027fae */ /* 0x0003e40009121848 */
[----:B-1----:R-:W-:-:S04]  /*26520*/  SEL R4, RZ, 0x4, !P1 ;  /* 0x00000004ff047807 */ /* 0x002fc80004800000 */
[----:B------:R-:W-:-:S04]  /*26530*/  SEL R4, R4, RZ, !P0 ;  /* 0x000000ff04047207 */ /* 0x000fc80004000000 */
[----:B------:R-:W-:Y:S02]  /*26540*/  ISETP.NE.U32.AND P1, PT, R4, RZ, PT ;  /* 0x000000ff0400720c */ /* 0x000fe40003f25070 */
[----:B----4-:R-:W-:-:S04]  /*26550*/  IADD3 R8, P3, R8, UR4, RZ ;  /* 0x0000000408087c10 */ /* 0x010fc8000ff7e0ff */
[----:B------:R-:W-:Y:S01]  /*26560*/  IADD3.X R10, R10, UR6, RZ, P3, !PT ;  /* 0x000000060a0a7c10 */ /* 0x000fe20009ffe4ff */
[----:B------:R-:W-:Y:S01]  /*26570*/  STL [R1+0x210], R8 ;  /* 0x0002100801007387 */ /* 0x000fe20000100800 */
[----:B------:R-:W-:-:S03]  /*26580*/  MOV R4, R8 ;  /* 0x0000000800047202 */ /* 0x000fc60000000f00 */
[----:B------:R-:W-:Y:S01]  /*26590*/  IMAD.MOV.U32 R5, RZ, RZ, R10 ;  /* 0x000000ffff057224 */ /* 0x000fe200078e000a */
[----:B------:R1:W-:Y:S04]  /*265a0*/  STL [R1+0x20c], R10 ;  /* 0x00020c0a01007387 */ /* 0x0003e80000100800 */
[----:B------:R4:W-:Y:S01]  /*265b0*/  LDGSTS.E [R2+0xc000], desc[UR8][R4.64], P2 ;  /* 0x0c00000004027fae */ /* 0x0009e20009121848 */
[----:B--2---:R-:W-:-:S04]  /*265c0*/  IADD3 R3, P4, R3, UR4, RZ ;  /* 0x0000000403037c10 */ /* 0x004fc8000ff9e0ff */
[----:B------:R-:W-:Y:S01]  /*265d0*/  IADD3.X R7, R7, UR6, RZ, P4, !PT ;  /* 0x0000000607077c10 */ /* 0x000fe2000a7fe4ff */
[----:B------:R-:W-:Y:S04]  /*265e0*/  STL [R1+0x218], R3 ;  /* 0x0002180301007387 */ /* 0x000fe80000100800 */
[----:B------:R2:W-:Y:S01]  /*265f0*/  STL [R1+0x214], R7 ;  /* 0x0002140701007387 */ /* 0x0005e20000100800 */
[----:B----4-:R-:W-:-:S03]  /*26600*/  IMAD.MOV.U32 R5, RZ, RZ, R7 ;  /* 0x000000ffff057224 */ /* 0x010fc600078e0007 */
[----:B-1----:R-:W4:Y:S01]  /*26610*/  LDL.LU R10, [R1+0x22c] ;  /* 0x00022c00010a7983 */ /* 0x002f220000300800 */
[----:B------:R-:W-:-:S03]  /*26620*/  IMAD.MOV.U32 R4, RZ, RZ, R3 ;  /* 0x000000ffff047224 */ /* 0x000fc600078e0003 */
[----:B------:R-:W4:Y:S04]  /*26630*/  LDL.LU R8, [R1+0x230] ;  /* 0x0002300001087983 */ /* 0x000f280000300800 */
[----:B--2---:R-:W2:Y:S04]  /*26640*/  LDL.LU R7, [R1+0x234] ;  /* 0x0002340001077983 */ /* 0x004ea80000300800 */
[----:B------:R-:W2:Y:S01]  /*26650*/  LDL.LU R3, [R1+0x238] ;  /* 0x0002380001037983 */ /* 0x000ea20000300800 */
[----:B------:R-:W-:-:S03]  /*26660*/  ISETP.GT.AND P2, PT, R0, 0x22, PT ;  /* 0x000000220000780c */ /* 0x000fc60003f44270 */
[----:B------:R1:W-:Y:S02]  /*26670*/  LDGSTS.E [R2+0x8004], desc[UR8][R4.64], P1 ;  /* 0x0800400004027fae */ /* 0x0003e40008921848 */
[----:B-1----:R-:W-:-:S04]  /*26680*/  SEL R4, RZ, 0x4, !P2 ;  /* 0x00000004ff047807 */ /* 0x002fc80005000000 */
[----:B------:R-:W-:-:S04]  /*26690*/  SEL R4, R4, RZ, !P0 ;  /* 0x000000ff04047207 */ /* 0x000fc80004000000 */
[----:B------:R-:W-:Y:S02]  /*266a0*/  ISETP.NE.U32.AND P2, PT, R4, RZ, PT ;  /* 0x000000ff0400720c */ /* 0x000fe40003f45070 */
[----:B---3--:R-:W-:-:S04]  /*266b0*/  IADD3 R214, P3, R214, UR4, RZ ;  /* 0x00000004d6d67c10 */ /* 0x008fc8000ff7e0ff */
[----:B------:R-:W-:Y:S02]  /*266c0*/  IADD3.X R215, R215, UR6, RZ, P3, !PT ;  /* 0x00000006d7d77c10 */ /* 0x000fe40009ffe4ff */
[----:B------:R-:W-:Y:S01]  /*266d0*/  IADD3 R212, P4, R212, UR4, RZ ;  /* 0x00000004d4d47c10 */ /* 0x000fe2000ff9e0ff */
[----:B------:R-:W-:Y:S03]  /*266e0*/  STL [R1+0x220], R214 ;  /* 0x000220d601007387 */ /* 0x000fe60000100800 */
[----:B------:R-:W-:Y:S01]  /*266f0*/  IADD3.X R213, R213, UR6, RZ, P4, !PT ;  /* 0x00000006d5d57c10 */ /* 0x000fe2000a7fe4ff */
[----:B------:R1:W-:Y:S01]  /*26700*/  STL [R1+0x21c], R215 ;  /* 0x00021cd701007387 */ /* 0x0003e20000100800 */
[----:B------:R-:W-:Y:S01]  /*26710*/  MOV R4, R214 ;  /* 0x000000d600047202 */ /* 0x000fe20000000f00 */
[----:B------:R-:W-:Y:S02]  /*26720*/  IMAD.MOV.U32 R5, RZ, RZ, R215 ;  /* 0x000000ffff057224 */ /* 0x000fe400078e00d7 */
[----:B------:R-:W-:Y:S04]  /*26730*/  STL [R1+0x228], R212 ;  /* 0x000228d401007387 */ /* 0x000fe80000100800 */
[----:B------:R3:W-:Y:S04]  /*26740*/  STL [R1+0x224], R213 ;  /* 0x000224d501007387 */ /* 0x0007e80000100800 */
[----:B-1----:R-:W2:Y:S04]  /*26750*/  LDL.LU R215, [R1+0x23c] ;  /* 0x00023c0001d77983 */ /* 0x002ea80000300800 */
[----:B------:R-:W2:Y:S04]  /*26760*/  LDL.LU R214, [R1+0x240] ;  /* 0x0002400001d67983 */ /* 0x000ea80000300800 */
[----:B------:R1:W-:Y:S01]  /*26770*/  LDGSTS.E [R2+0xc004], desc[UR8][R4.64], P1 ;  /* 0x0c00400004027fae */ /* 0x0003e20008921848 */
[----:B------:R-:W-:Y:S01]  /*26780*/  ISETP.GT.AND P1, PT, R0, 0x23, PT ;  /* 0x000000230000780c */ /* 0x000fe20003f24270 */
[----:B-1----:R-:W-:-:S02]  /*26790*/  IMAD.MOV.U32 R5, RZ, RZ, R213 ;  /* 0x000000ffff057224 */ /* 0x002fc400078e00d5 */
[----:B------:R-:W-:Y:S01]  /*267a0*/  IMAD.MOV.U32 R4, RZ, RZ, R212 ;  /* 0x000000ffff047224 */ /* 0x000fe200078e00d4 */
[----:B---3--:R-:W3:Y:S04]  /*267b0*/  LDL.LU R213, [R1+0x404] ;  /* 0x0004040001d57983 */ /* 0x008ee80000300800 */
[----:B------:R-:W3:Y:S04]  /*267c0*/  LDL.LU R212, [R1+0x408] ;  /* 0x0004080001d47983 */ /* 0x000ee80000300800 */
[----:B------:R1:W-:Y:S02]  /*267d0*/  LDGSTS.E [R2+0x8008], desc[UR8][R4.64], P2 ;  /* 0x0800800004027fae */ /* 0x0003e40009121848 */
[----:B-1----:R-:W-:-:S04]  /*267e0*/  SEL R4, RZ, 0x4, !P1 ;  /* 0x00000004ff047807 */ /* 0x002fc80004800000 */
[----:B------:R-:W-:-:S04]  /*267f0*/  SEL R4, R4, RZ, !P0 ;  /* 0x000000ff04047207 */ /* 0x000fc80004000000 */
[----:B------:R-:W-:Y:S02]  /*26800*/  ISETP.NE.U32.AND P1, PT, R4, RZ, PT ;  /* 0x000000ff0400720c */ /* 0x000fe40003f25070 */
[----:B----4-:R-:W-:-:S04]  /*26810*/  IADD3 R8, P3, R8, UR4, RZ ;  /* 0x0000000408087c10 */ /* 0x010fc8000ff7e0ff */
[----:B------:R-:W-:Y:S02]  /*26820*/  IADD3.X R10, R10, UR6, RZ, P3, !PT ;  /* 0x000000060a0a7c10 */ /* 0x000fe40009ffe4ff */
[----:B--2---:R-:W-:Y:S01]  /*26830*/  IADD3 R3, P4, R3, UR4, RZ ;  /* 0x0000000403037c10 */ /* 0x004fe2000ff9e0ff */
[----:B------:R-:W-:Y:S03]  /*26840*/  STL [R1+0x230], R8 ;  /* 0x0002300801007387 */ /* 0x000fe60000100800 */
[----:B------:R-:W-:Y:S01]  /*26850*/  IADD3.X R7, R7, UR6, RZ, P4, !PT ;  /* 0x0000000607077c10 */ /* 0x000fe2000a7fe4ff */
[----:B------:R1:W-:Y:S01]  /*26860*/  STL [R1+0x22c], R10 ;  /* 0x00022c0a01007387 */ /* 0x0003e20000100800 */
[----:B------:R-:W-:Y:S01]  /*26870*/  MOV R4, R8 ;  /* 0x0000000800047202 */ /* 0x000fe20000000f00 */
[----:B------:R-:W-:Y:S02]  /*26880*/  IMAD.MOV.U32 R5, RZ, RZ, R10 ;  /* 0x000000ffff057224 */ /* 0x000fe400078e000a */
[----:B------:R-:W-:Y:S04]  /*26890*/  STL [R1+0x238], R3 ;  /* 0x0002380301007387 */ /* 0x000fe80000100800 */
[----:B------:R2:W-:Y:S04]  /*268a0*/  STL [R1+0x234], R7 ;  /* 0x0002340701007387 */ /* 0x0005e80000100800 */
[----:B-1----:R-:W4:Y:S04]  /*268b0*/  LDL.LU R10, [R1+0x40c] ;  /* 0x00040c00010a7983 */ /* 0x002f280000300800 */
[----:B------:R-:W4:Y:S04]  /*268c0*/  LDL.LU R8, [R1+0x410] ;  /* 0x0004100001087983 */ /* 0x000f280000300800 */
[----:B------:R1:W-:Y:S02]  /*268d0*/  LDGSTS.E [R2+0xc008], desc[UR8][R4.64], P2 ;  /* 0x0c00800004027fae */ /* 0x0003e40009121848 */
[----:B-1----:R-:W-:-:S02]  /*268e0*/  IMAD.MOV.U32 R5, RZ, RZ, R7 ;  /* 0x000000ffff057224 */ /* 0x002fc400078e0007 */
[----:B------:R-:W-:Y:S01]  /*268f0*/  IMAD.MOV.U32 R4, RZ, RZ, R3 ;  /* 0x000000ffff047224 */ /* 0x000fe200078e0003 */
[----:B--2---:R-:W2:Y:S04]  /*26900*/  LDL.LU R7, [R1+0x414] ;  /* 0x0004140001077983 */ /* 0x004ea80000300800 */
[----:B------:R-:W2:Y:S01]  /*26910*/  LDL.LU R3, [R1+0x418] ;  /* 0x0004180001037983 */ /* 0x000ea20000300800 */
[----:B------:R-:W-:-:S03]  /*26920*/  ISETP.GT.AND P2, PT, R0, 0x40, PT ;  /* 0x000000400000780c */ /* 0x000fc60003f44270 */
[----:B------:R1:W-:Y:S02]  /*26930*/  LDGSTS.E [R2+0x800c], desc[UR8][R4.64], P1 ;  /* 0x0800c00004027fae */ /* 0x0003e40008921848 */
[----:B-1----:R-:W-:-:S04]  /*26940*/  SEL R4, RZ, 0x4, !P2 ;  /* 0x00000004ff047807 */ /* 0x002fc80005000000 */
[----:B------:R-:W-:-:S04]  /*26950*/  SEL R4, R4, RZ, !P0 ;  /* 0x000000ff04047207 */ /* 0x000fc80004000000 */
[----:B------:R-:W-:Y:S02]  /*26960*/  ISETP.NE.U32.AND P2, PT, R4, RZ, PT ;  /* 0x000000ff0400720c */ /* 0x000fe40003f45070 */
[----:B------:R-:W-:-:S04]  /*26970*/  IADD3 R214, P3, R214, UR4, RZ ;  /* 0x00000004d6d67c10 */ /* 0x000fc8000ff7e0ff */
[----:B------:R-:W-:Y:S01]  /*26980*/  IADD3.X R215, R215, UR6, RZ, P3, !PT ;  /* 0x00000006d7d77c10 */ /* 0x000fe20009ffe4ff */
[----:B------:R-:W-:Y:S01]  /*26990*/  STL [R1+0x240], R214 ;  /* 0x000240d601007387 */ /* 0x000fe20000100800 */
[----:B------:R-:W-:-:S03]  /*269a0*/  MOV R4, R214 ;  /* 0x000000d600047202 */ /* 0x000fc60000000f00 */
[----:B------:R-:W-:Y:S01]  /*269b0*/  IMAD.MOV.U32 R5, RZ, RZ, R215 ;  /* 0x000000ffff057224 */ /* 0x000fe200078e00d7 */
[----:B------:R1:W-:Y:S04]  /*269c0*/  STL [R1+0x23c], R215 ;  /* 0x00023cd701007387 */ /* 0x0003e80000100800 */
[----:B------:R1:W-:Y:S01]  /*269d0*/  LDGSTS.E [R2+0xc00c], desc[UR8][R4.64], P1 ;  /* 0x0c00c00004027fae */ /* 0x0003e20008921848 */
[----:B---3--:R-:W-:-:S04]  /*269e0*/  IADD3 R212, P4, R212, UR4, RZ ;  /* 0x00000004d4d47c10 */ /* 0x008fc8000ff9e0ff */
[----:B------:R-:W-:Y:S01]  /*269f0*/  IADD3.X R213, R213, UR6, RZ, P4, !PT ;  /* 0x00000006d5d57c10 */ /* 0x000fe2000a7fe4ff */
[----:B------:R-:W-:Y:S01]  /*26a00*/  STL [R1+0x408], R212 ;  /* 0x000408d401007387 */ /* 0x000fe20000100800 */
[----:B-1----:R-:W-:-:S03]  /*26a10*/  IMAD.MOV.U32 R4, RZ, RZ, R212 ;  /* 0x000000ffff047224 */ /* 0x002fc600078e00d4 */
[----:B------:R1:W-:Y:S01]  /*26a20*/  STL [R1+0x404], R213 ;  /* 0x000404d501007387 */ /* 0x0003e20000100800 */
[----:B------:R-:W-:-:S03]  /*26a30*/  IMAD.MOV.U32 R5, RZ, RZ, R213 ;  /* 0x000000ffff057224 */ /* 0x000fc600078e00d5 */
[----:B------:R-:W3:Y:S01]  /*26a40*/  LDL.LU R215, [R1+0x41c] ;  /* 0x00041c0001d77983 */ /* 0x000ee20000300800 */
[----:B------:R-:W-:-:S03]  /*26a50*/  ISETP.GT.AND P1, PT, R0, 0x41, PT ;  /* 0x000000410000780c */ /* 0x000fc60003f24270 */
        /* <DEDUP_REMOVED lines=16> */
[----:B------:R-:W-:Y:S01]  /*26b60*/  STL [R1+0x418], R3 ;  /* 0x0004180301007387 */ /* 0x000fe20000100800 */
[----:B----4-:R-:W-:-:S03]  /*26b70*/  IMAD.MOV.U32 R4, RZ, RZ, R3 ;  /* 0x000000ffff047224 */ /* 0x010fc600078e0003 */
[----:B------:R2:W-:Y:S01]  /*26b80*/  STL [R1+0x414], R7 ;  /* 0x0004140701007387 */ /* 0x0005e20000100800 */
[----:B------:R-:W-:-:S03]  /*26b90*/  IMAD.MOV.U32 R5, RZ, RZ, R7 ;  /* 0x000000ffff057224 */ /* 0x000fc600078e0007 */
[----:B-1----:R-:W4:Y:S04]  /*26ba0*/  LDL.LU R10, [R1+0x42c] ;  /* 0x00042c00010a7983 */ /* 0x002f280000300800 */
        /* <DEDUP_REMOVED lines=53> */
[----:B------:R-:W-:Y:S02]  /*26f00*/  IADD3.X R215, R215, UR6, RZ, P3, !PT ;  /* 0x00000006d7d77c10 */ /* 0x000fe40009ffe4ff */
[----:B------:R-:W-:-:S03]  /*26f10*/  MOV R4, R214 ;  /* 0x000000d600047202 */ /* 0x000fc60000000f00 */
[----:B------:R-:W-:-:S05]  /*26f20*/  IMAD.MOV.U32 R5, RZ, RZ, R215 ;  /* 0x000000ffff057224 */ /* 0x000fca00078e00d7 */
[----:B------:R1:W-:Y:S01]  /*26f30*/  LDGSTS.E [R2+0x1400c], desc[UR8][R4.64], P1 ;  /* 0x1400c00004027fae */ /* 0x0003e20008921848 */
[----:B---3--:R-:W-:-:S04]  /*26f40*/  IADD3 R212, P4, R212, UR4, RZ ;  /* 0x00000004d4d47c10 */ /* 0x008fc8000ff9e0ff */
[----:B------:R-:W-:Y:S01]  /*26f50*/  IADD3.X R213, R213, UR6, RZ, P4, !PT ;  /* 0x00000006d5d57c10 */ /* 0x000fe2000a7fe4ff */
[----:B-1----:R-:W-:Y:S01]  /*26f60*/  IMAD.MOV.U32 R4, RZ, RZ, R212 ;  /* 0x000000ffff047224 */ /* 0x002fe200078e00d4 */
[----:B------:R-:W-:-:S03]  /*26f70*/  ISETP.GT.AND P1, PT, R0, 0x61, PT ;  /* 0x000000610000780c */ /* 0x000fc60003f24270 */
[----:B------:R-:W-:-:S05]  /*26f80*/  IMAD.MOV.U32 R5, RZ, RZ, R213 ;  /* 0x000000ffff057224 */ /* 0x000fca00078e00d5 */
[----:B------:R1:W-:Y:S02]  /*26f90*/  LDGSTS.E [R2+0x18000], desc[UR8][R4.64], P2 ;  /* 0x1800000004027fae */ /* 0x0003e40009121848 */
[----:B-1----:R-:W-:-:S04]  /*26fa0*/  SEL R4, RZ, 0x4, !P1 ;  /* 0x00000004ff047807 */ /* 0x002fc80004800000 */
[----:B------:R-:W-:-:S04]  /*26fb0*/  SEL R4, R4, RZ, !P0 ;  /* 0x000000ff04047207 */ /* 0x000fc80004000000 */
[----:B------:R-:W-:Y:S01]  /*26fc0*/  ISETP.NE.U32.AND P1, PT, R4, RZ, PT ;  /* 0x000000ff0400720c */ /* 0x000fe20003f25070 */
[----:B------:R1:W-:Y:S04]  /*26fd0*/  STL [R1+0x440], R214 ;  /* 0x000440d601007387 */ /* 0x0003e80000100800 */
[----:B------:R3:W-:Y:S04]  /*26fe0*/  STL [R1+0x43c], R215 ;  /* 0x00043cd701007387 */ /* 0x0007e80000100800 */
[----:B------:R-:W-:Y:S04]  /*26ff0*/  STL [R1+0x608], R212 ;  /* 0x000608d401007387 */ /* 0x000fe80000100800 */
[----:B------:R3:W-:Y:S04]  /*27000*/  STL [R1+0x604], R213 ;  /* 0x000604d501007387 */ /* 0x0007e80000100800 */
[----:B-1----:R-:W3:Y:S01]  /*27010*/  LDL.LU R214, [R1+0x628] ;  /* 0x0006280001d67983 */ /* 0x002ee20000300800 */
[----:B----4-:R-:W-:-:S04]  /*27020*/  IADD3 R8, P3, R8, UR4, RZ ;  /* 0x0000000408087c10 */ /* 0x010fc8000ff7e0ff */
[----:B------:R-:W-:Y:S02]  /*27030*/  IADD3.X R10, R10, UR6, RZ, P3, !PT ;  /* 0x000000060a0a7c10 */ /* 0x000fe40009ffe4ff */
[----:B------:R-:W-:-:S03]  /*27040*/  MOV R4, R8 ;  /* 0x0000000800047202 */ /* 0x000fc60000000f00 */
[----:B------:R-:W-:Y:S01]  /*27050*/  IMAD.MOV.U32 R5, RZ, RZ, R10 ;  /* 0x000000ffff057224 */ /* 0x000fe200078e000a */
[----:B------:R-:W-:Y:S04]  /*27060*/  STL [R1+0x610], R8 ;  /* 0x0006100801007387 */ /* 0x000fe80000100800 */
[----:B------:R1:W-:Y:S01]  /*27070*/  LDGSTS.E [R2+0x1c000], desc[UR8][R4.64], P2 ;  /* 0x1c00000004027fae */ /* 0x0003e20009121848 */
[----:B--2---:R-:W-:-:S04]  /*27080*/  IADD3 R3, P4, R3, UR4, RZ ;  /* 0x0000000403037c10 */ /* 0x004fc8000ff9e0ff */
[----:B------:R-:W-:Y:S01]  /*27090*/  IADD3.X R7, R7, UR6, RZ, P4, !PT ;  /* 0x0000000607077c10 */ /* 0x000fe2000a7fe4ff */
[----:B-1----:R-:W-:Y:S01]  /*270a0*/  IMAD.MOV.U32 R4, RZ, RZ, R3 ;  /* 0x000000ffff047224 */ /* 0x002fe200078e0003 */
[----:B------:R1:W-:Y:S01]  /*270b0*/  STL [R1+0x60c], R10 ;  /* 0x00060c0a01007387 */ /* 0x0003e20000100800 */
[----:B------:R-:W-:Y:S02]  /*270c0*/  ISETP.GT.AND P2, PT, R0, 0x62, PT ;  /* 0x000000620000780c */ /* 0x000fe40003f44270 */
[----:B------:R-:W-:Y:S01]  /*270d0*/  IMAD.MOV.U32 R5, RZ, RZ, R7 ;  /* 0x000000ffff057224 */ /* 0x000fe200078e0007 */
[----:B------:R-:W-:Y:S04]  /*270e0*/  STL [R1+0x618], R3 ;  /* 0x0006180301007387 */ /* 0x000fe80000100800 */
[----:B---3--:R-:W2:Y:S04]  /*270f0*/  LDL.LU R215, [R1+0x624] ;  /* 0x0006240001d77983 */ /* 0x008ea80000300800 */
[----:B------:R3:W-:Y:S04]  /*27100*/  STL [R1+0x614], R7 ;  /* 0x0006140701007387 */ /* 0x0007e80000100800 */
[----:B------:R4:W-:Y:S04]  /*27110*/  LDGSTS.E [R2+0x18004], desc[UR8][R4.64], P1 ;  /* 0x1800400004027fae */ /* 0x0009e80008921848 */
[----:B------:R-:W2:Y:S04]  /*27120*/  LDL.LU R213, [R1+0x62c] ;  /* 0x00062c0001d57983 */ /* 0x000ea80000300800 */
[----:B------:R-:W2:Y:S01]  /*27130*/  LDL.LU R212, [R1+0x630] ;  /* 0x0006300001d47983 */ /* 0x000ea20000300800 */
[----:B----4-:R-:W-:-:S03]  /*27140*/  SEL R4, RZ, 0x4, !P2 ;  /* 0x00000004ff047807 */ /* 0x010fc60005000000 */
[----:B-1----:R-:W4:Y:S01]  /*27150*/  LDL.LU R10, [R1+0x634] ;  /* 0x00063400010a7983 */ /* 0x002f220000300800 */
[----:B------:R-:W-:-:S03]  /*27160*/  SEL R4, R4, RZ, !P0 ;  /* 0x000000ff04047207 */ /* 0x000fc60004000000 */
[----:B------:R-:W4:Y:S04]  /*27170*/  LDL.LU R8, [R1+0x638] ;  /* 0x0006380001087983 */ /* 0x000f280000300800 */
[----:B---3--:R-:W3:Y:S04]  /*27180*/  LDL.LU R7, [R1+0x63c] ;  /* 0x00063c0001077983 */ /* 0x008ee80000300800 */
[----:B------:R-:W4:Y:S01]  /*27190*/  LDL.LU R3, [R1+0x640] ;  /* 0x0006400001037983 */ /* 0x000f220000300800 */
[----:B------:R-:W-:-:S03]  /*271a0*/  ISETP.NE.U32.AND P2, PT, R4, RZ, PT ;  /* 0x000000ff0400720c */ /* 0x000fc60003f45070 */
[----:B------:R-:W3:Y:S04]  /*271b0*/  LDL.LU R5, [R1+0x620] ;  /* 0x0006200001057983 */ /* 0x000ee80000300800 */
[----:B------:R-:W4:Y:S01]  /*271c0*/  LDL.LU R4, [R1+0x61c] ;  /* 0x00061c0001047983 */ /* 0x000f220000300800 */
[----:B------:R-:W-:-:S04]  /*271d0*/  IADD3 R214, P4, R214, UR4, RZ ;  /* 0x00000004d6d67c10 */ /* 0x000fc8000ff9e0ff */
[----:B--2---:R-:W-:Y:S02]  /*271e0*/  IADD3.X R215, R215, UR6, RZ, P4, !PT ;  /* 0x00000006d7d77c10 */ /* 0x004fe4000a7fe4ff */
[----:B---3--:R-:W-:-:S04]  /*271f0*/  IADD3 R5, P3, R5, UR4, RZ ;  /* 0x0000000405057c10 */ /* 0x008fc8000ff7e0ff */
[----:B----4-:R-:W-:Y:S01]  /*27200*/  IADD3.X R4, R4, UR6, RZ, P3, !PT ;  /* 0x0000000604047c10 */ /* 0x010fe20009ffe4ff */
[----:B------:R1:W-:Y:S04]  /*27210*/  STL [R1+0x620], R5 ;  /* 0x0006200501007387 */ /* 0x0003e80000100800 */
[----:B------:R2:W-:Y:S01]  /*27220*/  STL [R1+0x61c], R4 ;  /* 0x00061c0401007387 */ /* 0x0005e20000100800 */
[----:B-1----:R-:W-:-:S04]  /*27230*/  LOP3.LUT R5, R5, R4, RZ, 0x3c, !PT ;  /* 0x0000000405057212 */ /* 0x002fc800078e3cff */
[----:B--2---:R-:W-:-:S04]  /*27240*/  LOP3.LUT R4, R5, R4, RZ, 0x3c, !PT ;  /* 0x0000000405047212 */ /* 0x004fc800078e3cff */
[----:B------:R-:W-:-:S05]  /*27250*/  LOP3.LUT R5, R5, R4, RZ, 0x3c, !PT ;  /* 0x0000000405057212 */ /* 0x000fca00078e3cff */
[----:B------:R1:W-:Y:S01]  /*27260*/  LDGSTS.E [R2+0x1c004], desc[UR8][R4.64], P1 ;  /* 0x1c00400004027fae */ /* 0x0003e20008921848 */
[----:B------:R-:W-:Y:S02]  /*27270*/  ISETP.GT.AND P1, PT, R0, 0x63, PT ;  /* 0x000000630000780c */ /* 0x000fe40003f24270 */
[----:B------:R-:W-:Y:S02]  /*27280*/  IADD3 R212, P3, R212, UR4, RZ ;  /* 0x00000004d4d47c10 */ /* 0x000fe4000ff7e0ff */
[----:B-1----:R-:W-:Y:S01]  /*27290*/  MOV R4, R214 ;  /* 0x000000d600047202 */ /* 0x002fe20000000f00 */
[----:B------:R-:W-:-:S05]  /*272a0*/  IMAD.MOV.U32 R5, RZ, RZ, R215 ;  /* 0x000000ffff057224 */ /* 0x000fca00078e00d7 */
[----:B------:R1:W-:Y:S01]  /*272b0*/  LDGSTS.E [R2+0x18008], desc[UR8][R4.64], P2 ;  /* 0x1800800004027fae */ /* 0x0003e20009121848 */
[----:B------:R-:W-:Y:S02]  /*272c0*/  IADD3.X R213, R213, UR6, RZ, P3, !PT ;  /* 0x00000006d5d57c10 */ /* 0x000fe40009ffe4ff */
[----:B-1----:R-:W-:-:S04]  /*272d0*/  SEL R4, RZ, 0x4, !P1 ;  /* 0x00000004ff047807 */ /* 0x002fc80004800000 */
[----:B------:R-:W-:Y:S01]  /*272e0*/  SEL R4, R4, RZ, !P0 ;  /* 0x000000ff04047207 */ /* 0x000fe20004000000 */
[----:B------:R-:W-:-:S03]  /*272f0*/  IMAD.MOV.U32 R5, RZ, RZ, R213 ;  /* 0x000000ffff057224 */ /* 0x000fc600078e00d5 */
[----:B------:R-:W-:Y:S01]  /*27300*/  ISETP.NE.U32.AND P1, PT, R4, RZ, PT ;  /* 0x000000ff0400720c */ /* 0x000fe20003f25070 */
[----:B------:R-:W-:Y:S01]  /*27310*/  IMAD.MOV.U32 R4, RZ, RZ, R212 ;  /* 0x000000ffff047224 */ /* 0x000fe200078e00d4 */
[----:B------:R-:W-:-:S04]  /*27320*/  IADD3 R3, P3, R3, UR4, RZ ;  /* 0x0000000403037c10 */ /* 0x000fc8000ff7e0ff */
[----:B------:R1:W-:Y:S01]  /*27330*/  LDGSTS.E [R2+0x1c008], desc[UR8][R4.64], P2 ;  /* 0x1c00800004027fae */ /* 0x0003e20009121848 */
[----:B------:R-:W-:-:S03]  /*27340*/  IADD3 R8, P2, R8, UR4, RZ ;  /* 0x0000000408087c10 */ /* 0x000fc6000ff5e0ff */
[----:B------:R-:W-:Y:S01]  /*27350*/  STL [R1+0x628], R214 ;  /* 0x000628d601007387 */ /* 0x000fe20000100800 */
[----:B------:R-:W-:Y:S02]  /*27360*/  IADD3.X R10, R10, UR6, RZ, P2, !PT ;  /* 0x000000060a0a7c10 */ /* 0x000fe400097fe4ff */
[----:B------:R-:W-:Y:S01]  /*27370*/  IADD3.X R7, R7, UR6, RZ, P3, !PT ;  /* 0x0000000607077c10 */ /* 0x000fe20009ffe4ff */
[----:B------:R-:W-:Y:S04]  /*27380*/  STL [R1+0x624], R215 ;  /* 0x000624d701007387 */ /* 0x000fe80000100800 */
[----:B------:R-:W-:Y:S04]  /*27390*/  STL [R1+0x630], R212 ;  /* 0x000630d401007387 */ /* 0x000fe80000100800 */
[----:B------:R2:W-:Y:S04]  /*273a0*/  STL [R1+0x62c], R213 ;  /* 0x00062cd501007387 */ /* 0x0005e80000100800 */
[----:B------:R-:W-:Y:S04]  /*273b0*/  STL [R1+0x638], R8 ;  /* 0x0006380801007387 */ /* 0x000fe80000100800 */
[----:B------:R3:W-:Y:S04]  /*273c0*/  STL [R1+0x634], R10 ;  /* 0x0006340a01007387 */ /* 0x0007e80000100800 */
[----:B------:R-:W-:Y:S04]  /*273d0*/  STL [R1+0x640], R3 ;  /* 0x0006400301007387 */ /* 0x000fe80000100800 */
[----:B------:R4:W-:Y:S04]  /*273e0*/  STL [R1+0x63c], R7 ;  /* 0x00063c0701007387 */ /* 0x0009e80000100800 */
[----:B--2---:R-:W2:Y:S04]  /*273f0*/  LDL.LU R213, [R1+0x244] ;  /* 0x0002440001d57983 */ /* 0x004ea80000300800 */
[----:B------:R-:W2:Y:S01]  /*27400*/  LDL.LU R212, [R1+0x248] ;  /* 0x0002480001d47983 */ /* 0x000ea20000300800 */
[----:B-1----:R-:W-:Y:S01]  /*27410*/  MOV R4, R8 ;  /* 0x0000000800047202 */ /* 0x002fe20000000f00 */
[----:B------:R-:W-:-:S02]  /*27420*/  IMAD.MOV.U32 R5, RZ, RZ, R10 ;  /* 0x000000ffff057224 */ /* 0x000fc400078e000a */
[----:B---3--:R-:W3:Y:S04]  /*27430*/  LDL.LU R10, [R1+0x24c] ;  /* 0x00024c00010a7983 */ /* 0x008ee80000300800 */
[----:B------:R1:W-:Y:S04]  /*27440*/  LDGSTS.E [R2+0x1800c], desc[UR8][R4.64], P1 ;  /* 0x1800c00004027fae */ /* 0x0003e80008921848 */
[----:B------:R-:W3:Y:S01]  /*27450*/  LDL.LU R8, [R1+0x250] ;  /* 0x0002500001087983 */ /* 0x000ee20000300800 */
[----:B-1----:R-:W-:Y:S02]  /*27460*/  IMAD.MOV.U32 R5, RZ, RZ, R7 ;  /* 0x000000ffff057224 */ /* 0x002fe400078e0007 */
[----:B------:R-:W-:Y:S01]  /*27470*/  IMAD.MOV.U32 R4, RZ, RZ, R3 ;  /* 0x000000ffff047224 */ /* 0x000fe200078e0003 */
[----:B----4-:R-:W4:Y:S04]  /*27480*/  LDL.LU R7, [R1+0x254] ;  /* 0x0002540001077983 */ /* 0x010f280000300800 */
[----:B------:R-:W4:Y:S04]  /*27490*/  LDL.LU R3, [R1+0x258] ;  /* 0x0002580001037983 */ /* 0x000f280000300800 */
[----:B------:R1:W-:Y:S01]  /*274a0*/  LDGSTS.E [R2+0x1c00c], desc[UR8][R4.64], P1 ;  /* 0x1c00c00004027fae */ /* 0x0003e20008921848 */
[----:B------:R-:W-:-:S04]  /*274b0*/  ISETP.GT.AND P1, PT, R0, 0x4, PT ;  /* 0x000000040000780c */ /* 0x000fc80003f24270 */
[----:B-1----:R-:W-:-:S04]  /*274c0*/  SEL R2, RZ, 0x4, !P1 ;  /* 0x00000004ff027807 */ /* 0x002fc80004800000 */
[----:B------:R-:W-:Y:S02]  /*274d0*/  SEL R2, R2, RZ, !P0 ;  /* 0x000000ff02027207 */ /* 0x000fe40004000000 */
[----:B------:R-:W-:Y:S02]  /*274e0*/  IADD3 R15, P1, R15, UR4, RZ ;  /* 0x000000040f0f7c10 */ /* 0x000fe4000ff3e0ff */
[----:B------:R-:W-:Y:S02]  /*274f0*/  ISETP.NE.U32.AND P2, PT, R2, RZ, PT ;  /* 0x000000ff0200720c */ /* 0x000fe40003f45070 */
[----:B------:R-:W-:Y:S02]  /*27500*/  IADD3.X R14, R14, UR6, RZ, P1, !PT ;  /* 0x000000060e0e7c10 */ /* 0x000fe40008ffe4ff */
[----:B------:R-:W-:Y:S01]  /*27510*/  LOP3.LUT R2, R6, 0x10, RZ, 0x3c, !PT ;  /* 0x0000001006027812 */ /* 0x000fe200078e3cff */
[----:B------:R-:W-:Y:S02]  /*27520*/  IMAD.MOV.U32 R4, RZ, RZ, R15 ;  /* 0x000000ffff047224 */ /* 0x000fe400078e000f */
[----:B------:R-:W-:Y:S01]  /*27530*/  IMAD.MOV.U32 R5, RZ, RZ, R14 ;  /* 0x000000ffff057224 */ /* 0x000fe200078e000e */
[----:B------:R-:W-:-:S02]  /*27540*/  IADD3 R2, R2, UR16, RZ ;  /* 0x0000001002027c10 */ /* 0x000fc4000fffe0ff */
[----:B------:R-:W-:-:S03]  /*27550*/  ISETP.GT.AND P1, PT, R0, 0x5, PT ;  /* 0x000000050000780c */ /* 0x000fc60003f24270 */
[----:B------:R1:W-:Y:S01]  /*27560*/  LDGSTS.E [R2], desc[UR8][R4.64], P2 ;  /* 0x0000000004027fae */ /* 0x0003e20009121848 */
[----:B------:R-:W-:Y:S02]  /*27570*/  IADD3 R17, P3, R17, UR4, RZ ;  /* 0x0000000411117c10 */ /* 0x000fe4000ff7e0ff */
[----:B------:R-:W-:Y:S02]  /*27580*/  IADD3 R19, P4, R19, UR4, RZ ;  /* 0x0000000413137c10 */ /* 0x000fe4000ff9e0ff */
[----:B------:R-:W-:Y:S02]  /*27590*/  IADD3.X R16, R16, UR6, RZ, P3, !PT ;  /* 0x0000000610107c10 */ /* 0x000fe40009ffe4ff */
[----:B-1----:R-:W-:-:S04]  /*275a0*/  SEL R4, RZ, 0x4, !P1 ;  /* 0x00000004ff047807 */ /* 0x002fc80004800000 */
[----:B------:R-:W-:Y:S02]  /*275b0*/  SEL R4, R4, RZ, !P0 ;  /* 0x000000ff04047207 */ /* 0x000fe40004000000 */
[----:B------:R-:W-:Y:S02]  /*275c0*/  MOV R5, R16 ;  /* 0x0000001000057202 */ /* 0x000fe40000000f00 */
[----:B------:R-:W-:Y:S01]  /*275d0*/  ISETP.NE.U32.AND P1, PT, R4, RZ, PT ;  /* 0x000000ff0400720c */ /* 0x000fe20003f25070 */
[----:B------:R-:W-:Y:S01]  /*275e0*/  IMAD.MOV.U32 R4, RZ, RZ, R17 ;  /* 0x000000ffff047224 */ /* 0x000fe200078e0011 */
[----:B------:R-:W-:-:S04]  /*275f0*/  IADD3.X R18, R18, UR6, RZ, P4, !PT ;  /* 0x0000000612127c10 */ /* 0x000fc8000a7fe4ff */
[----:B------:R1:W-:Y:S01]  /*27600*/  LDGSTS.E [R2+0x4000], desc[UR8][R4.64], P2 ;  /* 0x0400000004027fae */ /* 0x0003e20009121848 */
[----:B------:R-:W-:Y:S02]  /*27610*/  ISETP.GT.AND P2, PT, R0, 0x6, PT ;  /* 0x000000060000780c */ /* 0x000fe40003f44270 */
[----:B------:R-:W-:Y:S01]  /*27620*/  IADD3 R21, P3, R21, UR4, RZ ;  /* 0x0000000415157c10 */ /* 0x000fe2000ff7e0ff */
[----:B-1----:R-:W-:Y:S02]  /*27630*/  IMAD.MOV.U32 R4, RZ, RZ, R19 ;  /* 0x000000ffff047224 */ /* 0x002fe400078e0013 */
[----:B------:R-:W-:-:S05]  /*27640*/  IMAD.MOV.U32 R5, RZ, RZ, R18 ;  /* 0x000000ffff057224 */ /* 0x000fca00078e0012 */
[----:B------:R1:W-:Y:S01]  /*27650*/  LDGSTS.E [R2+0x4], desc[UR8][R4.64], P1 ;  /* 0x0000400004027fae */ /* 0x0003e20008921848 */
[----:B------:R-:W-:Y:S02]  /*27660*/  IADD3.X R20, R20, UR6, RZ, P3, !PT ;  /* 0x0000000614147c10 */ /* 0x000fe40009ffe4ff */
[----:B------:R-:W-:Y:S02]  /*27670*/  IADD3 R23, P4, R23, UR4, RZ ;  /* 0x0000000417177c10 */ /* 0x000fe4000ff9e0ff */
        /* <DEDUP_REMOVED lines=27> */
[----:B-1----:R-:W-:-:S04]  /*27830*/  SEL R4, RZ, 0x4, !P2 ;  /* 0x00000004ff047807 */ /* 0x002fc80005000000 */
[----:B------:R-:W-:Y:S02]  /*27840*/  SEL R4, R4, RZ, !P0 ;  /* 0x000000ff04047207 */ /* 0x000fe40004000000 */
[----:B------:R-:W-:Y:S02]  /*27850*/  MOV R5, R220 ;  /* 0x000000dc00057202 */ /* 0x000fe40000000f00 */
[----:B------:R-:W-:Y:S01]  /*27860*/  ISETP.NE.U32.AND P2, PT, R4, RZ, PT ;  /* 0x000000ff0400720c */ /* 0x000fe20003f45070 */
[----:B------:R-:W-:-:S05]  /*27870*/  IMAD.MOV.U32 R4, RZ, RZ, R221 ;  /* 0x000000ffff047224 */ /* 0x000fca00078e00dd */
[----:B------:R1:W-:Y:S01]  /*27880*/  LDGSTS.E [R2+0x400c], desc[UR8][R4.64], P1 ;  /* 0x0400c00004027fae */ /* 0x0003e20008921848 */
[----:B------:R-:W-:Y:S02]  /*27890*/  ISETP.GT.AND P1, PT, R0, 0x25, PT ;  /* 0x000000250000780c */ /* 0x000fe40003f24270 */
[----:B--2---:R-:W-:-:S04]  /*278a0*/  IADD3 R212, P4, R212, UR4, RZ ;  /* 0x00000004d4d47c10 */ /* 0x004fc8000ff9e0ff */
[----:B------:R-:W-:Y:S01]  /*278b0*/  IADD3.X R213, R213, UR6, RZ, P4, !PT ;  /* 0x00000006d5d57c10 */ /* 0x000fe2000a7fe4ff */
[----:B------:R-:W-:Y:S01]  /*278c0*/  STL [R1+0x248], R212 ;  /* 0x000248d401007387 */ /* 0x000fe20000100800 */
[----:B-1----:R-:W-:-:S03]  /*278d0*/  IMAD.MOV.U32 R4, RZ, RZ, R212 ;  /* 0x000000ffff047224 */ /* 0x002fc600078e00d4 */
[----:B------:R1:W-:Y:S01]  /*278e0*/  STL [R1+0x244], R213 ;  /* 0x000244d501007387 */ /* 0x0003e20000100800 */
[----:B------:R-:W-:-:S03]  /*278f0*/  IMAD.MOV.U32 R5, RZ, RZ, R213 ;  /* 0x000000ffff057224 */ /* 0x000fc600078e00d5 */
[----:B------:R-:W2:Y:S04]  /*27900*/  LDL.LU R215, [R1+0x25c] ;  /* 0x00025c0001d77983 */ /* 0x000ea80000300800 */
[----:B------:R-:W2:Y:S04]  /*27910*/  LDL.LU R214, [R1+0x260] ;  /* 0x0002600001d67983 */ /* 0x000ea80000300800 */
[----:B-1----:R-:W2:Y:S04]  /*27920*/  LDL.LU R213, [R1+0x264] ;  /* 0x0002640001d57983 */ /* 0x002ea80000300800 */
[----:B------:R-:W2:Y:S01]  /*27930*/  LDL.LU R212, [R1+0x268] ;  /* 0x0002680001d47983 */ /* 0x000ea20000300800 */
[----:B---3--:R-:W-:-:S03]  /*27940*/  IADD3 R8, P3, R8, UR4, RZ ;  /* 0x0000000408087c10 */ /* 0x008fc6000ff7e0ff */
[----:B------:R1:W-:Y:S01]  /*27950*/  LDGSTS.E [R2+0x8000], desc[UR8][R4.64], P2 ;  /* 0x0800000004027fae */ /* 0x0003e20009121848 */
[----:B----4-:R-:W-:Y:S02]  /*27960*/  IADD3 R3, P4, R3, UR4, RZ ;  /* 0x0000000403037c10 */ /* 0x010fe4000ff9e0ff */
[----:B------:R-:W-:Y:S02]  /*27970*/  IADD3.X R10, R10, UR6, RZ, P3, !PT ;  /* 0x000000060a0a7c10 */ /* 0x000fe40009ffe4ff */
[----:B-1----:R-:W-:-:S04]  /*27980*/  SEL R4, RZ, 0x4, !P1 ;  /* 0x00000004ff047807 */ /* 0x002fc80004800000 */
[----:B------:R-:W-:Y:S02]  /*27990*/  SEL R4, R4, RZ, !P0 ;  /* 0x000000ff04047207 */ /* 0x000fe40004000000 */
[----:B------:R-:W-:Y:S02]  /*279a0*/  IADD3.X R7, R7, UR6, RZ, P4, !PT ;  /* 0x0000000607077c10 */ /* 0x000fe4000a7fe4ff */
[----:B------:R-:W-:Y:S01]  /*279b0*/  ISETP.NE.U32.AND P1, PT, R4, RZ, PT ;  /* 0x000000ff0400720c */ /* 0x000fe20003f25070 */
[----:B------:R-:W-:Y:S01]  /*279c0*/  IMAD.MOV.U32 R4, RZ, RZ, R8 ;  /* 0x000000ffff047224 */ /* 0x000fe200078e0008 */
[----:B------:R-:W-:Y:S01]  /*279d0*/  MOV R5, R10 ;  /* 0x0000000a00057202 */ /* 0x000fe20000000f00 */
[----:B------:R-:W-:Y:S04]  /*279e0*/  STL [R1+0x250], R8 ;  /* 0x0002500801007387 */ /* 0x000fe80000100800 */
[----:B------:R1:W-:Y:S04]  /*279f0*/  STL [R1+0x24c], R10 ;  /* 0x00024c0a01007387 */ /* 0x0003e80000100800 */
[----:B------:R-:W-:Y:S04]  /*27a00*/  STL [R1+0x258], R3 ;  /* 0x0002580301007387 */ /* 0x000fe80000100800 */
[----:B------:R3:W-:Y:S04]  /*27a10*/  STL [R1+0x254], R7 ;  /* 0x0002540701007387 */ /* 0x0007e80000100800 */
[----:B------:R4:W-:Y:S04]  /*27a20*/  LDGSTS.E [R2+0xc000], desc[UR8][R4.64], P2 ;  /* 0x0c00000004027fae */ /* 0x0009e80009121848 */
[----:B-1----:R-:W2:Y:S04]  /*27a30*/  LDL.LU R10, [R1+0x26c] ;  /* 0x00026c00010a7983 */ /* 0x002ea80000300800 */
[----:B------:R-:W2:Y:S01]  /*27a40*/  LDL.LU R8, [R1+0x270] ;  /* 0x0002700001087983 */ /* 0x000ea20000300800 */
[----:B----4-:R-:W-:-:S02]  /*27a50*/  IMAD.MOV.U32 R5, RZ, RZ, R7 ;  /* 0x000000ffff057224 */ /* 0x010fc400078e0007 */
[----:B------:R-:W-:Y:S01]  /*27a60*/  IMAD.MOV.U32 R4, RZ, RZ, R3 ;  /* 0x000000ffff047224 */ /* 0x000fe200078e0003 */
[----:B---3--:R-:W3:Y:S04]  /*27a70*/  LDL.LU R7, [R1+0x274] ;  /* 0x0002740001077983 */ /* 0x008ee80000300800 */
[----:B------:R-:W4:Y:S01]  /*27a80*/  LDL.LU R3, [R1+0x278] ;  /* 0x0002780001037983 */ /* 0x000f220000300800 */
[----:B------:R-:W-:-:S03]  /*27a90*/  ISETP.GT.AND P2, PT, R0, 0x26, PT ;  /* 0x000000260000780c */ /* 0x000fc60003f44270 */
        /* <DEDUP_REMOVED lines=8> */
[----:B------:R-:W-:Y:S02]  /*27b20*/  IMAD.MOV.U32 R4, RZ, RZ, R214 ;  /* 0x000000ffff047224 */ /* 0x000fe400078e00d6 */
[----:B------:R-:W-:Y:S01]  /*27b30*/  IADD3.X R213, R213, UR6, RZ, P4, !PT ;  /* 0x00000006d5d57c10 */ /* 0x000fe2000a7fe4ff */
[----:B------:R1:W-:Y:S01]  /*27b40*/  STL [R1+0x25c], R215 ;  /* 0x00025cd701007387 */ /* 0x0003e20000100800 */
[----:B------:R-:W-:-:S03]  /*27b50*/  MOV R5, R215 ;  /* 0x000000d700057202 */ /* 0x000fc60000000f00 */
[----:B------:R-:W-:Y:S04]  /*27b60*/  STL [R1+0x268], R212 ;  /* 0x000268d401007387 */ /* 0x000fe80000100800 */
[----:B------:R2:W-:Y:S04]  /*27b70*/  STL [R1+0x264], R213 ;  /* 0x000264d501007387 */ /* 0x0005e80000100800 */
[----:B-1----:R-:W3:Y:S04]  /*27b80*/  LDL.LU R215, [R1+0x27c] ;  /* 0x00027c0001d77983 */ /* 0x002ee80000300800 */
[----:B------:R1:W-:Y:S04]  /*27b90*/  LDGSTS.E [R2+0xc004], desc[UR8][R4.64], P1 ;  /* 0x0c00400004027fae */ /* 0x0003e80008921848 */
[----:B------:R-:W3:Y:S01]  /*27ba0*/  LDL.LU R214, [R1+0x280] ;  /* 0x0002800001d67983 */ /* 0x000ee20000300800 */
[----:B------:R-:W-:Y:S01]  /*27bb0*/  ISETP.GT.AND P1, PT, R0, 0x27, PT ;  /* 0x000000270000780c */ /* 0x000fe20003f24270 */
[----:B-1----:R-:W-:-:S02]  /*27bc0*/  IMAD.MOV.U32 R5, RZ, RZ, R213 ;  /* 0x000000ffff057224 */ /* 0x002fc400078e00d5 */
[----:B------:R-:W-:Y:S01]  /*27bd0*/  IMAD.MOV.U32 R4, RZ, RZ, R212 ;  /* 0x000000ffff047224 */ /* 0x000fe200078e00d4 */
[----:B--2---:R-:W2:Y:S04]  /*27be0*/  LDL.LU R213, [R1+0x444] ;  /* 0x0004440001d57983 */ /* 0x004ea80000300800 */
[----:B------:R-:W2:Y:S04]  /*27bf0*/  LDL.LU R212, [R1+0x448] ;  /* 0x0004480001d47983 */ /* 0x000ea80000300800 */
[----:B------:R1:W-:Y:S01]  /*27c00*/  LDGSTS.E [R2+0x8008], desc[UR8][R4.64], P2 ;  /* 0x0800800004027fae */ /* 0x0003e20009121848 */
[----:B------:R-:W-:-:S02]  /*27c10*/  IADD3 R8, P3, R8, UR4, RZ ;  /* 0x0000000408087c10 */ /* 0x000fc4000ff7e0ff */
[----:B-1----:R-:W-:Y:S02]  /*27c20*/  SEL R4, RZ, 0x4, !P1 ;  /* 0x00000004ff047807 */ /* 0x002fe40004800000 */
[----:B------:R-:W-:Y:S02]  /*27c30*/  IADD3.X R10, R10, UR6, RZ, P3, !PT ;  /* 0x000000060a0a7c10 */ /* 0x000fe40009ffe4ff */
[----:B------:R-:W-:Y:S02]  /*27c40*/  SEL R4, R4, RZ, !P0 ;  /* 0x000000ff04047207 */ /* 0x000fe40004000000 */
[----:B----4-:R-:W-:Y:S01]  /*27c50*/  IADD3 R3, P4, R3, UR4, RZ ;  /* 0x0000000403037c10 */ /* 0x010fe2000ff9e0ff */
[----:B------:R-:W-:Y:S01]  /*27c60*/  STL [R1+0x270], R8 ;  /* 0x0002700801007387 */ /* 0x000fe20000100800 */
[----:B------:R-:W-:Y:S02]  /*27c70*/  ISETP.NE.U32.AND P1, PT, R4, RZ, PT ;  /* 0x000000ff0400720c */ /* 0x000fe40003f25070 */
[----:B---3--:R-:W-:Y:S01]  /*27c80*/  IADD3.X R7, R7, UR6, RZ, P4, !PT ;  /* 0x0000000607077c10 */ /* 0x008fe2000a7fe4ff */
[----:B------:R-:W-:Y:S01]  /*27c90*/  IMAD.MOV.U32 R4, RZ, RZ, R8 ;  /* 0x000000ffff047224 */ /* 0x000fe200078e0008 */
[----:B------:R-:W-:Y:S01]  /*27ca0*/  MOV R5, R10 ;  /* 0x0000000a00057202 */ /* 0x000fe20000000f00 */
[----:B------:R1:W-:Y:S04]  /*27cb0*/  STL [R1+0x26c], R10 ;  /* 0x00026c0a01007387 */ /* 0x0003e80000100800 */
[----:B------:R-:W-:Y:S04]  /*27cc0*/  STL [R1+0x278], R3 ;  /* 0x0002780301007387 */ /* 0x000fe80000100800 */
[----:B------:R3:W-:Y:S04]  /*27cd0*/  STL [R1+0x274], R7 ;  /* 0x0002740701007387 */ /* 0x0007e80000100800 */
[----:B-1----:R-:W4:Y:S04]  /*27ce0*/  LDL.LU R10, [R1+0x44c] ;  /* 0x00044c00010a7983 */ /* 0x002f280000300800 */
[----:B------:R1:W-:Y:S04]  /*27cf0*/  LDGSTS.E [R2+0xc008], desc[UR8][R4.64], P2 ;  /* 0x0c00800004027fae */ /* 0x0003e80009121848 */
[----:B------:R-:W4:Y:S01]  /*27d00*/  LDL.LU R8, [R1+0x450] ;  /* 0x0004500001087983 */ /* 0x000f220000300800 */
[----:B-1----:R-:W-:-:S02]  /*27d10*/  IMAD.MOV.U32 R5, RZ, RZ, R7 ;  /* 0x000000ffff057224 */ /* 0x002fc400078e0007 */
[----:B------:R-:W-:Y:S01]  /*27d20*/  IMAD.MOV.U32 R4, RZ, RZ, R3 ;  /* 0x000000ffff047224 */ /* 0x000fe200078e0003 */
[----:B---3--:R-:W3:Y:S04]  /*27d30*/  LDL.LU R7, [R1+0x454] ;  /* 0x0004540001077983 */ /* 0x008ee80000300800 */
[----:B------:R-:W3:Y:S01]  /*27d40*/  LDL.LU R3, [R1+0x458] ;  /* 0x0004580001037983 */ /* 0x000ee20000300800 */
[----:B------:R-:W-:-:S03]  /*27d50*/  ISETP.GT.AND P2, PT, R0, 0x44, PT ;  /* 0x000000440000780c */ /* 0x000fc60003f44270 */
[----:B------:R1:W-:Y:S02]  /*27d60*/  LDGSTS.E [R2+0x800c], desc[UR8][R4.64], P1 ;  /* 0x0800c00004027fae */ /* 0x0003e40008921848 */
[----:B-1----:R-:W-:-:S04]  /*27d70*/  SEL R4, RZ, 0x4, !P2 ;  /* 0x00000004ff047807 */ /* 0x002fc80005000000 */
[----:B------:R-:W-:-:S04]  /*27d80*/  SEL R4, R4, RZ, !P0 ;  /* 0x000000ff04047207 */ /* 0x000fc80004000000 */
[----:B------:R-:W-:Y:S02]  /*27d90*/  ISETP.NE.U32.AND P2, PT, R4, RZ, PT ;  /* 0x000000ff0400720c */ /* 0x000fe40003f45070 */
[----:B------:R-:W-:-:S04]  /*27da0*/  IADD3 R214, P3, R214, UR4, RZ ;  /* 0x00000004d6d67c10 */ /* 0x000fc8000ff7e0ff */
[----:B------:R-:W-:Y:S01]  /*27db0*/  IADD3.X R215, R215, UR6, RZ, P3, !PT ;  /* 0x00000006d7d77c10 */ /* 0x000fe20009ffe4ff */
[----:B------:R-:W-:Y:S01]  /*27dc0*/  IMAD.MOV.U32 R4, RZ, RZ, R214 ;  /* 0x000000ffff047224 */ /* 0x000fe200078e00d6 */
[----:B------:R-:W-:Y:S02]  /*27dd0*/  STL [R1+0x280], R214 ;  /* 0x000280d601007387 */ /* 0x000fe40000100800 */
[----:B------:R-:W-:Y:S02]  /*27de0*/  MOV R5, R215 ;  /* 0x000000d700057202 */ /* 0x000fe40000000f00 */
[----:B--2---:R-:W-:Y:S01]  /*27df0*/  IADD3 R212, P4, R212, UR4, RZ ;  /* 0x00000004d4d47c10 */ /* 0x004fe2000ff9e0ff */
[----:B------:R1:W-:Y:S03]  /*27e00*/  STL [R1+0x27c], R215 ;  /* 0x00027cd701007387 */ /* 0x0003e60000100800 */
[----:B------:R-:W-:Y:S01]  /*27e10*/  IADD3.X R213, R213, UR6, RZ, P4, !PT ;  /* 0x00000006d5d57c10 */ /* 0x000fe2000a7fe4ff */
[----:B------:R-:W-:Y:S04]  /*27e20*/  STL [R1+0x448], R212 ;  /* 0x000448d401007387 */ /* 0x000fe80000100800 */
[----:B------:R2:W-:Y:S04]  /*27e30*/  STL [R1+0x444], R213 ;  /* 0x000444d501007387 */ /* 0x0005e80000100800 */
[----:B------:R2:W-:Y:S04]  /*27e40*/  LDGSTS.E [R2+0xc00c], desc[UR8][R4.64], P1 ;  /* 0x0c00c00004027fae */ /* 0x0005e80008921848 */
[----:B-1----:R-:W3:Y:S01]  /*27e50*/  LDL.LU R215, [R1+0x45c] ;  /* 0x00045c0001d77983 */ /* 0x002ee20000300800 */
[----:B------:R-:W-:-:S03]  /*27e60*/  ISETP.GT.AND P1, PT, R0, 0x45, PT ;  /* 0x000000450000780c */ /* 0x000fc60003f24270 */
[----:B------:R-:W3:Y:S01]  /*27e70*/  LDL.LU R214, [R1+0x460] ;  /* 0x0004600001d67983 */ /* 0x000ee20000300800 */
[----:B--2---:R-:W-:Y:S02]  /*27e80*/  IMAD.MOV.U32 R5, RZ, RZ, R213 ;  /* 0x000000ffff057224 */ /* 0x004fe400078e00d5 */
[----:B------:R-:W-:Y:S01]  /*27e90*/  IMAD.MOV.U32 R4, RZ, RZ, R212 ;  /* 0x000000ffff047224 */ /* 0x000fe200078e00d4 */
[----:B------:R-:W2:Y:S04]  /*27ea0*/  LDL.LU R213, [R1+0x464] ;  /* 0x0004640001d57983 */ /* 0x000ea80000300800 */
[----:B------:R-:W2:Y:S04]  /*27eb0*/  LDL.LU R212, [R1+0x468] ;  /* 0x0004680001d47983 */ /* 0x000ea80000300800 */
[----:B------:R1:W-:Y:S02]  /*27ec0*/  LDGSTS.E [R2+0x10000], desc[UR8][R4.64], P2 ;  /* 0x1000000004027fae */ /* 0x0003e40009121848 */
[----:B-1----:R-:W-:-:S02]  /*27ed0*/  SEL R4, RZ, 0x4, !P1 ;  /* 0x00000004ff047807 */ /* 0x002fc40004800000 */
[----:B----4-:R-:W-:Y:S02]  /*27ee0*/  IADD3 R8, P3, R8, UR4, RZ ;  /* 0x0000000408087c10 */ /* 0x010fe4000ff7e0ff */
[----:B------:R-:W-:Y:S02]  /*27ef0*/  SEL R4, R4, RZ, !P0 ;  /* 0x000000ff04047207 */ /* 0x000fe40004000000 */
[----:B------:R-:W-:Y:S02]  /*27f00*/  IADD3.X R10, R10, UR6, RZ, P3, !PT ;  /* 0x000000060a0a7c10 */ /* 0x000fe40009ffe4ff */
[----:B------:R-:W-:Y:S01]  /*27f10*/  ISETP.NE.U32.AND P1, PT, R4, RZ, PT ;  /* 0x000000ff0400720c */ /* 0x000fe20003f25070 */
[----:B------:R-:W-:Y:S01]  /*27f20*/  IMAD.MOV.U32 R4, RZ, RZ, R8 ;  /* 0x000000ffff047224 */ /* 0x000fe200078e0008 */
[----:B------:R-:W-:Y:S02]  /*27f30*/  MOV R5, R10 ;  /* 0x0000000a00057202 */ /* 0x000fe40000000f00 */
[----:B---3--:R-:W-:Y:S01]  /*27f40*/  IADD3 R3, P4, R3, UR4, RZ ;  /* 0x0000000403037c10 */ /* 0x008fe2000ff9e0ff */
[----:B------:R-:W-:Y:S03]  /*27f50*/  STL [R1+0x450], R8 ;  /* 0x0004500801007387 */ /* 0x000fe60000100800 */
[----:B------:R-:W-:Y:S01]  /*27f60*/  IADD3.X R7, R7, UR6, RZ, P4, !PT ;  /* 0x0000000607077c10 */ /* 0x000fe2000a7fe4ff */
        /* <DEDUP_REMOVED lines=18> */
[----:B--2---:R-:W-:-:S03]  /*28090*/  IADD3 R212, P4, R212, UR4, RZ ;  /* 0x00000004d4d47c10 */ /* 0x004fc6000ff9e0ff */
[----:B------:R1:W-:Y:S01]  /*280a0*/  STL [R1+0x45c], R215 ;  /* 0x00045cd701007387 */ /* 0x0003e20000100800 */
[----:B------:R-:W-:Y:S01]  /*280b0*/  IADD3.X R213, R213, UR6, RZ, P4, !PT ;  /* 0x00000006d5d57c10 */ /* 0x000fe2000a7fe4ff */
[----:B------:R-:W-:Y:S01]  /*280c0*/  IMAD.MOV.U32 R4, RZ, RZ, R214 ;  /* 0x000000ffff047224 */ /* 0x000fe200078e00d6 */
[----:B------:R-:W-:Y:S01]  /*280d0*/  MOV R5, R215 ;  /* 0x000000d700057202 */ /* 0x000fe20000000f00 */
[----:B------:R-:W-:Y:S04]  /*280e0*/  STL [R1+0x468], R212 ;  /* 0x000468d401007387 */ /* 0x000fe80000100800 */
[----:B------:R2:W-:Y:S04]  /*280f0*/  STL [R1+0x464], R213 ;  /* 0x000464d501007387 */ /* 0x0005e80000100800 */
[----:B-1----:R-:W3:Y:S04]  /*28100*/  LDL.LU R215, [R1+0x47c] ;  /* 0x00047c0001d77983 */ /* 0x002ee80000300800 */
[----:B------:R-:W3:Y:S04]  /*28110*/  LDL.LU R214, [R1+0x480] ;  /* 0x0004800001d67983 */ /* 0x000ee80000300800 */
[----:B------:R1:W-:Y:S01]  /*28120*/  LDGSTS.E [R2+0x14004], desc[UR8][R4.64], P1 ;  /* 0x1400400004027fae */ /* 0x0003e20008921848 */
        /* <DEDUP_REMOVED lines=11> */
[----:B------:R-:W-:Y:S03]  /*281e0*/  STL [R1+0x470], R8 ;  /* 0x0004700801007387 */ /* 0x000fe60000100800 */
[----:B---3--:R-:W-:Y:S01]  /*281f0*/  IADD3.X R7, R7, UR6, RZ, P4, !PT ;  /* 0x0000000607077c10 */ /* 0x008fe2000a7fe4ff */
[----:B------:R1:W-:Y:S01]  /*28200*/  STL [R1+0x46c], R10 ;  /* 0x00046c0a01007387 */ /* 0x0003e20000100800 */
[----:B------:R-:W-:Y:S01]  /*28210*/  ISETP.NE.U32.AND P1, PT, R4, RZ, PT ;  /* 0x000000ff0400720c */ /* 0x000fe20003f25070 */
[----:B------:R-:W-:Y:S01]  /*28220*/  IMAD.MOV.U32 R4, RZ, RZ, R8 ;  /* 0x000000ffff047224 */ /* 0x000fe200078e0008 */
[----:B------:R-:W-:Y:S01]  /*28230*/  MOV R5, R10 ;  /* 0x0000000a00057202 */ /* 0x000fe20000000f00 */
[----:B------:R-:W-:Y:S04]  /*28240*/  STL [R1+0x478], R3 ;  /* 0x0004780301007387 */ /* 0x000fe80000100800 */
[----:B------:R3:W-:Y:S04]  /*28250*/  STL [R1+0x474], R7 ;  /* 0x0004740701007387 */ /* 0x0007e80000100800 */
[----:B-1----:R-:W4:Y:S04]  /*28260*/  LDL.LU R10, [R1+0x64c] ;  /* 0x00064c00010a7983 */ /* 0x002f280000300800 */
[----:B------:R-:W4:Y:S04]  /*28270*/  LDL.LU R8, [R1+0x650] ;  /* 0x0006500001087983 */ /* 0x000f280000300800 */
[----:B------:R1:W-:Y:S02]  /*28280*/  LDGSTS.E [R2+0x14008], desc[UR8][R4.64], P2 ;  /* 0x1400800004027fae */ /* 0x0003e40009121848 */
        /* <DEDUP_REMOVED lines=11> */
[----:B------:R-:W-:-:S03]  /*28340*/  IMAD.MOV.U32 R4, RZ, RZ, R214 ;  /* 0x000000ffff047224 */ /* 0x000fc600078e00d6 */
[----:B------:R-:W-:-:S05]  /*28350*/  MOV R5, R215 ;  /* 0x000000d700057202 */ /* 0x000fca0000000f00 */
[----:B------:R1:W-:Y:S01]  /*28360*/  LDGSTS.E [R2+0x1400c], desc[UR8][R4.64], P1 ;  /* 0x1400c00004027fae */ /* 0x0003e20008921848 */
[----:B--2---:R-:W-:-:S04]  /*28370*/  IADD3 R212, P4, R212, UR4, RZ ;  /* 0x00000004d4d47c10 */ /* 0x004fc8000ff9e0ff */
        /* <DEDUP_REMOVED lines=8> */
[----:B------:R1:W-:Y:S01]  /*28400*/  STL [R1+0x480], R214 ;  /* 0x000480d601007387 */ /* 0x0003e20000100800 */
[----:B----4-:R-:W-:-:S04]  /*28410*/  IADD3 R8, P3, R8, UR4, RZ ;  /* 0x0000000408087c10 */ /* 0x010fc8000ff7e0ff */
[----:B------:R-:W-:Y:S01]  /*28420*/  IADD3.X R10, R10, UR6, RZ, P3, !PT ;  /* 0x000000060a0a7c10 */ /* 0x000fe20009ffe4ff */
[----:B------:R-:W-:-:S03]  /*28430*/  IMAD.MOV.U32 R4, RZ, RZ, R8 ;  /* 0x000000ffff047224 */ /* 0x000fc600078e0008 */
[----:B------:R-:W-:Y:S01]  /*28440*/  MOV R5, R10 ;  /* 0x0000000a00057202 */ /* 0x000fe20000000f00 */
[----:B------:R2:W-:Y:S04]  /*28450*/  STL [R1+0x47c], R215 ;  /* 0x00047cd701007387 */ /* 0x0005e80000100800 */
[----:B------:R-:W-:Y:S01]  /*28460*/  STL [R1+0x648], R212 ;  /* 0x000648d401007387 */ /* 0x000fe20000100800 */
[----:B---3--:R-:W-:-:S03]  /*28470*/  IADD3 R3, P4, R3, UR4, RZ ;  /* 0x0000000403037c10 */ /* 0x008fc6000ff9e0ff */
[----:B------:R3:W-:Y:S01]  /*28480*/  LDGSTS.E [R2+0x1c000], desc[UR8][R4.64], P2 ;  /* 0x1c00000004027fae */ /* 0x0007e20009121848 */
[----:B------:R-:W-:-:S03]  /*28490*/  IADD3.X R7, R7, UR6, RZ, P4, !PT ;  /* 0x0000000607077c10 */ /* 0x000fc6000a7fe4ff */
[----:B------:R4:W-:Y:S01]  /*284a0*/  STL [R1+0x644], R213 ;  /* 0x000644d501007387 */ /* 0x0009e20000100800 */
[----:B------:R-:W-:-:S03]  /*284b0*/  ISETP.GT.AND P2, PT, R0, 0x66, PT ;  /* 0x000000660000780c */ /* 0x000fc60003f44270 */
[----:B-1----:R-:W4:Y:S01]  /*284c0*/  LDL.LU R214, [R1+0x668] ;  /* 0x0006680001d67983 */ /* 0x002f220000300800 */
[----:B---3--:R-:W-:-:S03]  /*284d0*/  IMAD.MOV.U32 R4, RZ, RZ, R3 ;  /* 0x000000ffff047224 */ /* 0x008fc600078e0003 */
[----:B------:R-:W-:Y:S01]  /*284e0*/  STL [R1+0x650], R8 ;  /* 0x0006500801007387 */ /* 0x000fe20000100800 */
[----:B------:R-:W-:-:S03]  /*284f0*/  IMAD.MOV.U32 R5, RZ, RZ, R7 ;  /* 0x000000ffff057224 */ /* 0x000fc600078e0007 */
[----:B------:R1:W-:Y:S04]  /*28500*/  STL [R1+0x64c], R10 ;  /* 0x00064c0a01007387 */ /* 0x0003e80000100800 */
[----:B------:R-:W-:Y:S04]  /*28510*/  STL [R1+0x658], R3 ;  /* 0x0006580301007387 */ /* 0x000fe80000100800 */
[----:B--2---:R-:W2:Y:S04]  /*28520*/  LDL.LU R215, [R1+0x664] ;  /* 0x0006640001d77983 */ /* 0x004ea80000300800 */
[----:B------:R3:W-:Y:S04]  /*28530*/  STL [R1+0x654], R7 ;  /* 0x0006540701007387 */ /* 0x0007e80000100800 */
[----:B------:R1:W-:Y:S04]  /*28540*/  LDGSTS.E [R2+0x18004], desc[UR8][R4.64], P1 ;  /* 0x1800400004027fae */ /* 0x0003e80008921848 */
[----:B----4-:R-:W4:Y:S04]  /*28550*/  LDL.LU R213, [R1+0x66c] ;  /* 0x00066c0001d57983 */ /* 0x010f280000300800 */
[----:B------:R-:W4:Y:S01]  /*28560*/  LDL.LU R212, [R1+0x670] ;  /* 0x0006700001d47983 */ /* 0x000f220000300800 */
[----:B-1----:R-:W-:-:S03]  /*28570*/  SEL R4, RZ, 0x4, !P2 ;  /* 0x00000004ff047807 */ /* 0x002fc60005000000 */
[----:B------:R-:W4:Y:S01]  /*28580*/  LDL.LU R10, [R1+0x674] ;  /* 0x00067400010a7983 */ /* 0x000f220000300800 */
[----:B------:R-:W-:-:S03]  /*28590*/  SEL R4, R4, RZ, !P0 ;  /* 0x000000ff04047207 */ /* 0x000fc60004000000 */
[----:B------:R-:W4:Y:S04]  /*285a0*/  LDL.LU R8, [R1+0x678] ;  /* 0x0006780001087983 */ /* 0x000f280000300800 */
[----:B---3--:R-:W3:Y:S04]  /*285b0*/  LDL.LU R7, [R1+0x67c] ;  /* 0x00067c0001077983 */ /* 0x008ee80000300800 */
[----:B------:R-:W3:Y:S01]  /*285c0*/  LDL.LU R3, [R1+0x680] ;  /* 0x0006800001037983 */ /* 0x000ee20000300800 */
[----:B------:R-:W-:-:S03]  /*285d0*/  ISETP.NE.U32.AND P2, PT, R4, RZ, PT ;  /* 0x000000ff0400720c */ /* 0x000fc60003f45070 */
[----:B------:R-:W4:Y:S04]  /*285e0*/  LDL.LU R5, [R1+0x660] ;  /* 0x0006600001057983 */ /* 0x000f280000300800 */
[----:B------:R-:W3:Y:S01]  /*285f0*/  LDL.LU R4, [R1+0x65c] ;  /* 0x00065c0001047983 */ /* 0x000ee20000300800 */
[----:B------:R-:W-:-:S04]  /*28600*/  IADD3 R214, P4, R214, UR4, RZ ;  /* 0x00000004d6d67c10 */ /* 0x000fc8000ff9e0ff */
[----:B--2---:R-:W-:Y:S02]  /*28610*/  IADD3.X R215, R215, UR6, RZ, P4, !PT ;  /* 0x00000006d7d77c10 */ /* 0x004fe4000a7fe4ff */
[----:B----4-:R-:W-:-:S04]  /*28620*/  IADD3 R5, P3, R5, UR4, RZ ;  /* 0x0000000405057c10 */ /* 0x010fc8000ff7e0ff */
[----:B---3--:R-:W-:Y:S01]  /*28630*/  IADD3.X R4, R4, UR6, RZ, P3, !PT ;  /* 0x0000000604047c10 */ /* 0x008fe20009ffe4ff */
[----:B------:R1:W-:Y:S04]  /*28640*/  STL [R1+0x660], R5 ;  /* 0x0006600501007387 */ /* 0x0003e80000100800 */
[----:B------:R2:W-:Y:S01]  /*28650*/  STL [R1+0x65c], R4 ;  /* 0x00065c0401007387 */ /* 0x0005e20000100800 */
[----:B-1----:R-:W-:-:S04]  /*28660*/  LOP3.LUT R5, R5, R4, RZ, 0x3c, !PT ;  /* 0x0000000405057212 */ /* 0x002fc800078e3cff */
[----:B--2---:R-:W-:-:S04]  /*28670*/  LOP3.LUT R4, R5, R4, RZ, 0x3c, !PT ;  /* 0x0000000405047212 */ /* 0x004fc800078e3cff */
[----:B------:R-:W-:-:S05]  /*28680*/  LOP3.LUT R5, R5, R4, RZ, 0x3c, !PT ;  /* 0x0000000405057212 */ /* 0x000fca00078e3cff */
[----:B------:R1:W-:Y:S01]  /*28690*/  LDGSTS.E [R2+0x1c004], desc[UR8][R4.64], P1 ;  /* 0x1c00400004027fae */ /* 0x0003e20008921848 */
[----:B------:R-:W-:Y:S02]  /*286a0*/  ISETP.GT.AND P1, PT, R0, 0x67, PT ;  /* 0x000000670000780c */ /* 0x000fe40003f24270 */
[----:B------:R-:W-:Y:S01]  /*286b0*/  IADD3 R212, P3, R212, UR4, RZ ;  /* 0x00000004d4d47c10 */ /* 0x000fe2000ff7e0ff */
[----:B-1----:R-:W-:Y:S01]  /*286c0*/  IMAD.MOV.U32 R4, RZ, RZ, R214 ;  /* 0x000000ffff047224 */ /* 0x002fe200078e00d6 */
[----:B------:R-:W-:-:S05]  /*286d0*/  MOV R5, R215 ;  /* 0x000000d700057202 */ /* 0x000fca0000000f00 */
        /* <DEDUP_REMOVED lines=22> */
[----:B-1----:R-:W-:Y:S01]  /*28840*/  IMAD.MOV.U32 R4, RZ, RZ, R8 ;  /* 0x000000ffff047224 */ /* 0x002fe200078e0008 */
[----:B------:R-:W-:-:S02]  /*28850*/  MOV R5, R10 ;  /* 0x0000000a00057202 */ /* 0x000fc40000000f00 */
[----:B---3--:R-:W3:Y:S04]  /*28860*/  LDL.LU R10, [R1+0x28c] ;  /* 0x00028c00010a7983 */ /* 0x008ee80000300800 */
[----:B------:R-:W3:Y:S04]  /*28870*/  LDL.LU R8, [R1+0x290] ;  /* 0x0002900001087983 */ /* 0x000ee80000300800 */
[----:B------:R1:W-:Y:S02]  /*28880*/  LDGSTS.E [R2+0x1800c], desc[UR8][R4.64], P1 ;  /* 0x1800c00004027fae */ /* 0x0003e40008921848 */
[----:B-1----:R-:W-:-:S02]  /*28890*/  IMAD.MOV.U32 R5, RZ, RZ, R7 ;  /* 0x000000ffff057224 */ /* 0x002fc400078e0007 */
        /* <DEDUP_REMOVED lines=9> */
[----:B------:R-:W-:Y:S02]  /*28930*/  LOP3.LUT R2, R6, 0x20, RZ, 0x3c, !PT ;  /* 0x0000002006027812 */ /* 0x000fe400078e3cff */
[----:B------:R-:W-:Y:S02]  /*28940*/  IADD3.X R222, R222, UR6, RZ, P1, !PT ;  /* 0x00000006dede7c10 */ /* 0x000fe40008ffe4ff */
[----:B------:R-:W-:Y:S01]  /*28950*/  MOV R4, R223 ;  /* 0x000000df00047202 */ /* 0x000fe20000000f00 */
[----:B------:R-:W-:-:S02]  /*28960*/  VIADD R2, R2, UR16 ;  /* 0x0000001002027c36 */ /* 0x000fc40008000000 */
[----:B------:R-:W-:Y:S01]  /*28970*/  IMAD.MOV.U32 R5, RZ, RZ, R222 ;  /* 0x000000ffff057224 */ /* 0x000fe200078e00de */
[----:B------:R-:W-:Y:S02]  /*28980*/  ISETP.GT.AND P1, PT, R0, 0x9, PT ;  /* 0x000000090000780c */ /* 0x000fe40003f24270 */
[----:B------:R-:W-:Y:S02]  /*28990*/  IADD3 R225, P3, R225, UR4, RZ ;  /* 0x00000004e1e17c10 */ /* 0x000fe4000ff7e0ff */
[----:B------:R1:W-:Y:S02]  /*289a0*/  LDGSTS.E [R2], desc[UR8][R4.64], P2 ;  /* 0x0000000004027fae */ /* 0x0003e40009121848 */
[----:B------:R-:W-:Y:S02]  /*289b0*/  IADD3.X R224, R224, UR6, RZ, P3, !PT ;  /* 0x00000006e0e07c10 */ /* 0x000fe40009ffe4ff */
[----:B------:R-:W-:Y:S02]  /*289c0*/  IADD3 R227, P4, R227, UR4, RZ ;  /* 0x00000004e3e37c10 */ /* 0x000fe4000ff9e0ff */
[----:B-1----:R-:W-:-:S04]  /*289d0*/  SEL R4, RZ, 0x4, !P1 ;  /* 0x00000004ff047807 */ /* 0x002fc80004800000 */
[----:B------:R-:W-:Y:S01]  /*289e0*/  SEL R4, R4, RZ, !P0 ;  /* 0x000000ff04047207 */ /* 0x000fe20004000000 */
[----:B------:R-:W-:-:S03]  /*289f0*/  IMAD.MOV.U32 R5, RZ, RZ, R224 ;  /* 0x000000ffff057224 */ /* 0x000fc600078e00e0 */
[----:B------:R-:W-:Y:S01]  /*28a00*/  ISETP.NE.U32.AND P1, PT, R4, RZ, PT ;  /* 0x000000ff0400720c */ /* 0x000fe20003f25070 */
[----:B------:R-:W-:Y:S01]  /*28a10*/  IMAD.MOV.U32 R4, RZ, RZ, R225 ;  /* 0x000000ffff047224 */ /* 0x000fe200078e00e1 */
[----:B------:R-:W-:-:S04]  /*28a20*/  IADD3.X R226, R226, UR6, RZ, P4, !PT ;  /* 0x00000006e2e27c10 */ /* 0x000fc8000a7fe4ff */
[----:B------:R1:W-:Y:S01]  /*28a30*/  LDGSTS.E [R2+0x4000], desc[UR8][R4.64], P2 ;  /* 0x0400000004027fae */ /* 0x0003e20009121848 */
[----:B------:R-:W-:Y:S02]  /*28a40*/  ISETP.GT.AND P2, PT, R0, 0xa, PT ;  /* 0x0000000a0000780c */ /* 0x000fe40003f44270 */
[----:B------:R-:W-:Y:S02]  /*28a50*/  IADD3 R229, P3, R229, UR4, RZ ;  /* 0x00000004e5e57c10 */ /* 0x000fe4000ff7e0ff */
[----:B-1----:R-:W-:Y:S01]  /*28a60*/  MOV R4, R227 ;  /* 0x000000e300047202 */ /* 0x002fe20000000f00 */
[----:B------:R-:W-:-:S05]  /*28a70*/  IMAD.MOV.U32 R5, RZ, RZ, R226 ;  /* 0x000000ffff057224 */ /* 0x000fca00078e00e2 */
[----:B------:R1:W-:Y:S01]  /*28a80*/  LDGSTS.E [R2+0x4], desc[UR8][R4.64], P1 ;  /* 0x0000400004027fae */ /* 0x0003e20008921848 */
        /* <DEDUP_REMOVED lines=33> */
[----:B------:R-:W-:-:S05]  /*28ca0*/  IMAD.MOV.U32 R4, RZ, RZ, R237 ;  /* 0x000000ffff047224 */ /* 0x000fca00078e00ed */
[----:B------:R1:W-:Y:S01]  /*28cb0*/  LDGSTS.E [R2+0x400c], desc[UR8][R4.64], P1 ;  /* 0x0400c00004027fae */ /* 0x0003e20008921848 */
[----:B------:R-:W-:Y:S02]  /*28cc0*/  ISETP.GT.AND P1, PT, R0, 0x29, PT ;  /* 0x000000290000780c */ /* 0x000fe40003f24270 */
[----:B--2---:R-:W-:-:S04]  /*28cd0*/  IADD3 R212, P4, R212, UR4, RZ ;  /* 0x00000004d4d47c10 */ /* 0x004fc8000ff9e0ff */
[----:B------:R-:W-:Y:S01]  /*28ce0*/  IADD3.X R213, R213, UR6, RZ, P4, !PT ;  /* 0x00000006d5d57c10 */ /* 0x000fe2000a7fe4ff */
[----:B------:R-:W-:Y:S01]  /*28cf0*/  STL [R1+0x288], R212 ;  /* 0x000288d401007387 */ /* 0x000fe20000100800 */
[----:B-1----:R-:W-:-:S03]  /*28d00*/  MOV R4, R212 ;  /* 0x000000d400047202 */ /* 0x002fc60000000f00 */
        /* <DEDUP_REMOVED lines=8> */
[----:B------:R-:W-:Y:S02]  /*28d90*/  IADD3.X R10, R10, UR6, RZ, P3, !PT ;  /* 0x000000060a0a7c10 */ /* 0x000fe40009ffe4ff */
[----:B----4-:R-:W-:Y:S02]  /*28da0*/  IADD3 R3, P4, R3, UR4, RZ ;  /* 0x0000000403037c10 */ /* 0x010fe4000ff9e0ff */
[----:B-1----:R-:W-:-:S04]  /*28db0*/  SEL R4, RZ, 0x4, !P1 ;  /* 0x00000004ff047807 */ /* 0x002fc80004800000 */
[----:B------:R-:W-:Y:S01]  /*28dc0*/  SEL R4, R4, RZ, !P0 ;  /* 0x000000ff04047207 */ /* 0x000fe20004000000 */
[----:B------:R-:W-:Y:S01]  /*28dd0*/  IMAD.MOV.U32 R5, RZ, RZ, R10 ;  /* 0x000000ffff057224 */ /* 0x000fe200078e000a */
[----:B------:R-:W-:Y:S02]  /*28de0*/  IADD3.X R7, R7, UR6, RZ, P4, !PT ;  /* 0x0000000607077c10 */ /* 0x000fe4000a7fe4ff */
[----:B------:R-:W-:Y:S01]  /*28df0*/  ISETP.NE.U32.AND P1, PT, R4, RZ, PT ;  /* 0x000000ff0400720c */ /* 0x000fe20003f25070 */
[----:B------:R-:W-:Y:S01]  /*28e00*/  IMAD.MOV.U32 R4, RZ, RZ, R8 ;  /* 0x000000ffff047224 */ /* 0x000fe200078e0008 */
[----:B------:R-:W-:Y:S04]  /*28e10*/  STL [R1+0x290], R8 ;  /* 0x0002900801007387 */ /* 0x000fe80000100800 */
[----:B------:R1:W-:Y:S04]  /*28e20*/  STL [R1+0x28c], R10 ;  /* 0x00028c0a01007387 */ /* 0x0003e80000100800 */
[----:B------:R-:W-:Y:S04]  /*28e30*/  STL [R1+0x298], R3 ;  /* 0x0002980301007387 */ /* 0x000fe80000100800 */
[----:B------:R3:W-:Y:S04]  /*28e40*/  STL [R1+0x294], R7 ;  /* 0x0002940701007387 */ /* 0x0007e80000100800 */
[----:B------:R4:W-:Y:S04]  /*28e50*/  LDGSTS.E [R2+0xc000], desc[UR8][R4.64], P2 ;  /* 0x0c00000004027fae */ /* 0x0009e80009121848 */
[----:B-1----:R-:W2:Y:S04]  /*28e60*/  LDL.LU R10, [R1+0x2ac] ;  /* 0x0002ac00010a7983 */ /* 0x002ea80000300800 */
[----:B------:R-:W2:Y:S01]  /*28e70*/  LDL.LU R8, [R1+0x2b0] ;  /* 0x0002b00001087983 */ /* 0x000ea20000300800 */
[----:B----4-:R-:W-:Y:S01]  /*28e80*/  IMAD.MOV.U32 R5, RZ, RZ, R7 ;  /* 0x000000ffff057224 */ /* 0x010fe200078e0007 */
[----:B------:R-:W-:-:S02]  /*28e90*/  MOV R4, R3 ;  /* 0x0000000300047202 */ /* 0x000fc40000000f00 */
        /* <DEDUP_REMOVED lines=10> */
[----:B------:R-:W-:Y:S03]  /*28f40*/  STL [R1+0x2a0], R214 ;  /* 0x0002a0d601007387 */ /* 0x000fe60000100800 */
[----:B------:R-:W-:Y:S01]  /*28f50*/  IADD3.X R213, R213, UR6, RZ, P4, !PT ;  /* 0x00000006d5d57c10 */ /* 0x000fe2000a7fe4ff */
[----:B------:R1:W-:Y:S01]  /*28f60*/  STL [R1+0x29c], R215 ;  /* 0x00029cd701007387 */ /* 0x0003e20000100800 */
[----:B------:R-:W-:Y:S02]  /*28f70*/  IMAD.MOV.U32 R4, RZ, RZ, R214 ;  /* 0x000000ffff047224 */ /* 0x000fe400078e00d6 */
[----:B------:R-:W-:Y:S01]  /*28f80*/  IMAD.MOV.U32 R5, RZ, RZ, R215 ;  /* 0x000000ffff057224 */ /* 0x000fe200078e00d7 */
[----:B------:R-:W-:Y:S04]  /*28f90*/  STL [R1+0x2a8], R212 ;  /* 0x0002a8d401007387 */ /* 0x000fe80000100800 */
[----:B------:R2:W-:Y:S04]  /*28fa0*/  STL [R1+0x2a4], R213 ;  /* 0x0002a4d501007387 */ /* 0x0005e80000100800 */
[----:B-1----:R-:W3:Y:S04]  /*28fb0*/  LDL.LU R215, [R1+0x2bc] ;  /* 0x0002bc0001d77983 */ /* 0x002ee80000300800 */
[----:B------:R-:W3:Y:S04]  /*28fc0*/  LDL.LU R214, [R1+0x2c0] ;  /* 0x0002c00001d67983 */ /* 0x000ee80000300800 */
[----:B------:R1:W-:Y:S01]  /*28fd0*/  LDGSTS.E [R2+0xc004], desc[UR8][R4.64], P1 ;  /* 0x0c00400004027fae */ /* 0x0003e20008921848 */
[----:B------:R-:W-:Y:S01]  /*28fe0*/  ISETP.GT.AND P1, PT, R0, 0x2b, PT ;  /* 0x0000002b0000780c */ /* 0x000fe20003f24270 */
[----:B-1----:R-:W-:Y:S01]  /*28ff0*/  IMAD.MOV.U32 R5, RZ, RZ, R213 ;  /* 0x000000ffff057224 */ /* 0x002fe200078e00d5 */
[----:B------:R-:W-:Y:S01]  /*29000*/  MOV R4, R212 ;  /* 0x000000d400047202 */ /* 0x000fe20000000f00 */
[----:B--2---:R-:W2:Y:S04]  /*29010*/  LDL.LU R213, [R1+0x484] ;  /* 0x0004840001d57983 */ /* 0x004ea80000300800 */
[----:B------:R-:W2:Y:S04]  /*29020*/  LDL.LU R212, [R1+0x488] ;  /* 0x0004880001d47983 */ /* 0x000ea80000300800 */
[----:B------:R1:W-:Y:S01]  /*29030*/  LDGSTS.E [R2+0x8008], desc[UR8][R4.64], P2 ;  /* 0x0800800004027fae */ /* 0x0003e20009121848 */
[----:B------:R-:W-:-:S04]  /*29040*/  IADD3 R8, P3, R8, UR4, RZ ;  /* 0x0000000408087c10 */ /* 0x000fc8000ff7e0ff */
[----:B------:R-:W-:Y:S02]  /*29050*/  IADD3.X R10, R10, UR6, RZ, P3, !PT ;  /* 0x000000060a0a7c10 */ /* 0x000fe40009ffe4ff */
[----:B-1----:R-:W-:Y:S02]  /*29060*/  SEL R4, RZ, 0x4, !P1 ;  /* 0x00000004ff047807 */ /* 0x002fe40004800000 */
[----:B----4-:R-:W-:Y:S02]  /*29070*/  IADD3 R3, P4, R3, UR4, RZ ;  /* 0x0000000403037c10 */ /* 0x010fe4000ff9e0ff */
[----:B------:R-:W-:Y:S02]  /*29080*/  SEL R4, R4, RZ, !P0 ;  /* 0x000000ff04047207 */ /* 0x000fe40004000000 */
[----:B---3--:R-:W-:Y:S01]  /*29090*/  IADD3.X R7, R7, UR6, RZ, P4, !PT ;  /* 0x0000000607077c10 */ /* 0x008fe2000a7fe4ff */
[----:B------:R-:W-:Y:S01]  /*290a0*/  STL [R1+0x2b0], R8 ;  /* 0x0002b00801007387 */ /* 0x000fe20000100800 */
[----:B------:R-:W-:Y:S01]  /*290b0*/  ISETP.NE.U32.AND P1, PT, R4, RZ, PT ;  /* 0x000000ff0400720c */ /* 0x000fe20003f25070 */
[----:B------:R-:W-:-:S02]  /*290c0*/  IMAD.MOV.U32 R4, RZ, RZ, R8 ;  /* 0x000000ffff047224 */ /* 0x000fc400078e0008 */
[----:B------:R1:W-:Y:S01]  /*290d0*/  STL [R1+0x2ac], R10 ;  /* 0x0002ac0a01007387 */ /* 0x0003e20000100800 */
[----:B------:R-:W-:-:S03]  /*290e0*/  IMAD.MOV.U32 R5, RZ, RZ, R10 ;  /* 0x000000ffff057224 */ /* 0x000fc600078e000a */
[----:B------:R-:W-:Y:S04]  /*290f0*/  STL [R1+0x2b8], R3 ;  /* 0x0002b80301007387 */ /* 0x000fe80000100800 */
[----:B------:R3:W-:Y:S04]  /*29100*/  STL [R1+0x2b4], R7 ;  /* 0x0002b40701007387 */ /* 0x0007e80000100800 */
[----:B-1----:R-:W4:Y:S04]  /*29110*/  LDL.LU R10, [R1+0x48c] ;  /* 0x00048c00010a7983 */ /* 0x002f280000300800 */
[----:B------:R-:W4:Y:S04]  /*29120*/  LDL.LU R8, [R1+0x490] ;  /* 0x0004900001087983 */ /* 0x000f280000300800 */
[----:B------:R1:W-:Y:S02]  /*29130*/  LDGSTS.E [R2+0xc008], desc[UR8][R4.64], P2 ;  /* 0x0c00800004027fae */ /* 0x0003e40009121848 */
[----:B-1----:R-:W-:Y:S01]  /*29140*/  IMAD.MOV.U32 R5, RZ, RZ, R7 ;  /* 0x000000ffff057224 */ /* 0x002fe200078e0007 */
[----:B------:R-:W-:Y:S01]  /*29150*/  MOV R4, R3 ;  /* 0x0000000300047202 */ /* 0x000fe20000000f00 */
        /* <DEDUP_REMOVED lines=10> */
[----:B------:R-:W-:Y:S03]  /*29200*/  STL [R1+0x2c0], R214 ;  /* 0x0002c0d601007387 */ /* 0x000fe60000100800 */
[----:B------:R-:W-:Y:S01]  /*29210*/  IMAD.MOV.U32 R5, RZ, RZ, R215 ;  /* 0x000000ffff057224 */ /* 0x000fe200078e00d7 */
[----:B------:R1:W-:Y:S04]  /*29220*/  STL [R1+0x2bc], R215 ;  /* 0x0002bcd701007387 */ /* 0x0003e80000100800 */
[----:B------:R1:W-:Y:S01]  /*29230*/  LDGSTS.E [R2+0xc00c], desc[UR8][R4.64], P1 ;  /* 0x0c00c00004027fae */ /* 0x0003e20008921848 */
[----:B--2---:R-:W-:-:S04]  /*29240*/  IADD3 R212, P4, R212, UR4, RZ ;  /* 0x00000004d4d47c10 */ /* 0x004fc8000ff9e0ff */
[----:B------:R-:W-:Y:S01]  /*29250*/  IADD3.X R213, R213, UR6, RZ, P4, !PT ;  /* 0x00000006d5d57c10 */ /* 0x000fe2000a7fe4ff */
[----:B------:R-:W-:Y:S01]  /*29260*/  STL [R1+0x488], R212 ;  /* 0x000488d401007387 */ /* 0x000fe20000100800 */
[----:B-1----:R-:W-:-:S03]  /*29270*/  MOV R4, R212 ;  /* 0x000000d400047202 */ /* 0x002fc60000000f00 */
[----:B------:R1:W-:Y:S01]  /*29280*/  STL [R1+0x484], R213 ;  /* 0x000484d501007387 */ /* 0x0003e20000100800 */
[----:B------:R-:W-:-:S03]  /*29290*/  IMAD.MOV.U32 R5, RZ, RZ, R213 ;  /* 0x000000ffff057224 */ /* 0x000fc600078e00d5 */
[----:B------:R-:W2:Y:S01]  /*292a0*/  LDL.LU R215, [R1+0x49c] ;  /* 0x00049c0001d77983 */ /* 0x000ea20000300800 */
[----:B------:R-:W-:-:S03]  /*292b0*/  ISETP.GT.AND P1, PT, R0, 0x49, PT ;  /* 0x000000490000780c */ /* 0x000fc60003f24270 */
[----:B------:R-:W2:Y:S04]  /*292c0*/  LDL.LU R214, [R1+0x4a0] ;  /* 0x0004a00001d67983 */ /* 0x000ea80000300800 */
[----:B-1----:R-:W2:Y:S04]  /*292d0*/  LDL.LU R213, [R1+0x4a4] ;  /* 0x0004a40001d57983 */ /* 0x002ea80000300800 */
        /* <DEDUP_REMOVED lines=8> */
[----:B------:R-:W-:Y:S01]  /*29360*/  STL [R1+0x490], R8 ;  /* 0x0004900801007387 */ /* 0x000fe20000100800 */
[----:B------:R-:W-:-:S03]  /*29370*/  IMAD.MOV.U32 R5, RZ, RZ, R10 ;  /* 0x000000ffff057224 */ /* 0x000fc600078e000a */
[----:B------:R1:W-:Y:S04]  /*29380*/  STL [R1+0x48c], R10 ;  /* 0x00048c0a01007387 */ /* 0x0003e80000100800 */
[----:B------:R4:W-:Y:S01]  /*29390*/  LDGSTS.E [R2+0x14000], desc[UR8][R4.64], P2 ;  /* 0x1400000004027fae */ /* 0x0009e20009121848 */
[----:B---3--:R-:W-:-:S04]  /*293a0*/  IADD3 R3, P4, R3, UR4, RZ ;  /* 0x0000000403037c10 */ /* 0x008fc8000ff9e0ff */
[----:B------:R-:W-:Y:S01]  /*293b0*/  IADD3.X R7, R7, UR6, RZ, P4, !PT ;  /* 0x0000000607077c10 */ /* 0x000fe2000a7fe4ff */
[----:B------:R-:W-:Y:S01]  /*293c0*/  STL [R1+0x498], R3 ;  /* 0x0004980301007387 */ /* 0x000fe20000100800 */
[----:B----4-:R-:W-:-:S03]  /*293d0*/  MOV R4, R3 ;  /* 0x0000000300047202 */ /* 0x010fc60000000f00 */
[----:B------:R3:W-:Y:S01]  /*293e0*/  STL [R1+0x494], R7 ;  /* 0x0004940701007387 */ /* 0x0007e20000100800 */
[----:B------:R-:W-:-:S03]  /*293f0*/  IMAD.MOV.U32 R5, RZ, RZ, R7 ;  /* 0x000000ffff057224 */ /* 0x000fc600078e0007 */
[----:B-1----:R-:W4:Y:S04]  /*29400*/  LDL.LU R10, [R1+0x4ac] ;  /* 0x0004ac00010a7983 */ /* 0x002f280000300800 */
[----:B------:R-:W4:Y:S04]  /*29410*/  LDL.LU R8, [R1+0x4b0] ;  /* 0x0004b00001087983 */ /* 0x000f280000300800 */
[----:B---3--:R-:W3:Y:S04]  /*29420*/  LDL.LU R7, [R1+0x4b4] ;  /* 0x0004b40001077983 */ /* 0x008ee80000300800 */
[----:B------:R-:W3:Y:S01]  /*29430*/  LDL.LU R3, [R1+0x4b8] ;  /* 0x0004b80001037983 */ /* 0x000ee20000300800 */
        /* <DEDUP_REMOVED lines=24> */
[----:B----4-:R-:W-:-:S02]  /*295c0*/  IADD3 R8, P3, R8, UR4, RZ ;  /* 0x0000000408087c10 */ /* 0x010fc4000ff7e0ff */
[----:B-1----:R-:W-:Y:S02]  /*295d0*/  SEL R4, RZ, 0x4, !P1 ;  /* 0x00000004ff047807 */ /* 0x002fe40004800000 */
[----:B------:R-:W-:Y:S02]  /*295e0*/  IADD3.X R10, R10, UR6, RZ, P3, !PT ;  /* 0x000000060a0a7c10 */ /* 0x000fe40009ffe4ff */
[----:B---3--:R-:W-:Y:S02]  /*295f0*/  IADD3 R3, P4, R3, UR4, RZ ;  /* 0x0000000403037c10 */ /* 0x008fe4000ff9e0ff */
[----:B------:R-:W-:Y:S02]  /*29600*/  SEL R4, R4, RZ, !P0 ;  /* 0x000000ff04047207 */ /* 0x000fe40004000000 */
[----:B------:R-:W-:Y:S01]  /*29610*/  IADD3.X R7, R7, UR6, RZ, P4, !PT ;  /* 0x0000000607077c10 */ /* 0x000fe2000a7fe4ff */
        /* <DEDUP_REMOVED lines=21> */
[----:B------:R-:W-:-:S04]  /*29770*/  IMAD.MOV.U32 R4, RZ, RZ, R214 ;  /* 0x000000ffff047224 */ /* 0x000fc800078e00d6 */
[----:B------:R-:W-:-:S05]  /*29780*/  IMAD.MOV.U32 R5, RZ, RZ, R215 ;  /* 0x000000ffff057224 */ /* 0x000fca00078e00d7 */
[----:B------:R1:W-:Y:S01]  /*29790*/  LDGSTS.E [R2+0x1400c], desc[UR8][R4.64], P1 ;  /* 0x1400c00004027fae */ /* 0x0003e20008921848 */
[----:B--2---:R-:W-:-:S04]  /*297a0*/  IADD3 R212, P4, R212, UR4, RZ ;  /* 0x00000004d4d47c10 */ /* 0x004fc8000ff9e0ff */
[----:B------:R-:W-:Y:S02]  /*297b0*/  IADD3.X R213, R213, UR6, RZ, P4, !PT ;  /* 0x00000006d5d57c10 */ /* 0x000fe4000a7fe4ff */
[----:B-1----:R-:W-:-:S03]  /*297c0*/  MOV R4, R212 ;  /* 0x000000d400047202 */ /* 0x002fc60000000f00 */
[----:B------:R-:W-:Y:S01]  /*297d0*/  IMAD.MOV.U32 R5, RZ, RZ, R213 ;  /* 0x000000ffff057224 */ /* 0x000fe200078e00d5 */
[----:B------:R-:W-:-:S04]  /*297e0*/  ISETP.GT.AND P1, PT, R0, 0x69, PT ;  /* 0x000000690000780c */ /* 0x000fc80003f24270 */
[----:B------:R1:W-:Y:S02]  /*297f0*/  LDGSTS.E [R2+0x18000], desc[UR8][R4.64], P2 ;  /* 0x1800000004027fae */ /* 0x0003e40009121848 */
[----:B-1----:R-:W-:-:S04]  /*29800*/  SEL R4, RZ, 0x4, !P1 ;  /* 0x00000004ff047807 */ /* 0x002fc80004800000 */
[----:B------:R-:W-:-:S04]  /*29810*/  SEL R4, R4, RZ, !P0 ;  /* 0x000000ff04047207 */ /* 0x000fc80004000000 */
[----:B------:R-:W-:Y:S01]  /*29820*/  ISETP.NE.U32.AND P1, PT, R4, RZ, PT ;  /* 0x000000ff0400720c */ /* 0x000fe20003f25070 */
[----:B------:R1:W-:Y:S01]  /*29830*/  STL [R1+0x4c0], R214 ;  /* 0x0004c0d601007387 */ /* 0x0003e20000100800 */
[----:B----4-:R-:W-:-:S04]  /*29840*/  IADD3 R8, P3, R8, UR4, RZ ;  /* 0x0000000408087c10 */ /* 0x010fc8000ff7e0ff */
[----:B------:R-:W-:Y:S01]  /*29850*/  IADD3.X R10, R10, UR6, RZ, P3, !PT ;  /* 0x000000060a0a7c10 */ /* 0x000fe20009ffe4ff */
[----:B------:R-:W-:Y:S01]  /*29860*/  IMAD.MOV.U32 R4, RZ, RZ, R8 ;  /* 0x000000ffff047224 */ /* 0x000fe200078e0008 */
[----:B------:R2:W-:Y:S03]  /*29870*/  STL [R1+0x4bc], R215 ;  /* 0x0004bcd701007387 */ /* 0x0005e60000100800 */
[----:B------:R-:W-:Y:S01]  /*29880*/  IMAD.MOV.U32 R5, RZ, RZ, R10 ;  /* 0x000000ffff057224 */ /* 0x000fe200078e000a */
[----:B------:R-:W-:Y:S04]  /*29890*/  STL [R1+0x688], R212 ;  /* 0x000688d401007387 */ /* 0x000fe80000100800 */
[----:B------:R4:W-:Y:S04]  /*298a0*/  STL [R1+0x684], R213 ;  /* 0x000684d501007387 */ /* 0x0009e80000100800 */
[----:B------:R2:W-:Y:S01]  /*298b0*/  LDGSTS.E [R2+0x1c000], desc[UR8][R4.64], P2 ;  /* 0x1c00000004027fae */ /* 0x0005e20009121848 */
[----:B---3--:R-:W-:-:S03]  /*298c0*/  IADD3 R3, P4, R3, UR4, RZ ;  /* 0x0000000403037c10 */ /* 0x008fc6000ff9e0ff */
[----:B-1----:R-:W3:Y:S01]  /*298d0*/  LDL.LU R214, [R1+0x6a8] ;  /* 0x0006a80001d67983 */ /* 0x002ee20000300800 */
[----:B------:R-:W-:-:S03]  /*298e0*/  IADD3.X R7, R7, UR6, RZ, P4, !PT ;  /* 0x0000000607077c10 */ /* 0x000fc6000a7fe4ff */
[----:B------:R-:W-:Y:S01]  /*298f0*/  STL [R1+0x690], R8 ;  /* 0x0006900801007387 */ /* 0x000fe20000100800 */
[----:B------:R-:W-:Y:S02]  /*29900*/  ISETP.GT.AND P2, PT, R0, 0x6a, PT ;  /* 0x0000006a0000780c */ /* 0x000fe40003f44270 */
[----:B--2---:R-:W-:Y:S01]  /*29910*/  MOV R4, R3 ;  /* 0x0000000300047202 */ /* 0x004fe20000000f00 */
[----:B------:R-:W-:Y:S01]  /*29920*/  IMAD.MOV.U32 R5, RZ, RZ, R7 ;  /* 0x000000ffff057224 */ /* 0x000fe200078e0007 */
[----:B------:R1:W-:Y:S04]  /*29930*/  STL [R1+0x68c], R10 ;  /* 0x00068c0a01007387 */ /* 0x0003e80000100800 */
[----:B------:R-:W-:Y:S04]  /*29940*/  STL [R1+0x698], R3 ;  /* 0x0006980301007387 */ /* 0x000fe80000100800 */
[----:B------:R-:W2:Y:S04]  /*29950*/  LDL.LU R215, [R1+0x6a4] ;  /* 0x0006a40001d77983 */ /* 0x000ea80000300800 */
        /* <DEDUP_REMOVED lines=8> */
[----:B------:R-:W4:Y:S04]  /*299e0*/  LDL.LU R7, [R1+0x6bc] ;  /* 0x0006bc0001077983 */ /* 0x000f280000300800 */
[----:B------:R-:W4:Y:S01]  /*299f0*/  LDL.LU R3, [R1+0x6c0] ;  /* 0x0006c00001037983 */ /* 0x000f220000300800 */
[----:B------:R-:W-:-:S03]  /*29a00*/  ISETP.NE.U32.AND P2, PT, R4, RZ, PT ;  /* 0x000000ff0400720c */ /* 0x000fc60003f45070 */
[----:B------:R-:W4:Y:S04]  /*29a10*/  LDL.LU R5, [R1+0x6a0] ;  /* 0x0006a00001057983 */ /* 0x000f280000300800 */
[----:B------:R-:W4:Y:S01]  /*29a20*/  LDL.LU R4, [R1+0x69c] ;  /* 0x00069c0001047983 */ /* 0x000f220000300800 */
[----:B---3--:R-:W-:-:S04]  /*29a30*/  IADD3 R214, P4, R214, UR4, RZ ;  /* 0x00000004d6d67c10 */ /* 0x008fc8000ff9e0ff */
[----:B--2---:R-:W-:Y:S02]  /*29a40*/  IADD3.X R215, R215, UR6, RZ, P4, !PT ;  /* 0x00000006d7d77c10 */ /* 0x004fe4000a7fe4ff */
[----:B----4-:R-:W-:-:S04]  /*29a50*/  IADD3 R5, P3, R5, UR4, RZ ;  /* 0x0000000405057c10 */ /* 0x010fc8000ff7e0ff */
[----:B------:R-:W-:Y:S01]  /*29a60*/  IADD3.X R4, R4, UR6, RZ, P3, !PT ;  /* 0x0000000604047c10 */ /* 0x000fe20009ffe4ff */
        /* <DEDUP_REMOVED lines=13> */
[----:B------:R-:W-:Y:S01]  /*29b40*/  SEL R4, R4, RZ, !P0 ;  /* 0x000000ff04047207 */ /* 0x000fe20004000000 */
[----:B------:R-:W-:-:S03]  /*29b50*/  IMAD.MOV.U32 R5, RZ, RZ, R213 ;  /* 0x000000ffff057224 */ /* 0x000fc600078e00d5 */
[----:B------:R-:W-:Y:S02]  /*29b60*/  ISETP.NE.U32.AND P1, PT, R4, RZ, PT ;  /* 0x000000ff0400720c */ /* 0x000fe40003f25070 */
[----:B------:R-:W-:Y:S02]  /*29b70*/  MOV R4, R212 ;  /* 0x000000d400047202 */ /* 0x000fe40000000f00 */
[----:B------:R-:W-:-:S03]  /*29b80*/  IADD3 R3, P3, R3, UR4, RZ ;  /* 0x0000000403037c10 */ /* 0x000fc6000ff7e0ff */
[----:B------:R1:W-:Y:S01]  /*29b90*/  LDGSTS.E [R2+0x1c008], desc[UR8][R4.64], P2 ;  /* 0x1c00800004027fae */ /* 0x0003e20009121848 */
[----:B------:R-:W-:-:S03]  /*29ba0*/  IADD3 R8, P2, R8, UR4, RZ ;  /* 0x0000000408087c10 */ /* 0x000fc6000ff5e0ff */
[----:B------:R2:W-:Y:S01]  /*29bb0*/  STL [R1+0x6a8], R214 ;  /* 0x0006a8d601007387 */ /* 0x0005e20000100800 */
[----:B------:R-:W-:Y:S02]  /*29bc0*/  IADD3.X R10, R10, UR6, RZ, P2, !PT ;  /* 0x000000060a0a7c10 */ /* 0x000fe400097fe4ff */
[----:B------:R-:W-:Y:S01]  /*29bd0*/  IADD3.X R7, R7, UR6, RZ, P3, !PT ;  /* 0x0000000607077c10 */ /* 0x000fe20009ffe4ff */
[----:B------:R-:W-:Y:S04]  /*29be0*/  STL [R1+0x6a4], R215 ;  /* 0x0006a4d701007387 */ /* 0x000fe80000100800 */
[----:B------:R-:W-:Y:S04]  /*29bf0*/  STL [R1+0x6b0], R212 ;  /* 0x0006b0d401007387 */ /* 0x000fe80000100800 */
[----:B------:R3:W-:Y:S04]  /*29c00*/  STL [R1+0x6ac], R213 ;  /* 0x0006acd501007387 */ /* 0x0007e80000100800 */
[----:B------:R4:W-:Y:S04]  /*29c10*/  STL [R1+0x6b8], R8 ;  /* 0x0006b80801007387 */ /* 0x0009e80000100800 */
[----:B------:R4:W-:Y:S04]  /*29c20*/  STL [R1+0x6b4], R10 ;  /* 0x0006b40a01007387 */ /* 0x0009e80000100800 */
[----:B------:R-:W-:Y:S04]  /*29c30*/  STL [R1+0x6c0], R3 ;  /* 0x0006c00301007387 */ /* 0x000fe80000100800 */
[----:B------:R4:W-:Y:S01]  /*29c40*/  STL [R1+0x6bc], R7 ;  /* 0x0006bc0701007387 */ /* 0x0009e20000100800 */
[----:B-1----:R-:W-:-:S03]  /*29c50*/  IMAD.MOV.U32 R4, RZ, RZ, R8 ;  /* 0x000000ffff047224 */ /* 0x002fc600078e0008 */
[----:B--2---:R-:W2:Y:S04]  /*29c60*/  LDL.LU R214, [R1+0x100] ;  /* 0x0001000001d67983 */ /* 0x004ea80000300800 */
[----:B---3--:R-:W3:Y:S04]  /*29c70*/  LDL.LU R213, [R1+0x2c4] ;  /* 0x0002c40001d57983 */ /* 0x008ee80000300800 */
[----:B----4-:R-:W4:Y:S01]  /*29c80*/  LDL.LU R8, [R1+0x2c8] ;  /* 0x0002c80001087983 */ /* 0x010f220000300800 */
[----:B------:R-:W-:Y:S01]  /*29c90*/  IMAD.MOV.U32 R5, RZ, RZ, R10 ;  /* 0x000000ffff057224 */ /* 0x000fe200078e000a */
[----:B------:R-:W-:-:S02]  /*29ca0*/  IADD3 R241, P3, R241, UR4, RZ ;  /* 0x00000004f1f17c10 */ /* 0x000fc4000ff7e0ff */
[----:B------:R-:W-:Y:S01]  /*29cb0*/  IADD3 R243, P4, R243, UR4, RZ ;  /* 0x00000004f3f37c10 */ /* 0x000fe2000ff9e0ff */
[----:B------:R-:W3:Y:S04]  /*29cc0*/  LDL.LU R212, [R1+0x2cc] ;  /* 0x0002cc0001d47983 */ /* 0x000ee80000300800 */
[----:B------:R1:W-:Y:S01]  /*29cd0*/  LDGSTS.E [R2+0x1800c], desc[UR8][R4.64], P1 ;  /* 0x1800c00004027fae */ /* 0x0003e20008921848 */
[----:B------:R-:W-:Y:S02]  /*29ce0*/  IADD3.X R240, R240, UR6, RZ, P3, !PT ;  /* 0x00000006f0f07c10 */ /* 0x000fe40009ffe4ff */
[----:B------:R-:W-:Y:S01]  /*29cf0*/  IADD3.X R242, R242, UR6, RZ, P4, !PT ;  /* 0x00000006f2f27c10 */ /* 0x000fe2000a7fe4ff */
[----:B------:R-:W3:Y:S01]  /*29d00*/  LDL.LU R10, [R1+0x2d0] ;  /* 0x0002d000010a7983 */ /* 0x000ee20000300800 */
[----:B-1----:R-:W-:Y:S01]  /*29d10*/  MOV R4, R3 ;  /* 0x0000000300047202 */ /* 0x002fe20000000f00 */
[----:B------:R-:W-:Y:S01]  /*29d20*/  IMAD.MOV.U32 R5, RZ, RZ, R7 ;  /* 0x000000ffff057224 */ /* 0x000fe200078e0007 */
[----:B------:R-:W-:Y:S01]  /*29d30*/  IADD3 R245, P3, R245, UR4, RZ ;  /* 0x00000004f5f57c10 */ /* 0x000fe2000ff7e0ff */
[----:B------:R-:W3:Y:S04]  /*29d40*/  LDL.LU R7, [R1+0x2d4] ;  /* 0x0002d40001077983 */ /* 0x000ee80000300800 */
[----:B------:R1:W-:Y:S01]  /*29d50*/  LDGSTS.E [R2+0x1c00c], desc[UR8][R4.64], P1 ;  /* 0x1c00c00004027fae */ /* 0x0003e20008921848 */
[----:B------:R-:W-:-:S02]  /*29d60*/  ISETP.GT.AND P1, PT, R0, 0xc, PT ;  /* 0x0000000c0000780c */ /* 0x000fc40003f24270 */
[----:B------:R-:W-:Y:S01]  /*29d70*/  IADD3.X R244, R244, UR6, RZ, P3, !PT ;  /* 0x00000006f4f47c10 */ /* 0x000fe20009ffe4ff */
[----:B------:R-:W3:Y:S01]  /*29d80*/  LDL.LU R3, [R1+0x2d8] ;  /* 0x0002d80001037983 */ /* 0x000ee20000300800 */
[----:B-1----:R-:W-:-:S04]  /*29d90*/  SEL R2, RZ, 0x4, !P1 ;  /* 0x00000004ff027807 */ /* 0x002fc80004800000 */
[----:B------:R-:W-:Y:S02]  /*29da0*/  SEL R2, R2, RZ, !P0 ;  /* 0x000000ff02027207 */ /* 0x000fe40004000000 */
[----:B------:R-:W-:Y:S02]  /*29db0*/  IADD3 R239, P1, R239, UR4, RZ ;  /* 0x00000004efef7c10 */ /* 0x000fe4000ff3e0ff */
[----:B------:R-:W-:Y:S02]  /*29dc0*/  ISETP.NE.U32.AND P2, PT, R2, RZ, PT ;  /* 0x000000ff0200720c */ /* 0x000fe40003f45070 */
[----:B------:R-:W-:Y:S02]  /*29dd0*/  LOP3.LUT R2, R6, 0x30, RZ, 0x3c, !PT ;  /* 0x0000003006027812 */ /* 0x000fe400078e3cff */
[----:B------:R-:W-:Y:S01]  /*29de0*/  IADD3.X R238, R238, UR6, RZ, P1, !PT ;  /* 0x00000006eeee7c10 */ /* 0x000fe20008ffe4ff */
[----:B------:R-:W-:Y:S02]  /*29df0*/  IMAD.MOV.U32 R4, RZ, RZ, R239 ;  /* 0x000000ffff047224 */ /* 0x000fe400078e00ef */
[----:B------:R-:W-:Y:S01]  /*29e00*/  VIADD R2, R2, UR16 ;  /* 0x0000001002027c36 */ /* 0x000fe20008000000 */
[----:B------:R-:W-:-:S02]  /*29e10*/  MOV R5, R238 ;  /* 0x000000ee00057202 */ /* 0x000fc40000000f00 */
[----:B------:R-:W-:-:S03]  /*29e20*/  ISETP.GT.AND P1, PT, R0, 0xd, PT ;  /* 0x0000000d0000780c */ /* 0x000fc60003f24270 */
[----:B------:R1:W-:Y:S02]  /*29e30*/  LDGSTS.E [R2], desc[UR8][R4.64], P2 ;  /* 0x0000000004027fae */ /* 0x0003e40009121848 */
[----:B-1----:R-:W-:-:S04]  /*29e40*/  SEL R4, RZ, 0x4, !P1 ;  /* 0x00000004ff047807 */ /* 0x002fc80004800000 */
[----:B------:R-:W-:Y:S01]  /*29e50*/  SEL R4, R4, RZ, !P0 ;  /* 0x000000ff04047207 */ /* 0x000fe20004000000 */
[----:B------:R-:W-:-:S03]  /*29e60*/  IMAD.MOV.U32 R5, RZ, RZ, R240 ;  /* 0x000000ffff057224 */ /* 0x000fc600078e00f0 */
[----:B------:R-:W-:Y:S01]  /*29e70*/  ISETP.NE.U32.AND P1, PT, R4, RZ, PT ;  /* 0x000000ff0400720c */ /* 0x000fe20003f25070 */
[----:B------:R-:W-:-:S05]  /*29e80*/  IMAD.MOV.U32 R4, RZ, RZ, R241 ;  /* 0x000000ffff047224 */ /* 0x000fca00078e00f1 */
[----:B------:R1:W-:Y:S01]  /*29e90*/  LDGSTS.E [R2+0x4000], desc[UR8][R4.64], P2 ;  /* 0x0400000004027fae */ /* 0x0003e20009121848 */
[----:B------:R-:W-:Y:S01]  /*29ea0*/  ISETP.GT.AND P2, PT, R0, 0xe, PT ;  /* 0x0000000e0000780c */ /* 0x000fe20003f44270 */
[----:B-1----:R-:W-:Y:S01]  /*29eb0*/  IMAD.MOV.U32 R4, RZ, RZ, R243 ;  /* 0x000000ffff047224 */ /* 0x002fe200078e00f3 */
[----:B------:R-:W-:-:S05]  /*29ec0*/  MOV R5, R242 ;  /* 0x000000f200057202 */ /* 0x000fca0000000f00 */
[----:B------:R1:W-:Y:S01]  /*29ed0*/  LDGSTS.E [R2+0x4], desc[UR8][R4.64], P1 ;  /* 0x0000400004027fae */ /* 0x0003e20008921848 */
        /* <DEDUP_REMOVED lines=9> */
[----:B------:R-:W-:Y:S01]  /*29f70*/  IADD3 R249, P3, R249, UR4, RZ ;  /* 0x00000004f9f97c10 */ /* 0x000fe2000ff7e0ff */
[----:B-1----:R-:W-:Y:S01]  /*29f80*/  IMAD.MOV.U32 R4, RZ, RZ, R247 ;  /* 0x000000ffff047224 */ /* 0x002fe200078e00f7 */
[----:B------:R-:W-:-:S05]  /*29f90*/  MOV R5, R246 ;  /* 0x000000f600057202 */ /* 0x000fca0000000f00 */
        /* <DEDUP_REMOVED lines=10> */
[----:B------:R-:W-:Y:S01]  /*2a040*/  ISETP.GT.AND P2, PT, R0, 0x2c, PT ;  /* 0x0000002c0000780c */ /* 0x000fe20003f44270 */
[----:B-1----:R-:W-:Y:S01]  /*2a050*/  IMAD.MOV.U32 R4, RZ, RZ, R251 ;  /* 0x000000ffff047224 */ /* 0x002fe200078e00fb */
[----:B------:R-:W-:-:S05]  /*2a060*/  MOV R5, R250 ;  /* 0x000000fa00057202 */ /* 0x000fca0000000f00 */
[----:B------:R1:W-:Y:S02]  /*2a070*/  LDGSTS.E [R2+0xc], desc[UR8][R4.64], P1 ;  /* 0x0000c00004027fae */ /* 0x0003e40008921848 */
[----:B-1----:R-:W-:-:S04]  /*2a080*/  SEL R4, RZ, 0x4, !P2 ;  /* 0x00000004ff047807 */ /* 0x002fc80005000000 */
[----:B------:R-:W-:-:S04]  /*2a090*/  SEL R4, R4, RZ, !P0 ;  /* 0x000000ff04047207 */ /* 0x000fc80004000000 */
[----:B------:R-:W-:Y:S02]  /*2a0a0*/  ISETP.NE.U32.AND P2, PT, R4, RZ, PT ;  /* 0x000000ff0400720c */ /* 0x000fe40003f45070 */
[----:B--2---:R-:W-:-:S04]  /*2a0b0*/  IADD3 R214, P3, R214, UR4, RZ ;  /* 0x00000004d6d67c10 */ /* 0x004fc8000ff7e0ff */
[----:B------:R-:W-:Y:S02]  /*2a0c0*/  IADD3.X R252, R252, UR6, RZ, P3, !PT ;  /* 0x00000006fcfc7c10 */ /* 0x000fe40009ffe4ff */
[----:B----4-:R-:W-:Y:S01]  /*2a0d0*/  IADD3 R8, P4, R8, UR4, RZ ;  /* 0x0000000408087c10 */ /* 0x010fe2000ff9e0ff */
[----:B------:R-:W-:Y:S02]  /*2a0e0*/  IMAD.MOV.U32 R4, RZ, RZ, R214 ;  /* 0x000000ffff047224 */ /* 0x000fe400078e00d6 */
[----:B------:R-:W-:Y:S01]  /*2a0f0*/  IMAD.MOV.U32 R5, RZ, RZ, R252 ;  /* 0x000000ffff057224 */ /* 0x000fe200078e00fc */
[----:B---3--:R-:W-:Y:S01]  /*2a100*/  IADD3.X R213, R213, UR6, RZ, P4, !PT ;  /* 0x00000006d5d57c10 */ /* 0x008fe2000a7fe4ff */
[----:B------:R1:W-:Y:S04]  /*2a110*/  STL [R1+0x100], R214 ;  /* 0x000100d601007387 */ /* 0x0003e80000100800 */
[----:B------:R-:W-:Y:S04]  /*2a120*/  STL [R1+0x2c8], R8 ;  /* 0x0002c80801007387 */ /* 0x000fe80000100800 */
[----:B------:R2:W-:Y:S04]  /*2a130*/  STL [R1+0x2c4], R213 ;  /* 0x0002c4d501007387 */ /* 0x0005e80000100800 */
[----:B------:R3:W-:Y:S04]  /*2a140*/  LDGSTS.E [R2+0x400c], desc[UR8][R4.64], P1 ;  /* 0x0400c00004027fae */ /* 0x0007e80008921848 */
[----:B------:R-:W4:Y:S04]  /*2a150*/  LDL.LU R215, [R1+0x2dc] ;  /* 0x0002dc0001d77983 */ /* 0x000f280000300800 */
[----:B-1----:R-:W4:Y:S01]  /*2a160*/  LDL.LU R214, [R1+0x2e0] ;  /* 0x0002e00001d67983 */ /* 0x002f220000300800 */
[----:B---3--:R-:W-:Y:S01]  /*2a170*/  MOV R5, R213 ;  /* 0x000000d500057202 */ /* 0x008fe20000000f00 */
[----:B------:R-:W-:-:S02]  /*2a180*/  IMAD.MOV.U32 R4, RZ, RZ, R8 ;  /* 0x000000ffff047224 */ /* 0x000fc400078e0008 */
[----:B--2---:R-:W2:Y:S04]  /*2a190*/  LDL.LU R213, [R1+0x2e4] ;  /* 0x0002e40001d57983 */ /* 0x004ea80000300800 */
[----:B------:R-:W3:Y:S01]  /*2a1a0*/  LDL.LU R8, [R1+0x2e8] ;  /* 0x0002e80001087983 */ /* 0x000ee20000300800 */
[----:B------:R-:W-:Y:S02]  /*2a1b0*/  ISETP.GT.AND P1, PT, R0, 0x2d, PT ;  /* 0x0000002d0000780c */ /* 0x000fe40003f24270 */
[----:B------:R-:W-:Y:S01]  /*2a1c0*/  IADD3 R10, P3, R10, UR4, RZ ;  /* 0x000000040a0a7c10 */ /* 0x000fe2000ff7e0ff */
[----:B------:R1:W-:Y:S01]  /*2a1d0*/  LDGSTS.E [R2+0x8000], desc[UR8][R4.64], P2 ;  /* 0x0800000004027fae */ /* 0x0003e20009121848 */
[----:B------:R-:W-:Y:S02]  /*2a1e0*/  IADD3 R3, P4, R3, UR4, RZ ;  /* 0x0000000403037c10 */ /* 0x000fe4000ff9e0ff */
[----:B------:R-:W-:-:S02]  /*2a1f0*/  IADD3.X R212, R212, UR6, RZ, P3, !PT ;  /* 0x00000006d4d47c10 */ /* 0x000fc40009ffe4ff */
        /* <DEDUP_REMOVED lines=13> */
[----:B------:R-:W-:Y:S01]  /*2a2d0*/  MOV R5, R7 ;  /* 0x0000000700057202 */ /* 0x000fe20000000f00 */
[----:B------:R-:W-:-:S02]  /*2a2e0*/  IMAD.MOV.U32 R4, RZ, RZ, R3 ;  /* 0x000000ffff047224 */ /* 0x000fc400078e0003 */
[----:B------:R-:W2:Y:S04]  /*2a2f0*/  LDL.LU R7, [R1+0x2f4] ;  /* 0x0002f40001077983 */ /* 0x000ea80000300800 */
        /* <DEDUP_REMOVED lines=8> */
[----:B---3--:R-:W-:Y:S01]  /*2a380*/  IADD3 R8, P4, R8, UR4, RZ ;  /* 0x0000000408087c10 */ /* 0x008fe2000ff9e0ff */
[----:B------:R-:W-:Y:S03]  /*2a390*/  STL [R1+0x2e0], R214 ;  /* 0x0002e0d601007387 */ /* 0x000fe60000100800 */
[----:B--2---:R-:W-:Y:S01]  /*2a3a0*/  IADD3.X R213, R213, UR6, RZ, P4, !PT ;  /* 0x00000006d5d57c10 */ /* 0x004fe2000a7fe4ff */
[----:B------:R1:W-:Y:S01]  /*2a3b0*/  STL [R1+0x2dc], R215 ;  /* 0x0002dcd701007387 */ /* 0x0003e20000100800 */
[----:B------:R-:W-:Y:S02]  /*2a3c0*/  IMAD.MOV.U32 R4, RZ, RZ, R214 ;  /* 0x000000ffff047224 */ /* 0x000fe400078e00d6 */
[----:B------:R-:W-:Y:S01]  /*2a3d0*/  IMAD.MOV.U32 R5, RZ, RZ, R215 ;  /* 0x000000ffff057224 */ /* 0x000fe200078e00d7 */
[----:B------:R-:W-:Y:S04]  /*2a3e0*/  STL [R1+0x2e8], R8 ;  /* 0x0002e80801007387 */ /* 0x000fe80000100800 */
[----:B------:R2:W-:Y:S04]  /*2a3f0*/  STL [R1+0x2e4], R213 ;  /* 0x0002e4d501007387 */ /* 0x0005e80000100800 */
[----:B-1----:R-:W3:Y:S04]  /*2a400*/  LDL.LU R215, [R1+0x2fc] ;  /* 0x0002fc0001d77983 */ /* 0x002ee80000300800 */
[----:B------:R-:W4:Y:S04]  /*2a410*/  LDL.LU R214, [R1+0x300] ;  /* 0x0003000001d67983 */ /* 0x000f280000300800 */
[----:B------:R1:W-:Y:S02]  /*2a420*/  LDGSTS.E [R2+0xc004], desc[UR8][R4.64], P1 ;  /* 0x0c00400004027fae */ /* 0x0003e40008921848 */
[----:B-1----:R-:W-:Y:S01]  /*2a430*/  MOV R5, R213 ;  /* 0x000000d500057202 */ /* 0x002fe20000000f00 */
[----:B------:R-:W-:Y:S01]  /*2a440*/  IMAD.MOV.U32 R4, RZ, RZ, R8 ;  /* 0x000000ffff047224 */ /* 0x000fe200078e0008 */
[----:B--2---:R-:W2:Y:S04]  /*2a450*/  LDL.LU R213, [R1+0x4c4] ;  /* 0x0004c40001d57983 */ /* 0x004ea80000300800 */
[----:B------:R-:W2:Y:S01]  /*2a460*/  LDL.LU R8, [R1+0x4c8] ;  /* 0x0004c80001087983 */ /* 0x000ea20000300800 */
[----:B------:R-:W-:-:S03]  /*2a470*/  ISETP.GT.AND P1, PT, R0, 0x2f, PT ;  /* 0x0000002f0000780c */ /* 0x000fc60003f24270 */
[----:B------:R1:W-:Y:S01]  /*2a480*/  LDGSTS.E [R2+0x8008], desc[UR8][R4.64], P2 ;  /* 0x0800800004027fae */ /* 0x0003e20009121848 */
[----:B------:R-:W-:-:S04]  /*2a490*/  IADD3 R10, P3, R10, UR4, RZ ;  /* 0x000000040a0a7c10 */ /* 0x000fc8000ff7e0ff */
[----:B------:R-:W-:Y:S02]  /*2a4a0*/  IADD3.X R212, R212, UR6, RZ, P3, !PT ;  /* 0x00000006d4d47c10 */ /* 0x000fe40009ffe4ff */
[----:B-1----:R-:W-:Y:S02]  /*2a4b0*/  SEL R4, RZ, 0x4, !P1 ;  /* 0x00000004ff047807 */ /* 0x002fe40004800000 */
[----:B------:R-:W-:Y:S02]  /*2a4c0*/  IADD3 R3, P4, R3, UR4, RZ ;  /* 0x0000000403037c10 */ /* 0x000fe4000ff9e0ff */
        /* <DEDUP_REMOVED lines=9> */
[----:B-1----:R-:W2:Y:S04]  /*2a560*/  LDL.LU R212, [R1+0x4cc] ;  /* 0x0004cc0001d47983 */ /* 0x002ea80000300800 */
[----:B------:R-:W2:Y:S04]  /*2a570*/  LDL.LU R10, [R1+0x4d0] ;  /* 0x0004d000010a7983 */ /* 0x000ea80000300800 */
[----:B------:R1:W-:Y:S02]  /*2a580*/  LDGSTS.E [R2+0xc008], desc[UR8][R4.64], P2 ;  /* 0x0c00800004027fae */ /* 0x0003e40009121848 */
[----:B-1----:R-:W-:Y:S01]  /*2a590*/  MOV R5, R7 ;  /* 0x0000000700057202 */ /* 0x002fe20000000f00 */
[----:B------:R-:W-:Y:S01]  /*2a5a0*/  IMAD.MOV.U32 R4, RZ, RZ, R3 ;  /* 0x000000ffff047224 */ /* 0x000fe200078e0003 */
        /* <DEDUP_REMOVED lines=8> */
[----:B---3--:R-:W-:Y:S01]  /*2a630*/  IADD3.X R215, R215, UR6, RZ, P3, !PT ;  /* 0x00000006d7d77c10 */ /* 0x008fe20009ffe4ff */
        /* <DEDUP_REMOVED lines=8> */
[----:B---3--:R-:W-:-:S03]  /*2a6c0*/  IMAD.MOV.U32 R4, RZ, RZ, R8 ;  /* 0x000000ffff047224 */ /* 0x008fc600078e0008 */
[----:B------:R2:W-:Y:S01]  /*2a6d0*/  STL [R1+0x4c4], R213 ;  /* 0x0004c4d501007387 */ /* 0x0005e20000100800 */
[----:B------:R-:W-:-:S03]  /*2a6e0*/  MOV R5, R213 ;  /* 0x000000d500057202 */ /* 0x000fc60000000f00 */
[----:B-1----:R-:W3:Y:S04]  /*2a6f0*/  LDL.LU R215, [R1+0x4dc] ;  /* 0x0004dc0001d77983 */ /* 0x002ee80000300800 */
[----:B------:R-:W4:Y:S04]  /*2a700*/  LDL.LU R214, [R1+0x4e0] ;  /* 0x0004e00001d67983 */ /* 0x000f280000300800 */
[----:B--2---:R-:W2:Y:S04]  /*2a710*/  LDL.LU R213, [R1+0x4e4] ;  /* 0x0004e40001d57983 */ /* 0x004ea80000300800 */
[----:B------:R-:W2:Y:S01]  /*2a720*/  LDL.LU R8, [R1+0x4e8] ;  /* 0x0004e80001087983 */ /* 0x000ea20000300800 */
[----:B------:R-:W-:-:S03]  /*2a730*/  ISETP.GT.AND P1, PT, R0, 0x4d, PT ;  /* 0x0000004d0000780c */ /* 0x000fc60003f24270 */
[----:B------:R1:W-:Y:S02]  /*2a740*/  LDGSTS.E [R2+0x10000], desc[UR8][R4.64], P2 ;  /* 0x1000000004027fae */ /* 0x0003e40009121848 */
[----:B-1----:R-:W-:Y:S02]  /*2a750*/  SEL R4, RZ, 0x4, !P1 ;  /* 0x00000004ff047807 */ /* 0x002fe40004800000 */
[----:B------:R-:W-:Y:S02]  /*2a760*/  IADD3 R10, P3, R10, UR4, RZ ;  /* 0x000000040a0a7c10 */ /* 0x000fe4000ff7e0ff */
        /* <DEDUP_REMOVED lines=8> */
[----:B------:R-:W-:-:S04]  /*2a7f0*/  IADD3 R3, P4, R3, UR4, RZ ;  /* 0x0000000403037c10 */ /* 0x000fc8000ff9e0ff */
[----:B------:R-:W-:Y:S01]  /*2a800*/  IADD3.X R7, R7, UR6, RZ, P4, !PT ;  /* 0x0000000607077c10 */ /* 0x000fe2000a7fe4ff */
[----:B------:R-:W-:Y:S01]  /*2a810*/  STL [R1+0x4d8], R3 ;  /* 0x0004d80301007387 */ /* 0x000fe20000100800 */
[----:B-1----:R-:W-:-:S03]  /*2a820*/  IMAD.MOV.U32 R4, RZ, RZ, R3 ;  /* 0x000000ffff047224 */ /* 0x002fc600078e0003 */
[----:B------:R1:W-:Y:S01]  /*2a830*/  STL [R1+0x4d4], R7 ;  /* 0x0004d40701007387 */ /* 0x0003e20000100800 */
[----:B------:R-:W-:-:S03]  /*2a840*/  MOV R5, R7 ;  /* 0x0000000700057202 */ /* 0x000fc60000000f00 */
[----:B------:R-:W2:Y:S04]  /*2a850*/  LDL.LU R212, [R1+0x4ec] ;  /* 0x0004ec0001d47983 */ /* 0x000ea80000300800 */
[----:B------:R-:W2:Y:S04]  /*2a860*/  LDL.LU R10, [R1+0x4f0] ;  /* 0x0004f000010a7983 */ /* 0x000ea80000300800 */
[----:B-1----:R-:W2:Y:S04]  /*2a870*/  LDL.LU R7, [R1+0x4f4] ;  /* 0x0004f40001077983 */ /* 0x002ea80000300800 */
[----:B------:R-:W2:Y:S01]  /*2a880*/  LDL.LU R3, [R1+0x4f8] ;  /* 0x0004f80001037983 */ /* 0x000ea20000300800 */
[----:B------:R-:W-:-:S03]  /*2a890*/  ISETP.GT.AND P2, PT, R0, 0x4e, PT ;  /* 0x0000004e0000780c */ /* 0x000fc60003f44270 */
[----:B------:R1:W-:Y:S02]  /*2a8a0*/  LDGSTS.E [R2+0x10004], desc[UR8][R4.64], P1 ;  /* 0x1000400004027fae */ /* 0x0003e40008921848 */
[----:B-1----:R-:W-:-:S04]  /*2a8b0*/  SEL R4, RZ, 0x4, !P2 ;  /* 0x00000004ff047807 */ /* 0x002fc80005000000 */
[----:B------:R-:W-:-:S04]  /*2a8c0*/  SEL R4, R4, RZ, !P0 ;  /* 0x000000ff04047207 */ /* 0x000fc80004000000 */
[----:B------:R-:W-:Y:S02]  /*2a8d0*/  ISETP.NE.U32.AND P2, PT, R4, RZ, PT ;  /* 0x000000ff0400720c */ /* 0x000fe40003f45070 */
[----:B----4-:R-:W-:-:S04]  /*2a8e0*/  IADD3 R214, P3, R214, UR4, RZ ;  /* 0x00000004d6d67c10 */ /* 0x010fc8000ff7e0ff */
[----:B---3--:R-:W-:Y:S02]  /*2a8f0*/  IADD3.X R215, R215, UR6, RZ, P3, !PT ;  /* 0x00000006d7d77c10 */ /* 0x008fe40009ffe4ff */
[----:B--2---:R-:W-:Y:S01]  /*2a900*/  IADD3 R8, P4, R8, UR4, RZ ;  /* 0x0000000408087c10 */ /* 0x004fe2000ff9e0ff */
        /* <DEDUP_REMOVED lines=16> */
[----:B------:R-:W-:Y:S02]  /*2aa10*/  IADD3 R10, P3, R10, UR4, RZ ;  /* 0x000000040a0a7c10 */ /* 0x000fe4000ff7e0ff */
[----:B-1----:R-:W-:Y:S02]  /*2aa20*/  SEL R4, RZ, 0x4, !P1 ;  /* 0x00000004ff047807 */ /* 0x002fe40004800000 */
[----:B------:R-:W-:Y:S02]  /*2aa30*/  IADD3.X R212, R212, UR6, RZ, P3, !PT ;  /* 0x00000006d4d47c10 */ /* 0x000fe40009ffe4ff */
        /* <DEDUP_REMOVED lines=27> */
[----:B------:R-:W-:Y:S04]  /*2abf0*/  STL [R1+0x4fc], R215 ;  /* 0x0004fcd701007387 */ /* 0x000fe80000100800 */
[----:B------:R1:W-:Y:S01]  /*2ac00*/  LDGSTS.E [R2+0x1400c], desc[UR8][R4.64], P1 ;  /* 0x1400c00004027fae */ /* 0x0003e20008921848 */
[----:B--2---:R-:W-:-:S04]  /*2ac10*/  IADD3 R8, P4, R8, UR4, RZ ;  /* 0x0000000408087c10 */ /* 0x004fc8000ff9e0ff */
[----:B------:R-:W-:Y:S01]  /*2ac20*/  IADD3.X R213, R213, UR6, RZ, P4, !PT ;  /* 0x00000006d5d57c10 */ /* 0x000fe2000a7fe4ff */
[----:B------:R-:W-:Y:S01]  /*2ac30*/  STL [R1+0x6c8], R8 ;  /* 0x0006c80801007387 */ /* 0x000fe20000100800 */
[----:B-1----:R-:W-:Y:S02]  /*2ac40*/  IMAD.MOV.U32 R4, RZ, RZ, R8 ;  /* 0x000000ffff047224 */ /* 0x002fe400078e0008 */
[----:B------:R-:W-:Y:S01]  /*2ac50*/  MOV R5, R213 ;  /* 0x000000d500057202 */ /* 0x000fe20000000f00 */
[----:B------:R1:W-:Y:S01]  /*2ac60*/  STL [R1+0x6c4], R213 ;  /* 0x0006c4d501007387 */ /* 0x0003e20000100800 */
[----:B------:R-:W-:-:S03]  /*2ac70*/  ISETP.GT.AND P1, PT, R0, 0x6d, PT ;  /* 0x0000006d0000780c */ /* 0x000fc60003f24270 */
[----:B------:R2:W-:Y:S04]  /*2ac80*/  LDGSTS.E [R2+0x18000], desc[UR8][R4.64], P2 ;  /* 0x1800000004027fae */ /* 0x0005e80009121848 */
[----:B-1----:R-:W3:Y:S04]  /*2ac90*/  LDL.LU R213, [R1+0x6dc] ;  /* 0x0006dc0001d57983 */ /* 0x002ee80000300800 */
[----:B------:R-:W4:Y:S04]  /*2aca0*/  LDL.LU R8, [R1+0x6e0] ;  /* 0x0006e00001087983 */ /* 0x000f280000300800 */
[----:B------:R-:W3:Y:S04]  /*2acb0*/  LDL.LU R215, [R1+0x6e4] ;  /* 0x0006e40001d77983 */ /* 0x000ee80000300800 */
[----:B------:R-:W3:Y:S01]  /*2acc0*/  LDL.LU R214, [R1+0x6e8] ;  /* 0x0006e80001d67983 */ /* 0x000ee20000300800 */
[----:B--2---:R-:W-:-:S04]  /*2acd0*/  SEL R4, RZ, 0x4, !P1 ;  /* 0x00000004ff047807 */ /* 0x004fc80004800000 */
[----:B------:R-:W-:Y:S02]  /*2ace0*/  SEL R4, R4, RZ, !P0 ;  /* 0x000000ff04047207 */ /* 0x000fe40004000000 */
[----:B------:R-:W-:-:S04]  /*2acf0*/  IADD3 R10, P3, R10, UR4, RZ ;  /* 0x000000040a0a7c10 */ /* 0x000fc8000ff7e0ff */
[----:B------:R-:W-:Y:S02]  /*2ad00*/  IADD3.X R212, R212, UR6, RZ, P3, !PT ;  /* 0x00000006d4d47c10 */ /* 0x000fe40009ffe4ff */
[----:B------:R-:W-:Y:S01]  /*2ad10*/  ISETP.NE.U32.AND P1, PT, R4, RZ, PT ;  /* 0x000000ff0400720c */ /* 0x000fe20003f25070 */
[----:B------:R-:W-:Y:S02]  /*2ad20*/  IMAD.MOV.U32 R4, RZ, RZ, R10 ;  /* 0x000000ffff047224 */ /* 0x000fe400078e000a */
[----:B------:R-:W-:Y:S01]  /*2ad30*/  IMAD.MOV.U32 R5, RZ, RZ, R212 ;  /* 0x000000ffff057224 */ /* 0x000fe200078e00d4 */
[----:B------:R-:W-:Y:S04]  /*2ad40*/  STL [R1+0x6d0], R10 ;  /* 0x0006d00a01007387 */ /* 0x000fe80000100800 */
[----:B------:R1:W-:Y:S04]  /*2ad50*/  STL [R1+0x6cc], R212 ;  /* 0x0006ccd401007387 */ /* 0x0003e80000100800 */
[----:B------:R2:W-:Y:S01]  /*2ad60*/  LDGSTS.E [R2+0x1c000], desc[UR8][R4.64], P2 ;  /* 0x1c00000004027fae */ /* 0x0005e20009121848 */
[----:B------:R-:W-:-:S04]  /*2ad70*/  IADD3 R3, P4, R3, UR4, RZ ;  /* 0x0000000403037c10 */ /* 0x000fc8000ff9e0ff */
[----:B------:R-:W-:Y:S01]  /*2ad80*/  IADD3.X R7, R7, UR6, RZ, P4, !PT ;  /* 0x0000000607077c10 */ /* 0x000fe2000a7fe4ff */
[----:B------:R-:W-:Y:S03]  /*2ad90*/  STL [R1+0x6d8], R3 ;  /* 0x0006d80301007387 */ /* 0x000fe60000100800 */
[----:B--2---:R-:W-:Y:S01]  /*2ada0*/  MOV R5, R7 ;  /* 0x0000000700057202 */ /* 0x004fe20000000f00 */
[----:B------:R2:W-:Y:S04]  /*2adb0*/  STL [R1+0x6d4], R7 ;  /* 0x0006d40701007387 */ /* 0x0005e80000100800 */
[----:B-1----:R-:W3:Y:S04]  /*2adc0*/  LDL.LU R212, [R1+0x6ec] ;  /* 0x0006ec0001d47983 */ /* 0x002ee80000300800 */
[----:B--2---:R-:W2:Y:S01]  /*2add0*/  LDL.LU R7, [R1+0x6f0] ;  /* 0x0006f00001077983 */ /* 0x004ea20000300800 */
[----:B------:R-:W-:Y:S01]  /*2ade0*/  IMAD.MOV.U32 R4, RZ, RZ, R3 ;  /* 0x000000ffff047224 */ /* 0x000fe200078e0003 */
[----:B------:R-:W-:-:S02]  /*2adf0*/  ISETP.GT.AND P2, PT, R0, 0x6e, PT ;  /* 0x0000006e0000780c */ /* 0x000fc40003f44270 */
[----:B------:R-:W2:Y:S04]  /*2ae00*/  LDL.LU R10, [R1+0x6f8] ;  /* 0x0006f800010a7983 */ /* 0x000ea80000300800 */
[----:B------:R1:W-:Y:S04]  /*2ae10*/  LDGSTS.E [R2+0x18004], desc[UR8][R4.64], P1 ;  /* 0x1800400004027fae */ /* 0x0003e80008921848 */
[----:B------:R-:W2:Y:S01]  /*2ae20*/  LDL.LU R3, [R1+0x700] ;  /* 0x0007000001037983 */ /* 0x000ea20000300800 */
[----:B-1----:R-:W-:-:S04]  /*2ae30*/  SEL R4, RZ, 0x4, !P2 ;  /* 0x00000004ff047807 */ /* 0x002fc80005000000 */
[----:B------:R-:W-:-:S04]  /*2ae40*/  SEL R4, R4, RZ, !P0 ;  /* 0x000000ff04047207 */ /* 0x000fc80004000000 */
[----:B------:R-:W-:Y:S02]  /*2ae50*/  ISETP.NE.U32.AND P2, PT, R4, RZ, PT ;  /* 0x000000ff0400720c */ /* 0x000fe40003f45070 */
[----:B----4-:R-:W-:-:S04]  /*2ae60*/  IADD3 R8, P3, R8, UR4, RZ ;  /* 0x0000000408087c10 */ /* 0x010fc8000ff7e0ff */
[----:B---3--:R-:W-:Y:S02]  /*2ae70*/  IADD3.X R213, R213, UR6, RZ, P3, !PT ;  /* 0x00000006d5d57c10 */ /* 0x008fe40009ffe4ff */
[----:B------:R-:W-:Y:S01]  /*2ae80*/  IADD3 R214, P4, R214, UR4, RZ ;  /* 0x00000004d6d67c10 */ /* 0x000fe2000ff9e0ff */
[----:B------:R-:W-:Y:S03]  /*2ae90*/  STL [R1+0x6e0], R8 ;  /* 0x0006e00801007387 */ /* 0x000fe60000100800 */
[----:B------:R-:W-:Y:S01]  /*2aea0*/  IADD3.X R215, R215, UR6, RZ, P4, !PT ;  /* 0x00000006d7d77c10 */ /* 0x000fe2000a7fe4ff */
[----:B------:R1:W-:Y:S01]  /*2aeb0*/  STL [R1+0x6dc], R213 ;  /* 0x0006dcd501007387 */ /* 0x0003e20000100800 */
[----:B------:R-:W-:-:S03]  /*2aec0*/  IMAD.MOV.U32 R5, RZ, RZ, R213 ;  /* 0x000000ffff057224 */ /* 0x000fc600078e00d5 */
[----:B------:R-:W-:Y:S01]  /*2aed0*/  STL [R1+0x6e8], R214 ;  /* 0x0006e8d601007387 */ /* 0x000fe20000100800 */
[----:B------:R-:W-:-:S03]  /*2aee0*/  IMAD.MOV.U32 R4, RZ, RZ, R8 ;  /* 0x000000ffff047224 */ /* 0x000fc600078e0008 */
[----:B-1----:R-:W3:Y:S04]  /*2aef0*/  LDL.LU R213, [R1+0x6f4] ;  /* 0x0006f40001d57983 */ /* 0x002ee80000300800 */
[----:B------:R-:W-:Y:S04]  /*2af00*/  STL [R1+0x6e4], R215 ;  /* 0x0006e4d701007387 */ /* 0x000fe80000100800 */
[----:B------:R-:W4:Y:S04]  /*2af10*/  LDL.LU R8, [R1+0x6fc] ;  /* 0x0006fc0001087983 */ /* 0x000f280000300800 */
[----:B------:R1:W-:Y:S01]  /*2af20*/  LDGSTS.E [R2+0x1c004], desc[UR8][R4.64], P1 ;  /* 0x1c00400004027fae */ /* 0x0003e20008921848 */
[----:B------:R-:W-:Y:S01]  /*2af30*/  ISETP.GT.AND P1, PT, R0, 0x6f, PT ;  /* 0x0000006f0000780c */ /* 0x000fe20003f24270 */
[----:B-1----:R-:W-:Y:S01]  /*2af40*/  IMAD.MOV.U32 R4, RZ, RZ, R214 ;  /* 0x000000ffff047224 */ /* 0x002fe200078e00d6 */
[----:B------:R-:W-:-:S05]  /*2af50*/  MOV R5, R215 ;  /* 0x000000d700057202 */ /* 0x000fca0000000f00 */
[----:B------:R1:W-:Y:S01]  /*2af60*/  LDGSTS.E [R2+0x18008], desc[UR8][R4.64], P2 ;  /* 0x1800800004027fae */ /* 0x0003e20009121848 */
[----:B--2---:R-:W-:Y:S02]  /*2af70*/  IADD3 R7, P3, R7, UR4, RZ ;  /* 0x0000000407077c10 */ /* 0x004fe4000ff7e0ff */
[----:B-1----:R-:W-:Y:S02]  /*2af80*/  SEL R4, RZ, 0x4, !P1 ;  /* 0x00000004ff047807 */ /* 0x002fe40004800000 */
[----:B------:R-:W-:Y:S02]  /*2af90*/  IADD3.X R212, R212, UR6, RZ, P3, !PT ;  /* 0x00000006d4d47c10 */ /* 0x000fe40009ffe4ff */
[----:B------:R-:W-:Y:S01]  /*2afa0*/  SEL R4, R4, RZ, !P0 ;  /* 0x000000ff04047207 */ /* 0x000fe20004000000 */
[----:B------:R-:W-:Y:S02]  /*2afb0*/  STL [R1+0x6f0], R7 ;  /* 0x0006f00701007387 */ /* 0x000fe40000100800 */
[----:B------:R-:W-:Y:S01]  /*2afc0*/  IMAD.MOV.U32 R5, RZ, RZ, R212 ;  /* 0x000000ffff057224 */ /* 0x000fe200078e00d4 */
[----:B------:R-:W-:Y:S01]  /*2afd0*/  ISETP.NE.U32.AND P1, PT, R4, RZ, PT ;  /* 0x000000ff0400720c */ /* 0x000fe20003f25070 */
[----:B------:R1:W-:Y:S01]  /*2afe0*/  STL [R1+0x6ec], R212 ;  /* 0x0006ecd401007387 */ /* 0x0003e20000100800 */
[----:B------:R-:W-:Y:S01]  /*2aff0*/  IMAD.MOV.U32 R4, RZ, RZ, R7 ;  /* 0x000000ffff047224 */ /* 0x000fe200078e0007 */
[----:B------:R-:W-:-:S04]  /*2b000*/  IADD3 R3, P3, R3, UR4, RZ ;  /* 0x0000000403037c10 */ /* 0x000fc8000ff7e0ff */
[----:B------:R2:W-:Y:S04]  /*2b010*/  LDGSTS.E [R2+0x1c008], desc[UR8][R4.64], P2 ;  /* 0x1c00800004027fae */ /* 0x0005e80009121848 */
[----:B-1----:R-:W4:Y:S04]  /*2b020*/  LDL.LU R212, [R1+0x104] ;  /* 0x0001040001d47983 */ /* 0x002f280000300800 */
[----:B------:R-:W4:Y:S01]  /*2b030*/  LDL.LU R7, [R1+0x108] ;  /* 0x0001080001077983 */ /* 0x000f220000300800 */
[----:B------:R-:W-:-:S05]  /*2b040*/  IADD3 R10, P2, R10, UR4, RZ ;  /* 0x000000040a0a7c10 */ /* 0x000fca000ff5e0ff */
[----:B------:R-:W-:Y:S01]  /*2b050*/  STL [R1+0x6f8], R10 ;  /* 0x0006f80a01007387 */ /* 0x000fe20000100800 */
[----:B--2---:R-:W-:Y:S01]  /*2b060*/  IMAD.MOV.U32 R4, RZ, RZ, R10 ;  /* 0x000000ffff047224 */ /* 0x004fe200078e000a */
[----:B---3--:R-:W-:-:S04]  /*2b070*/  IADD3.X R213, R213, UR6, RZ, P2, !PT ;  /* 0x00000006d5d57c10 */ /* 0x008fc800097fe4ff */
[----:B------:R-:W-:Y:S01]  /*2b080*/  MOV R5, R213 ;  /* 0x000000d500057202 */ /* 0x000fe20000000f00 */
[----:B------:R1:W-:Y:S01]  /*2b090*/  STL [R1+0x6f4], R213 ;  /* 0x0006f4d501007387 */ /* 0x0003e20000100800 */
[----:B----4-:R-:W-:-:S03]  /*2b0a0*/  IADD3.X R8, R8, UR6, RZ, P3, !PT ;  /* 0x0000000608087c10 */ /* 0x010fc60009ffe4ff */
[----:B------:R-:W-:Y:S04]  /*2b0b0*/  STL [R1+0x700], R3 ;  /* 0x0007000301007387 */ /* 0x000fe80000100800 */
[----:B------:R2:W-:Y:S04]  /*2b0c0*/  STL [R1+0x6fc], R8 ;  /* 0x0006fc0801007387 */ /* 0x0005e80000100800 */
[----:B-1----:R-:W3:Y:S04]  /*2b0d0*/  LDL.LU R213, [R1+0x10c] ;  /* 0x00010c0001d57983 */ /* 0x002ee80000300800 */
[----:B------:R-:W4:Y:S04]  /*2b0e0*/  LDL.LU R10, [R1+0x110] ;  /* 0x00011000010a7983 */ /* 0x000f280000300800 */
[----:B------:R1:W-:Y:S02]  /*2b0f0*/  LDGSTS.E [R2+0x1800c], desc[UR8][R4.64], P1 ;  /* 0x1800c00004027fae */ /* 0x0003e40008921848 */
[----:B-1----:R-:W-:-:S02]  /*2b100*/  IMAD.MOV.U32 R5, RZ, RZ, R8 ;  /* 0x000000ffff057224 */ /* 0x002fc400078e0008 */
[----:B------:R-:W-:Y:S01]  /*2b110*/  IMAD.MOV.U32 R4, RZ, RZ, R3 ;  /* 0x000000ffff047224 */ /* 0x000fe200078e0003 */
[----:B--2---:R-:W2:Y:S04]  /*2b120*/  LDL.LU R8, [R1+0x114] ;  /* 0x0001140001087983 */ /* 0x004ea80000300800 */
[----:B------:R-:W2:Y:S04]  /*2b130*/  LDL.LU R3, [R1+0x118] ;  /* 0x0001180001037983 */ /* 0x000ea80000300800 */
[----:B------:R1:W-:Y:S01]  /*2b140*/  LDGSTS.E [R2+0x1c00c], desc[UR8][R4.64], P1 ;  /* 0x1c00c00004027fae */ /* 0x0003e20008921848 */
[----:B------:R-:W-:-:S04]  /*2b150*/  ISETP.GT.AND P1, PT, R0, 0x10, PT ;  /* 0x000000100000780c */ /* 0x000fc80003f24270 */
[----:B-1----:R-:W-:Y:S02]  /*2b160*/  SEL R2, RZ, 0x4, !P1 ;  /* 0x00000004ff027807 */ /* 0x002fe40004800000 */
[----:B------:R-:W-:-:S04]  /*2b170*/  IADD3 R7, P1, R7, UR4, RZ ;  /* 0x0000000407077c10 */ /* 0x000fc8000ff3e0ff */
[----:B------:R-:W-:Y:S01]  /*2b180*/  IADD3.X R212, R212, UR6, RZ, P1, !PT ;  /* 0x00000006d4d47c10 */ /* 0x000fe20008ffe4ff */
[----:B------:R-:W-:Y:S01]  /*2b190*/  STL [R1+0x108], R7 ;  /* 0x0001080701007387 */ /* 0x000fe20000100800 */
[----:B------:R-:W-:-:S03]  /*2b1a0*/  MOV R4, R7 ;  /* 0x0000000700047202 */ /* 0x000fc60000000f00 */
[----:B------:R1:W-:Y:S01]  /*2b1b0*/  STL [R1+0x104], R212 ;  /* 0x000104d401007387 */ /* 0x0003e20000100800 */
[----:B------:R-:W-:-:S03]  /*2b1c0*/  IMAD.MOV.U32 R5, RZ, RZ, R212 ;  /* 0x000000ffff057224 */ /* 0x000fc600078e00d4 */
[----:B------:R-:W2:Y:S04]  /*2b1d0*/  LDL.LU R215, [R1+0x11c] ;  /* 0x00011c0001d77983 */ /* 0x000ea80000300800 */
[----:B------:R-:W2:Y:S04]  /*2b1e0*/  LDL.LU R214, [R1+0x120] ;  /* 0x0001200001d67983 */ /* 0x000ea80000300800 */
[----:B-1----:R-:W2:Y:S04]  /*2b1f0*/  LDL.LU R212, [R1+0x124] ;  /* 0x0001240001d47983 */ /* 0x002ea80000300800 */
[----:B------:R-:W2:Y:S01]  /*2b200*/  LDL.LU R7, [R1+0x128] ;  /* 0x0001280001077983 */ /* 0x000ea20000300800 */
[----:B------:R-:W-:-:S04]  /*2b210*/  SEL R2, R2, RZ, !P0 ;  /* 0x000000ff02027207 */ /* 0x000fc80004000000 */
[----:B------:R-:W-:Y:S02]  /*2b220*/  ISETP.NE.U32.AND P2, PT, R2, RZ, PT ;  /* 0x000000ff0200720c */ /* 0x000fe40003f45070 */
[----:B------:R-:W-:Y:S02]  /*2b230*/  LOP3.LUT R2, R6, 0x40, RZ, 0x3c, !PT ;  /* 0x0000004006027812 */ /* 0x000fe400078e3cff */
[----:B------:R-:W-:-:S03]  /*2b240*/  ISETP.GT.AND P1, PT, R0, 0x11, PT ;  /* 0x000000110000780c */ /* 0x000fc60003f24270 */
[----:B------:R-:W-:-:S06]  /*2b250*/  VIADD R2, R2, UR16 ;  /* 0x0000001002027c36 */ /* 0x000fcc0008000000 */
[----:B------:R1:W-:Y:S02]  /*2b260*/  LDGSTS.E [R2], desc[UR8][R4.64], P2 ;  /* 0x0000000004027fae */ /* 0x0003e40009121848 */
        /* <DEDUP_REMOVED lines=13> */
[----:B---3--:R-:W-:-:S03]  /*2b340*/  MOV R4, R3 ;  /* 0x0000000300047202 */ /* 0x008fc60000000f00 */
[----:B------:R2:W-:Y:S01]  /*2b350*/  STL [R1+0x114], R8 ;  /* 0x0001140801007387 */ /* 0x0005e20000100800 */
[----:B------:R-:W-:-:S03]  /*2b360*/  IMAD.MOV.U32 R5, RZ, RZ, R8 ;  /* 0x000000ffff057224 */ /* 0x000fc600078e0008 */
[----:B-1----:R-:W3:Y:S04]  /*2b370*/  LDL.LU R213, [R1+0x12c] ;  /* 0x00012c0001d57983 */ /* 0x002ee80000300800 */
[----:B------:R-:W4:Y:S04]  /*2b380*/  LDL.LU R10, [R1+0x130] ;  /* 0x00013000010a7983 */ /* 0x000f280000300800 */
[----:B--2---:R-:W2:Y:S04]  /*2b390*/  LDL.LU R8, [R1+0x134] ;  /* 0x0001340001087983 */ /* 0x004ea80000300800 */
[----:B------:R-:W2:Y:S01]  /*2b3a0*/  LDL.LU R3, [R1+0x138] ;  /* 0x0001380001037983 */ /* 0x000ea20000300800 */
[----:B------:R-:W-:-:S03]  /*2b3b0*/  ISETP.GT.AND P2, PT, R0, 0x12, PT ;  /* 0x000000120000780c */ /* 0x000fc60003f44270 */
[----:B------:R1:W-:Y:S01]  /*2b3c0*/  LDGSTS.E [R2+0x4], desc[UR8][R4.64], P1 ;  /* 0x0000400004027fae */ /* 0x0003e20008921848 */
[----:B------:R-:W-:Y:S02]  /*2b3d0*/  IADD3 R214, P3, R214, UR4, RZ ;  /* 0x00000004d6d67c10 */ /* 0x000fe4000ff7e0ff */
[----:B-1----:R-:W-:Y:S02]  /*2b3e0*/  SEL R4, RZ, 0x4, !P2 ;  /* 0x00000004ff047807 */ /* 0x002fe40005000000 */
[----:B------:R-:W-:Y:S02]  /*2b3f0*/  IADD3.X R215, R215, UR6, RZ, P3, !PT ;  /* 0x00000006d7d77c10 */ /* 0x000fe40009ffe4ff */
[----:B------:R-:W-:Y:S02]  /*2b400*/  SEL R4, R4, RZ, !P0 ;  /* 0x000000ff04047207 */ /* 0x000fe40004000000 */
[----:B------:R-:W-:Y:S01]  /*2b410*/  IADD3 R7, P4, R7, UR4, RZ ;  /* 0x0000000407077c10 */ /* 0x000fe2000ff9e0ff */
[----:B------:R-:W-:Y:S01]  /*2b420*/  STL [R1+0x120], R214 ;  /* 0x000120d601007387 */ /* 0x000fe20000100800 */
[----:B------:R-:W-:-:S02]  /*2b430*/  ISETP.NE.U32.AND P2, PT, R4, RZ, PT ;  /* 0x000000ff0400720c */ /* 0x000fc40003f45070 */
[----:B------:R-:W-:Y:S01]  /*2b440*/  IADD3.X R212, R212, UR6, RZ, P4, !PT ;  /* 0x00000006d4d47c10 */ /* 0x000fe2000a7fe4ff */
[----:B------:R1:W-:Y:S01]  /*2b450*/  STL [R1+0x11c], R215 ;  /* 0x00011cd701007387 */ /* 0x0003e20000100800 */
[----:B------:R-:W-:Y:S02]  /*2b460*/  IMAD.MOV.U32 R4, RZ, RZ, R214 ;  /* 0x000000ffff047224 */ /* 0x000fe400078e00d6 */
[----:B------:R-:W-:Y:S01]  /*2b470*/  IMAD.MOV.U32 R5, RZ, RZ, R215 ;  /* 0x000000ffff057224 */ /* 0x000fe200078e00d7 */
[----:B------:R-:W-:Y:S04]  /*2b480*/  STL [R1+0x128], R7 ;  /* 0x0001280701007387 */ /* 0x000fe80000100800 */
[----:B------:R1:W-:Y:S04]  /*2b490*/  STL [R1+0x124], R212 ;  /* 0x000124d401007387 */ /* 0x0003e80000100800 */
[----:B-1----:R-:W2:Y:S04]  /*2b4a0*/  LDL.LU R215, [R1+0x13c] ;  /* 0x00013c0001d77983 */ /* 0x002ea80000300800 */
[----:B------:R-:W2:Y:S04]  /*2b4b0*/  LDL.LU R214, [R1+0x140] ;  /* 0x0001400001d67983 */ /* 0x000ea80000300800 */
[----:B------:R1:W-:Y:S02]  /*2b4c0*/  LDGSTS.E [R2+0x4004], desc[UR8][R4.64], P1 ;  /* 0x0400400004027fae */ /* 0x0003e40008921848 */
[----:B-1----:R-:W-:Y:S01]  /*2b4d0*/  IMAD.MOV.U32 R5, RZ, RZ, R212 ;  /* 0x000000ffff057224 */ /* 0x002fe200078e00d4 */
[----:B------:R-:W-:Y:S01]  /*2b4e0*/  MOV R4, R7 ;  /* 0x0000000700047202 */ /* 0x000fe20000000f00 */
        /* <DEDUP_REMOVED lines=20> */
[----:B-1----:R-:W-:Y:S01]  /*2b630*/  IMAD.MOV.U32 R5, RZ, RZ, R8 ;  /* 0x000000ffff057224 */ /* 0x002fe200078e0008 */
[----:B------:R-:W-:Y:S01]  /*2b640*/  MOV R4, R3 ;  /* 0x0000000300047202 */ /* 0x000fe20000000f00 */
[----:B--2---:R-:W2:Y:S04]  /*2b650*/  LDL.LU R8, [R1+0x314] ;  /* 0x0003140001087983 */ /* 0x004ea80000300800 */
[----:B------:R-:W2:Y:S01]  /*2b660*/  LDL.LU R3, [R1+0x318] ;  /* 0x0003180001037983 */ /* 0x000ea20000300800 */
[----:B------:R-:W-:-:S02]  /*2b670*/  ISETP.GT.AND P2, PT, R0, 0x30, PT ;  /* 0x000000300000780c */ /* 0x000fc40003f44270 */
[----:B------:R-:W-:Y:S01]  /*2b680*/  IADD3 R214, P3, R214, UR4, RZ ;  /* 0x00000004d6d67c10 */ /* 0x000fe2000ff7e0ff */
[----:B------:R1:W-:Y:S03]  /*2b690*/  LDGSTS.E [R2+0xc], desc[UR8][R4.64], P1 ;  /* 0x0000c00004027fae */ /* 0x0003e60008921848 */
[----:B------:R-:W-:Y:S02]  /*2b6a0*/  IADD3.X R215, R215, UR6, RZ, P3, !PT ;  /* 0x00000006d7d77c10 */ /* 0x000fe40009ffe4ff */
[----:B-1----:R-:W-:-:S04]  /*2b6b0*/  SEL R4, RZ, 0x4, !P2 ;  /* 0x00000004ff047807 */ /* 0x002fc80005000000 */
[----:B------:R-:W-:Y:S02]  /*2b6c0*/  SEL R4, R4, RZ, !P0 ;  /* 0x000000ff04047207 */ /* 0x000fe40004000000 */
[----:B------:R-:W-:Y:S01]  /*2b6d0*/  IADD3 R7, P4, R7, UR4, RZ ;  /* 0x0000000407077c10 */ /* 0x000fe2000ff9e0ff */
[----:B------:R-:W-:Y:S01]  /*2b6e0*/  IMAD.MOV.U32 R5, RZ, RZ, R215 ;  /* 0x000000ffff057224 */ /* 0x000fe200078e00d7 */
[----:B------:R-:W-:Y:S01]  /*2b6f0*/  ISETP.NE.U32.AND P2, PT, R4, RZ, PT ;  /* 0x000000ff0400720c */ /* 0x000fe20003f45070 */
[----:B------:R-:W-:Y:S01]  /*2b700*/  IMAD.MOV.U32 R4, RZ, RZ, R214 ;  /* 0x000000ffff047224 */ /* 0x000fe200078e00d6 */
[----:B------:R-:W-:Y:S01]  /*2b710*/  IADD3.X R212, R212, UR6, RZ, P4, !PT ;  /* 0x00000006d4d47c10 */ /* 0x000fe2000a7fe4ff */
[----:B------:R-:W-:Y:S04]  /*2b720*/  STL [R1+0x140], R214 ;  /* 0x000140d601007387 */ /* 0x000fe80000100800 */
[----:B------:R1:W-:Y:S04]  /*2b730*/  STL [R1+0x13c], R215 ;  /* 0x00013cd701007387 */ /* 0x0003e80000100800 */
[----:B------:R-:W-:Y:S04]  /*2b740*/  STL [R1+0x308], R7 ;  /* 0x0003080701007387 */ /* 0x000fe80000100800 */
[----:B------:R1:W-:Y:S04]  /*2b750*/  STL [R1+0x304], R212 ;  /* 0x000304d401007387 */ /* 0x0003e80000100800 */
[----:B------:R1:W-:Y:S04]  /*2b760*/  LDGSTS.E [R2+0x400c], desc[UR8][R4.64], P1 ;  /* 0x0400c00004027fae */ /* 0x0003e80008921848 */
[----:B-1----:R-:W2:Y:S04]  /*2b770*/  LDL.LU R215, [R1+0x31c] ;  /* 0x00031c0001d77983 */ /* 0x002ea80000300800 */
[----:B------:R-:W2:Y:S01]  /*2b780*/  LDL.LU R214, [R1+0x320] ;  /* 0x0003200001d67983 */ /* 0x000ea20000300800 */
[----:B------:R-:W-:Y:S01]  /*2b790*/  IMAD.MOV.U32 R5, RZ, RZ, R212 ;  /* 0x000000ffff057224 */ /* 0x000fe200078e00d4 */
[----:B------:R-:W-:-:S02]  /*2b7a0*/  MOV R4, R7 ;  /* 0x0000000700047202 */ /* 0x000fc40000000f00 */
        /* <DEDUP_REMOVED lines=25> */
[----:B------:R1:W-:Y:S02]  /*2b940*/  LDGSTS.E [R2+0x8004], desc[UR8][R4.64], P1 ;  /* 0x0800400004027fae */ /* 0x0003e40008921848 */
[----:B-1----:R-:W-:-:S04]  /*2b950*/  SEL R4, RZ, 0x4, !P2 ;  /* 0x00000004ff047807 */ /* 0x002fc80005000000 */
[----:B------:R-:W-:Y:S02]  /*2b960*/  SEL R4, R4, RZ, !P0 ;  /* 0x000000ff04047207 */ /* 0x000fe40004000000 */
[----:B------:R-:W-:-:S04]  /*2b970*/  IADD3 R214, P3, R214, UR4, RZ ;  /* 0x00000004d6d67c10 */ /* 0x000fc8000ff7e0ff */
[----:B------:R-:W-:Y:S02]  /*2b980*/  IADD3.X R215, R215, UR6, RZ, P3, !PT ;  /* 0x00000006d7d77c10 */ /* 0x000fe40009ffe4ff */
[----:B------:R-:W-:Y:S01]  /*2b990*/  IADD3 R7, P4, R7, UR4, RZ ;  /* 0x0000000407077c10 */ /* 0x000fe2000ff9e0ff */
[----:B------:R-:W-:Y:S01]  /*2b9a0*/  STL [R1+0x320], R214 ;  /* 0x000320d601007387 */ /* 0x000fe20000100800 */
[----:B------:R-:W-:Y:S02]  /*2b9b0*/  ISETP.NE.U32.AND P2, PT, R4, RZ, PT ;  /* 0x000000ff0400720c */ /* 0x000fe40003f45070 */
        /* <DEDUP_REMOVED lines=35> */
[----:B------:R-:W-:-:S03]  /*2bbf0*/  ISETP.GT.AND P2, PT, R0, 0x50, PT ;  /* 0x000000500000780c */ /* 0x000fc60003f44270 */
[----:B------:R1:W-:Y:S01]  /*2bc00*/  LDGSTS.E [R2+0x800c], desc[UR8][R4.64], P1 ;  /* 0x0800c00004027fae */ /* 0x0003e20008921848 */
[----:B------:R-:W-:Y:S02]  /*2bc10*/  IADD3 R214, P3, R214, UR4, RZ ;  /* 0x00000004d6d67c10 */ /* 0x000fe4000ff7e0ff */
[----:B-1----:R-:W-:Y:S02]  /*2bc20*/  SEL R4, RZ, 0x4, !P2 ;  /* 0x00000004ff047807 */ /* 0x002fe40005000000 */
[----:B------:R-:W-:Y:S02]  /*2bc30*/  IADD3.X R215, R215, UR6, RZ, P3, !PT ;  /* 0x00000006d7d77c10 */ /* 0x000fe40009ffe4ff */
[----:B------:R-:W-:Y:S01]  /*2bc40*/  SEL R4, R4, RZ, !P0 ;  /* 0x000000ff04047207 */ /* 0x000fe20004000000 */
[----:B------:R-:W-:Y:S02]  /*2bc50*/  STL [R1+0x340], R214 ;  /* 0x000340d601007387 */ /* 0x000fe40000100800 */
[----:B------:R-:W-:Y:S01]  /*2bc60*/  IMAD.MOV.U32 R5, RZ, RZ, R215 ;  /* 0x000000ffff057224 */ /* 0x000fe200078e00d7 */
[----:B------:R-:W-:Y:S01]  /*2bc70*/  ISETP.NE.U32.AND P2, PT, R4, RZ, PT ;  /* 0x000000ff0400720c */ /* 0x000fe20003f45070 */
[----:B------:R-:W-:Y:S01]  /*2bc80*/  IMAD.MOV.U32 R4, RZ, RZ, R214 ;  /* 0x000000ffff047224 */ /* 0x000fe200078e00d6 */
[----:B------:R1:W-:Y:S04]  /*2bc90*/  STL [R1+0x33c], R215 ;  /* 0x00033cd701007387 */ /* 0x0003e80000100800 */
[----:B------:R1:W-:Y:S01]  /*2bca0*/  LDGSTS.E [R2+0xc00c], desc[UR8][R4.64], P1 ;  /* 0x0c00c00004027fae */ /* 0x0003e20008921848 */
[----:B------:R-:W-:-:S04]  /*2bcb0*/  IADD3 R7, P4, R7, UR4, RZ ;  /* 0x0000000407077c10 */ /* 0x000fc8000ff9e0ff */
        /* <DEDUP_REMOVED lines=38> */
[----:B------:R-:W-:Y:S03]  /*2bf20*/  STL [R1+0x520], R214 ;  /* 0x000520d601007387 */ /* 0x000fe60000100800 */
[----:B------:R-:W-:Y:S01]  /*2bf30*/  IADD3.X R212, R212, UR6, RZ, P4, !PT ;  /* 0x00000006d4d47c10 */ /* 0x000fe2000a7fe4ff */
[----:B------:R1:W-:Y:S01]  /*2bf40*/  STL [R1+0x51c], R215 ;  /* 0x00051cd701007387 */ /* 0x0003e20000100800 */
[----:B------:R-:W-:Y:S01]  /*2bf50*/  ISETP.NE.U32.AND P2, PT, R4, RZ, PT ;  /* 0x000000ff0400720c */ /* 0x000fe20003f45070 */
[----:B------:R-:W-:Y:S02]  /*2bf60*/  IMAD.MOV.U32 R4, RZ, RZ, R214 ;  /* 0x000000ffff047224 */ /* 0x000fe400078e00d6 */
[----:B------:R-:W-:Y:S01]  /*2bf70*/  STL [R1+0x528], R7 ;  /* 0x0005280701007387 */ /* 0x000fe20000100800 */
[----:B------:R-:W-:-:S03]  /*2bf80*/  IMAD.MOV.U32 R5, RZ, RZ, R215 ;  /* 0x000000ffff057224 */ /* 0x000fc600078e00d7 */
        /* <DEDUP_REMOVED lines=35> */
[----:B------:R-:W-:-:S03]  /*2c1c0*/  SEL R4, R4, RZ, !P0 ;  /* 0x000000ff04047207 */ /* 0x000fc60004000000 */
[----:B------:R-:W-:Y:S01]  /*2c1d0*/  IMAD.MOV.U32 R5, RZ, RZ, R215 ;  /* 0x000000ffff057224 */ /* 0x000fe200078e00d7 */
[----:B------:R-:W-:Y:S01]  /*2c1e0*/  ISETP.NE.U32.AND P2, PT, R4, RZ, PT ;  /* 0x000000ff0400720c */ /* 0x000fe20003f45070 */
[----:B------:R-:W-:Y:S01]  /*2c1f0*/  IMAD.MOV.U32 R4, RZ, RZ, R214 ;  /* 0x000000ffff047224 */ /* 0x000fe200078e00d6 */
[----:B------:R-:W-:Y:S01]  /*2c200*/  STL [R1+0x540], R214 ;  /* 0x000540d601007387 */ /* 0x000fe20000100800 */
[----:B------:R-:W-:-:S03]  /*2c210*/  IADD3 R7, P4, R7, UR4, RZ ;  /* 0x0000000407077c10 */ /* 0x000fc6000ff9e0ff */
[----:B------:R-:W-:Y:S01]  /*2c220*/  STL [R1+0x53c], R215 ;  /* 0x00053cd701007387 */ /* 0x000fe20000100800 */
[----:B------:R-:W-:-:S03]  /*2c230*/  IADD3.X R212, R212, UR6, RZ, P4, !PT ;  /* 0x00000006d4d47c10 */ /* 0x000fc6000a7fe4ff */
[----:B------:R-:W-:Y:S04]  /*2c240*/  STL [R1+0x708], R7 ;  /* 0x0007080701007387 */ /* 0x000fe80000100800 */
[----:B------:R1:W-:Y:S04]  /*2c250*/  LDGSTS.E [R2+0x1400c], desc[UR8][R4.64], P1 ;  /* 0x1400c00004027fae */ /* 0x0003e80008921848 */
[----:B------:R1:W-:Y:S02]  /*2c260*/  STL [R1+0x704], R212 ;  /* 0x000704d401007387 */ /* 0x0003e40000100800 */
[----:B-1----:R-:W-:Y:S01]  /*2c270*/  IMAD.MOV.U32 R5, RZ, RZ, R212 ;  /* 0x000000ffff057224 */ /* 0x002fe200078e00d4 */
[----:B------:R-:W-:Y:S01]  /*2c280*/  MOV R4, R7 ;  /* 0x0000000700047202 */ /* 0x000fe20000000f00 */
[----:B------:R-:W2:Y:S04]  /*2c290*/  LDL.LU R212, [R1+0x71c] ;  /* 0x00071c0001d47983 */ /* 0x000ea80000300800 */
[----:B------:R-:W2:Y:S04]  /*2c2a0*/  LDL.LU R7, [R1+0x720] ;  /* 0x0007200001077983 */ /* 0x000ea80000300800 */
        /* <DEDUP_REMOVED lines=16> */
[----:B------:R-:W-:Y:S04]  /*2c3b0*/  STL [R1+0x718], R3 ;  /* 0x0007180301007387 */ /* 0x000fe80000100800 */
[----:B------:R2:W-:Y:S01]  /*2c3c0*/  STL [R1+0x714], R8 ;  /* 0x0007140801007387 */ /* 0x0005e20000100800 */
[----:B---3--:R-:W-:-:S03]  /*2c3d0*/  IMAD.MOV.U32 R5, RZ, RZ, R8 ;  /* 0x000000ffff057224 */ /* 0x008fc600078e0008 */
[----:B-1----:R-:W3:Y:S04]  /*2c3e0*/  LDL.LU R213, [R1+0x72c] ;  /* 0x00072c0001d57983 */ /* 0x002ee80000300800 */
[----:B--2---:R-:W2:Y:S01]  /*2c3f0*/  LDL.LU R8, [R1+0x730] ;  /* 0x0007300001087983 */ /* 0x004ea20000300800 */
[----:B------:R-:W-:Y:S02]  /*2c400*/  MOV R4, R3 ;  /* 0x0000000300047202 */ /* 0x000fe40000000f00 */
[----:B------:R-:W-:Y:S01]  /*2c410*/  ISETP.GT.AND P2, PT, R0, 0x72, PT ;  /* 0x000000720000780c */ /* 0x000fe20003f44270 */
[----:B------:R-:W4:Y:S04]  /*2c420*/  LDL.LU R10, [R1+0x738] ;  /* 0x00073800010a7983 */ /* 0x000f280000300800 */
[----:B------:R1:W-:Y:S04]  /*2c430*/  LDGSTS.E [R2+0x18004], desc[UR8][R4.64], P1 ;  /* 0x1800400004027fae */ /* 0x0003e80008921848 */
[----:B------:R-:W4:Y:S01]  /*2c440*/  LDL.LU R3, [R1+0x740] ;  /* 0x0007400001037983 */ /* 0x000f220000300800 */
[----:B-1----:R-:W-:-:S04]  /*2c450*/  SEL R4, RZ, 0x4, !P2 ;  /* 0x00000004ff047807 */ /* 0x002fc80005000000 */
[----:B------:R-:W-:-:S04]  /*2c460*/  SEL R4, R4, RZ, !P0 ;  /* 0x000000ff04047207 */ /* 0x000fc80004000000 */
[----:B------:R-:W-:Y:S02]  /*2c470*/  ISETP.NE.U32.AND P2, PT, R4, RZ, PT ;  /* 0x000000ff0400720c */ /* 0x000fe40003f45070 */
[----:B------:R-:W-:-:S04]  /*2c480*/  IADD3 R7, P3, R7, UR4, RZ ;  /* 0x0000000407077c10 */ /* 0x000fc8000ff7e0ff */
[----:B------:R-:W-:Y:S02]  /*2c490*/  IADD3.X R212, R212, UR6, RZ, P3, !PT ;  /* 0x00000006d4d47c10 */ /* 0x000fe40009ffe4ff */
[----:B------:R-:W-:Y:S01]  /*2c4a0*/  IADD3 R214, P4, R214, UR4, RZ ;  /* 0x00000004d6d67c10 */ /* 0x000fe2000ff9e0ff */
[----:B------:R-:W-:Y:S02]  /*2c4b0*/  STL [R1+0x720], R7 ;  /* 0x0007200701007387 */ /* 0x000fe40000100800 */
[----:B------:R-:W-:Y:S01]  /*2c4c0*/  IMAD.MOV.U32 R5, RZ, RZ, R212 ;  /* 0x000000ffff057224 */ /* 0x000fe200078e00d4 */
[----:B------:R-:W-:Y:S01]  /*2c4d0*/  IADD3.X R215, R215, UR6, RZ, P4, !PT ;  /* 0x00000006d7d77c10 */ /* 0x000fe2000a7fe4ff */
[----:B------:R1:W-:Y:S01]  /*2c4e0*/  STL [R1+0x71c], R212 ;  /* 0x00071cd401007387 */ /* 0x0003e20000100800 */
[----:B------:R-:W-:-:S03]  /*2c4f0*/  IMAD.MOV.U32 R4, RZ, RZ, R7 ;  /* 0x000000ffff047224 */ /* 0x000fc600078e0007 */
[----:B------:R-:W-:Y:S04]  /*2c500*/  STL [R1+0x728], R214 ;  /* 0x000728d601007387 */ /* 0x000fe80000100800 */
[----:B------:R1:W-:Y:S04]  /*2c510*/  LDGSTS.E [R2+0x1c004], desc[UR8][R4.64], P1 ;  /* 0x1c00400004027fae */ /* 0x0003e80008921848 */
[----:B-1----:R-:W4:Y:S04]  /*2c520*/  LDL.LU R212, [R1+0x734] ;  /* 0x0007340001d47983 */ /* 0x002f280000300800 */
[----:B------:R-:W-:Y:S04]  /*2c530*/  STL [R1+0x724], R215 ;  /* 0x000724d701007387 */ /* 0x000fe80000100800 */
[----:B------:R-:W4:Y:S01]  /*2c540*/  LDL.LU R7, [R1+0x73c] ;  /* 0x00073c0001077983 */ /* 0x000f220000300800 */
[----:B------:R-:W-:Y:S01]  /*2c550*/  MOV R4, R214 ;  /* 0x000000d600047202 */ /* 0x000fe20000000f00 */
[----:B------:R-:W-:Y:S01]  /*2c560*/  IMAD.MOV.U32 R5, RZ, RZ, R215 ;  /* 0x000000ffff057224 */ /* 0x000fe200078e00d7 */
[----:B------:R-:W-:-:S04]  /*2c570*/  ISETP.GT.AND P1, PT, R0, 0x73, PT ;  /* 0x000000730000780c */ /* 0x000fc80003f24270 */
[----:B------:R1:W-:Y:S02]  /*2c580*/  LDGSTS.E [R2+0x18008], desc[UR8][R4.64], P2 ;  /* 0x1800800004027fae */ /* 0x0003e40009121848 */
[----:B-1----:R-:W-:-:S04]  /*2c590*/  SEL R4, RZ, 0x4, !P1 ;  /* 0x00000004ff047807 */ /* 0x002fc80004800000 */
[----:B------:R-:W-:-:S04]  /*2c5a0*/  SEL R4, R4, RZ, !P0 ;  /* 0x000000ff04047207 */ /* 0x000fc80004000000 */
[----:B------:R-:W-:Y:S02]  /*2c5b0*/  ISETP.NE.U32.AND P1, PT, R4, RZ, PT ;  /* 0x000000ff0400720c */ /* 0x000fe40003f25070 */
[----:B--2---:R-:W-:-:S04]  /*2c5c0*/  IADD3 R8, P3, R8, UR4, RZ ;  /* 0x0000000408087c10 */ /* 0x004fc8000ff7e0ff */
[----:B---3--:R-:W-:Y:S01]  /*2c5d0*/  IADD3.X R213, R213, UR6, RZ, P3, !PT ;  /* 0x00000006d5d57c10 */ /* 0x008fe20009ffe4ff */
[----:B------:R-:W-:Y:S01]  /*2c5e0*/  STL [R1+0x730], R8 ;  /* 0x0007300801007387 */ /* 0x000fe20000100800 */
[----:B------:R-:W-:-:S03]  /*2c5f0*/  IMAD.MOV.U32 R4, RZ, RZ, R8 ;  /* 0x000000ffff047224 */ /* 0x000fc600078e0008 */
[----:B------:R1:W-:Y:S01]  /*2c600*/  STL [R1+0x72c], R213 ;  /* 0x00072cd501007387 */ /* 0x0003e20000100800 */
[----:B------:R-:W-:-:S05]  /*2c610*/  IMAD.MOV.U32 R5, RZ, RZ, R213 ;  /* 0x000000ffff057224 */ /* 0x000fca00078e00d5 */
[----:B------:R2:W-:Y:S04]  /*2c620*/  LDGSTS.E [R2+0x1c008], desc[UR8][R4.64], P2 ;  /* 0x1c00800004027fae */ /* 0x0005e80009121848 */
[----:B-1----:R-:W3:Y:S04]  /*2c630*/  LDL.LU R213, [R1+0x144] ;  /* 0x0001440001d57983 */ /* 0x002ee80000300800 */
[----:B------:R-:W3:Y:S01]  /*2c640*/  LDL.LU R8, [R1+0x148] ;  /* 0x0001480001087983 */ /* 0x000ee20000300800 */
[----:B----4-:R-:W-:Y:S02]  /*2c650*/  IADD3 R10, P2, R10, UR4, RZ ;  /* 0x000000040a0a7c10 */ /* 0x010fe4000ff5e0ff */
[----:B------:R-:W-:-:S02]  /*2c660*/  IADD3 R3, P3, R3, UR4, RZ ;  /* 0x0000000403037c10 */ /* 0x000fc4000ff7e0ff */
[----:B--2---:R-:W-:Y:S01]  /*2c670*/  MOV R4, R10 ;  /* 0x0000000a00047202 */ /* 0x004fe20000000f00 */
[----:B------:R-:W-:Y:S01]  /*2c680*/  STL [R1+0x738], R10 ;  /* 0x0007380a01007387 */ /* 0x000fe20000100800 */
[----:B------:R-:W-:-:S05]  /*2c690*/  IADD3.X R212, R212, UR6, RZ, P2, !PT ;  /* 0x00000006d4d47c10 */ /* 0x000fca00097fe4ff */
[----:B------:R-:W-:Y:S01]  /*2c6a0*/  IMAD.MOV.U32 R5, RZ, RZ, R212 ;  /* 0x000000ffff057224 */ /* 0x000fe200078e00d4 */
[----:B------:R-:W-:Y:S01]  /*2c6b0*/  IADD3.X R7, R7, UR6, RZ, P3, !PT ;  /* 0x0000000607077c10 */ /* 0x000fe20009ffe4ff */
        /* <DEDUP_REMOVED lines=8> */
[----:B--2---:R-:W2:Y:S04]  /*2c740*/  LDL.LU R7, [R1+0x154] ;  /* 0x0001540001077983 */ /* 0x004ea80000300800 */
[----:B------:R-:W2:Y:S04]  /*2c750*/  LDL.LU R3, [R1+0x158] ;  /* 0x0001580001037983 */ /* 0x000ea80000300800 */
[----:B------:R1:W-:Y:S01]  /*2c760*/  LDGSTS.E [R2+0x1c00c], desc[UR8][R4.64], P1 ;  /* 0x1c00c00004027fae */ /* 0x0003e20008921848 */
[----:B------:R-:W-:-:S04]  /*2c770*/  ISETP.GT.AND P1, PT, R0, 0x14, PT ;  /* 0x000000140000780c */ /* 0x000fc80003f24270 */
[----:B-1----:R-:W-:Y:S02]  /*2c780*/  SEL R2, RZ, 0x4, !P1 ;  /* 0x00000004ff027807 */ /* 0x002fe40004800000 */
[----:B---3--:R-:W-:-:S04]  /*2c790*/  IADD3 R8, P1, R8, UR4, RZ ;  /* 0x0000000408087c10 */ /* 0x008fc8000ff3e0ff */
[----:B------:R-:W-:Y:S01]  /*2c7a0*/  IADD3.X R213, R213, UR6, RZ, P1, !PT ;  /* 0x00000006d5d57c10 */ /* 0x000fe20008ffe4ff */
[----:B------:R-:W-:Y:S01]  /*2c7b0*/  STL [R1+0x148], R8 ;  /* 0x0001480801007387 */ /* 0x000fe20000100800 */
[----:B------:R-:W-:-:S03]  /*2c7c0*/  IMAD.MOV.U32 R4, RZ, RZ, R8 ;  /* 0x000000ffff047224 */ /* 0x000fc600078e0008 */
[----:B------:R1:W-:Y:S01]  /*2c7d0*/  STL [R1+0x144], R213 ;  /* 0x000144d501007387 */ /* 0x0003e20000100800 */
[----:B------:R-:W-:-:S03]  /*2c7e0*/  IMAD.MOV.U32 R5, RZ, RZ, R213 ;  /* 0x000000ffff057224 */ /* 0x000fc600078e00d5 */
[----:B------:R-:W3:Y:S04]  /*2c7f0*/  LDL.LU R215, [R1+0x15c] ;  /* 0x00015c0001d77983 */ /* 0x000ee80000300800 */
[----:B------:R-:W3:Y:S04]  /*2c800*/  LDL.LU R214, [R1+0x160] ;  /* 0x0001600001d67983 */ /* 0x000ee80000300800 */
[----:B-1----:R-:W3:Y:S04]  /*2c810*/  LDL.LU R213, [R1+0x164] ;  /* 0x0001640001d57983 */ /* 0x002ee80000300800 */
[----:B------:R-:W3:Y:S01]  /*2c820*/  LDL.LU R8, [R1+0x168] ;  /* 0x0001680001087983 */ /* 0x000ee20000300800 */
[----:B------:R-:W-:-:S04]  /*2c830*/  SEL R2, R2, RZ, !P0 ;  /* 0x000000ff02027207 */ /* 0x000fc80004000000 */
[----:B------:R-:W-:Y:S02]  /*2c840*/  ISETP.NE.U32.AND P2, PT, R2, RZ, PT ;  /* 0x000000ff0200720c */ /* 0x000fe40003f45070 */
[----:B------:R-:W-:Y:S02]  /*2c850*/  LOP3.LUT R2, R6, 0x50, RZ, 0x3c, !PT ;  /* 0x0000005006027812 */ /* 0x000fe400078e3cff */
[----:B------:R-:W-:Y:S02]  /*2c860*/  ISETP.GT.AND P1, PT, R0, 0x15, PT ;  /* 0x000000150000780c */ /* 0x000fe40003f24270 */
[----:B------:R-:W-:-:S07]  /*2c870*/  IADD3 R2, R2, UR16, RZ ;  /* 0x0000001002027c10 */ /* 0x000fce000fffe0ff */
[----:B------:R1:W-:Y:S02]  /*2c880*/  LDGSTS.E [R2], desc[UR8][R4.64], P2 ;  /* 0x0000000004027fae */ /* 0x0003e40009121848 */
[----:B-1----:R-:W-:-:S04]  /*2c890*/  SEL R4, RZ, 0x4, !P1 ;  /* 0x00000004ff047807 */ /* 0x002fc80004800000 */
[----:B------:R-:W-:-:S04]  /*2c8a0*/  SEL R4, R4, RZ, !P0 ;  /* 0x000000ff04047207 */ /* 0x000fc80004000000 */
[----:B------:R-:W-:Y:S02]  /*2c8b0*/  ISETP.NE.U32.AND P1, PT, R4, RZ, PT ;  /* 0x000000ff0400720c */ /* 0x000fe40003f25070 */
[----:B----4-:R-:W-:-:S04]  /*2c8c0*/  IADD3 R10, P3, R10, UR4, RZ ;  /* 0x000000040a0a7c10 */ /* 0x010fc8000ff7e0ff */
        /* <DEDUP_REMOVED lines=10> */
[----:B-1----:R-:W3:Y:S04]  /*2c970*/  LDL.LU R212, [R1+0x16c] ;  /* 0x00016c0001d47983 */ /* 0x002ee80000300800 */
[----:B------:R-:W3:Y:S01]  /*2c980*/  LDL.LU R10, [R1+0x170] ;  /* 0x00017000010a7983 */ /* 0x000ee20000300800 */
[----:B----4-:R-:W-:-:S02]  /*2c990*/  IMAD.MOV.U32 R5, RZ, RZ, R7 ;  /* 0x000000ffff057224 */ /* 0x010fc400078e0007 */
[----:B------:R-:W-:Y:S01]  /*2c9a0*/  IMAD.MOV.U32 R4, RZ, RZ, R3 ;  /* 0x000000ffff047224 */ /* 0x000fe200078e0003 */
[----:B--2---:R-:W2:Y:S04]  /*2c9b0*/  LDL.LU R7, [R1+0x174] ;  /* 0x0001740001077983 */ /* 0x004ea80000300800 */
[----:B------:R-:W4:Y:S01]  /*2c9c0*/  LDL.LU R3, [R1+0x178] ;  /* 0x0001780001037983 */ /* 0x000f220000300800 */
        /* <DEDUP_REMOVED lines=15> */
[----:B-1----:R-:W2:Y:S04]  /*2cac0*/  LDL.LU R215, [R1+0x17c] ;  /* 0x00017c0001d77983 */ /* 0x002ea80000300800 */
[----:B------:R1:W-:Y:S04]  /*2cad0*/  LDGSTS.E [R2+0x4004], desc[UR8][R4.64], P1 ;  /* 0x0400400004027fae */ /* 0x0003e80008921848 */
[----:B------:R-:W2:Y:S01]  /*2cae0*/  LDL.LU R214, [R1+0x180] ;  /* 0x0001800001d67983 */ /* 0x000ea20000300800 */
        /* <DEDUP_REMOVED lines=12> */
[----:B----4-:R-:W-:Y:S01]  /*2cbb0*/  IADD3 R3, P4, R3, UR4, RZ ;  /* 0x0000000403037c10 */ /* 0x010fe2000ff9e0ff */
[----:B------:R-:W-:Y:S01]  /*2cbc0*/  IMAD.MOV.U32 R4, RZ, RZ, R10 ;  /* 0x000000ffff047224 */ /* 0x000fe200078e000a */
[----:B------:R-:W-:Y:S02]  /*2cbd0*/  MOV R5, R212 ;  /* 0x000000d400057202 */ /* 0x000fe40000000f00 */
[----:B--2---:R-:W-:Y:S01]  /*2cbe0*/  IADD3.X R7, R7, UR6, RZ, P4, !PT ;  /* 0x0000000607077c10 */ /* 0x004fe2000a7fe4ff */
        /* <DEDUP_REMOVED lines=20> */
[----:B---3--:R-:W-:Y:S01]  /*2cd30*/  IADD3 R8, P4, R8, UR4, RZ ;  /* 0x0000000408087c10 */ /* 0x008fe2000ff9e0ff */
[----:B------:R1:W-:Y:S03]  /*2cd40*/  STL [R1+0x17c], R215 ;  /* 0x00017cd701007387 */ /* 0x0003e60000100800 */
[----:B------:R-:W-:Y:S01]  /*2cd50*/  IADD3.X R213, R213, UR6, RZ, P4, !PT ;  /* 0x00000006d5d57c10 */ /* 0x000fe2000a7fe4ff */
[----:B------:R-:W-:Y:S04]  /*2cd60*/  STL [R1+0x348], R8 ;  /* 0x0003480801007387 */ /* 0x000fe80000100800 */
[----:B------:R3:W-:Y:S04]  /*2cd70*/  STL [R1+0x344], R213 ;  /* 0x000344d501007387 */ /* 0x0007e80000100800 */
[----:B------:R3:W-:Y:S04]  /*2cd80*/  LDGSTS.E [R2+0x400c], desc[UR8][R4.64], P1 ;  /* 0x0400c00004027fae */ /* 0x0007e80008921848 */
[----:B-1----:R-:W2:Y:S04]  /*2cd90*/  LDL.LU R215, [R1+0x35c] ;  /* 0x00035c0001d77983 */ /* 0x002ea80000300800 */
[----:B------:R-:W2:Y:S01]  /*2cda0*/  LDL.LU R214, [R1+0x360] ;  /* 0x0003600001d67983 */ /* 0x000ea20000300800 */
[----:B---3--:R-:W-:-:S02]  /*2cdb0*/  IMAD.MOV.U32 R5, RZ, RZ, R213 ;  /* 0x000000ffff057224 */ /* 0x008fc400078e00d5 */
[----:B------:R-:W-:Y:S01]  /*2cdc0*/  IMAD.MOV.U32 R4, RZ, RZ, R8 ;  /* 0x000000ffff047224 */ /* 0x000fe200078e0008 */
[----:B------:R-:W3:Y:S04]  /*2cdd0*/  LDL.LU R213, [R1+0x364] ;  /* 0x0003640001d57983 */ /* 0x000ee80000300800 */
[----:B------:R-:W3:Y:S01]  /*2cde0*/  LDL.LU R8, [R1+0x368] ;  /* 0x0003680001087983 */ /* 0x000ee20000300800 */
[----:B------:R-:W-:-:S03]  /*2cdf0*/  ISETP.GT.AND P1, PT, R0, 0x35, PT ;  /* 0x000000350000780c */ /* 0x000fc60003f24270 */
[----:B------:R1:W-:Y:S02]  /*2ce00*/  LDGSTS.E [R2+0x8000], desc[UR8][R4.64], P2 ;  /* 0x0800000004027fae */ /* 0x0003e40009121848 */
        /* <DEDUP_REMOVED lines=28> */
[----:B---3--:R-:W-:Y:S01]  /*2cfd0*/  IADD3 R8, P4, R8, UR4, RZ ;  /* 0x0000000408087c10 */ /* 0x008fe2000ff9e0ff */
[----:B------:R-:W-:Y:S01]  /*2cfe0*/  IMAD.MOV.U32 R4, RZ, RZ, R214 ;  /* 0x000000ffff047224 */ /* 0x000fe200078e00d6 */
[----:B------:R-:W-:Y:S02]  /*2cff0*/  MOV R5, R215 ;  /* 0x000000d700057202 */ /* 0x000fe40000000f00 */
[----:B------:R-:W-:Y:S01]  /*2d000*/  IADD3.X R213, R213, UR6, RZ, P4, !PT ;  /* 0x00000006d5d57c10 */ /* 0x000fe2000a7fe4ff */
[----:B------:R1:W-:Y:S04]  /*2d010*/  STL [R1+0x35c], R215 ;  /* 0x00035cd701007387 */ /* 0x0003e80000100800 */
        /* <DEDUP_REMOVED lines=83> */
[----:B---3--:R-:W-:-:S03]  /*2d550*/  IADD3 R8, P4, R8, UR4, RZ ;  /* 0x0000000408087c10 */ /* 0x008fc6000ff9e0ff */
[----:B------:R1:W-:Y:S01]  /*2d560*/  STL [R1+0x55c], R215 ;  /* 0x00055cd701007387 */ /* 0x0003e20000100800 */
[----:B------:R-:W-:Y:S01]  /*2d570*/  IADD3.X R213, R213, UR6, RZ, P4, !PT ;  /* 0x00000006d5d57c10 */ /* 0x000fe2000a7fe4ff */
[----:B------:R-:W-:Y:S01]  /*2d580*/  IMAD.MOV.U32 R4, RZ, RZ, R214 ;  /* 0x000000ffff047224 */ /* 0x000fe200078e00d6 */
[----:B------:R-:W-:Y:S01]  /*2d590*/  MOV R5, R215 ;  /* 0x000000d700057202 */ /* 0x000fe20000000f00 */
[----:B------:R-:W-:Y:S04]  /*2d5a0*/  STL [R1+0x568], R8 ;  /* 0x0005680801007387 */ /* 0x000fe80000100800 */
[----:B------:R3:W-:Y:S04]  /*2d5b0*/  STL [R1+0x564], R213 ;  /* 0x000564d501007387 */ /* 0x0007e80000100800 */
[----:B-1----:R-:W2:Y:S04]  /*2d5c0*/  LDL.LU R215, [R1+0x57c] ;  /* 0x00057c0001d77983 */ /* 0x002ea80000300800 */
[----:B------:R-:W2:Y:S04]  /*2d5d0*/  LDL.LU R214, [R1+0x580] ;  /* 0x0005800001d67983 */ /* 0x000ea80000300800 */
        /* <DEDUP_REMOVED lines=13> */
[----:B----4-:R-:W-:-:S03]  /*2d6b0*/  IADD3 R3, P4, R3, UR4, RZ ;  /* 0x0000000403037c10 */ /* 0x010fc6000ff9e0ff */
[----:B------:R1:W-:Y:S01]  /*2d6c0*/  STL [R1+0x56c], R212 ;  /* 0x00056cd401007387 */ /* 0x0003e20000100800 */
[----:B--2---:R-:W-:Y:S01]  /*2d6d0*/  IADD3.X R7, R7, UR6, RZ, P4, !PT ;  /* 0x0000000607077c10 */ /* 0x004fe2000a7fe4ff */
        /* <DEDUP_REMOVED lines=19> */
[----:B------:R-:W-:Y:S01]  /*2d810*/  MOV R5, R215 ;  /* 0x000000d700057202 */ /* 0x000fe20000000f00 */
[----:B------:R-:W-:Y:S04]  /*2d820*/  STL [R1+0x580], R214 ;  /* 0x000580d601007387 */ /* 0x000fe80000100800 */
[----:B------:R-:W-:Y:S04]  /*2d830*/  STL [R1+0x57c], R215 ;  /* 0x00057cd701007387 */ /* 0x000fe80000100800 */
[----:B------:R1:W-:Y:S01]  /*2d840*/  LDGSTS.E [R2+0x1400c], desc[UR8][R4.64], P1 ;  /* 0x1400c00004027fae */ /* 0x0003e20008921848 */
[----:B---3--:R-:W-:-:S04]  /*2d850*/  IADD3 R8, P4, R8, UR4, RZ ;  /* 0x0000000408087c10 */ /* 0x008fc8000ff9e0ff */
[----:B------:R-:W-:Y:S01]  /*2d860*/  IADD3.X R213, R213, UR6, RZ, P4, !PT ;  /* 0x00000006d5d57c10 */ /* 0x000fe2000a7fe4ff */
[----:B------:R-:W-:Y:S01]  /*2d870*/  STL [R1+0x748], R8 ;  /* 0x0007480801007387 */ /* 0x000fe20000100800 */
[----:B-1----:R-:W-:-:S03]  /*2d880*/  IMAD.MOV.U32 R4, RZ, RZ, R8 ;  /* 0x000000ffff047224 */ /* 0x002fc600078e0008 */
[----:B------:R1:W-:Y:S01]  /*2d890*/  STL [R1+0x744], R213 ;  /* 0x000744d501007387 */ /* 0x0003e20000100800 */
[----:B------:R-:W-:Y:S01]  /*2d8a0*/  IMAD.MOV.U32 R5, RZ, RZ, R213 ;  /* 0x000000ffff057224 */ /* 0x000fe200078e00d5 */
[----:B------:R-:W-:-:S04]  /*2d8b0*/  ISETP.GT.AND P1, PT, R0, 0x75, PT ;  /* 0x000000750000780c */ /* 0x000fc80003f24270 */
[----:B------:R3:W-:Y:S04]  /*2d8c0*/  LDGSTS.E [R2+0x18000], desc[UR8][R4.64], P2 ;  /* 0x1800000004027fae */ /* 0x0007e80009121848 */
[----:B-1----:R-:W2:Y:S04]  /*2d8d0*/  LDL.LU R213, [R1+0x75c] ;  /* 0x00075c0001d57983 */ /* 0x002ea80000300800 */
[----:B------:R-:W2:Y:S04]  /*2d8e0*/  LDL.LU R8, [R1+0x760] ;  /* 0x0007600001087983 */ /* 0x000ea80000300800 */
[----:B------:R-:W2:Y:S04]  /*2d8f0*/  LDL.LU R215, [R1+0x764] ;  /* 0x0007640001d77983 */ /* 0x000ea80000300800 */
[----:B------:R-:W2:Y:S01]  /*2d900*/  LDL.LU R214, [R1+0x768] ;  /* 0x0007680001d67983 */ /* 0x000ea20000300800 */
[----:B---3--:R-:W-:-:S04]  /*2d910*/  SEL R4, RZ, 0x4, !P1 ;  /* 0x00000004ff047807 */ /* 0x008fc80004800000 */
[----:B------:R-:W-:-:S04]  /*2d920*/  SEL R4, R4, RZ, !P0 ;  /* 0x000000ff04047207 */ /* 0x000fc80004000000 */
[----:B------:R-:W-:Y:S02]  /*2d930*/  ISETP.NE.U32.AND P1, PT, R4, RZ, PT ;  /* 0x000000ff0400720c */ /* 0x000fe40003f25070 */
[----:B----4-:R-:W-:-:S04]  /*2d940*/  IADD3 R10, P3, R10, UR4, RZ ;  /* 0x000000040a0a7c10 */ /* 0x010fc8000ff7e0ff */
[----:B------:R-:W-:Y:S01]  /*2d950*/  IADD3.X R212, R212, UR6, RZ, P3, !PT ;  /* 0x00000006d4d47c10 */ /* 0x000fe20009ffe4ff */
[----:B------:R-:W-:Y:S01]  /*2d960*/  IMAD.MOV.U32 R4, RZ, RZ, R10 ;  /* 0x000000ffff047224 */ /* 0x000fe200078e000a */
[----:B------:R-:W-:Y:S02]  /*2d970*/  STL [R1+0x750], R10 ;  /* 0x0007500a01007387 */ /* 0x000fe40000100800 */
[----:B------:R-:W-:Y:S02]  /*2d980*/  MOV R5, R212 ;  /* 0x000000d400057202 */ /* 0x000fe40000000f00 */
        /* <DEDUP_REMOVED lines=9> */
[----:B------:R-:W-:Y:S01]  /*2da20*/  IMAD.MOV.U32 R4, RZ, RZ, R3 ;  /* 0x000000ffff047224 */ /* 0x000fe200078e0003 */
[----:B------:R-:W-:Y:S02]  /*2da30*/  ISETP.GT.AND P2, PT, R0, 0x76, PT ;  /* 0x000000760000780c */ /* 0x000fe40003f44270 */
[----:B------:R-:W4:Y:S04]  /*2da40*/  LDL.LU R10, [R1+0x778] ;  /* 0x00077800010a7983 */ /* 0x000f280000300800 */
[----:B------:R1:W-:Y:S04]  /*2da50*/  LDGSTS.E [R2+0x18004], desc[UR8][R4.64], P1 ;  /* 0x1800400004027fae */ /* 0x0003e80008921848 */
[----:B------:R-:W4:Y:S01]  /*2da60*/  LDL.LU R3, [R1+0x780] ;  /* 0x0007800001037983 */ /* 0x000f220000300800 */
[----:B-1----:R-:W-:-:S04]  /*2da70*/  SEL R4, RZ, 0x4, !P2 ;  /* 0x00000004ff047807 */ /* 0x002fc80005000000 */
[----:B------:R-:W-:-:S04]  /*2da80*/  SEL R4, R4, RZ, !P0 ;  /* 0x000000ff04047207 */ /* 0x000fc80004000000 */
[----:B------:R-:W-:Y:S02]  /*2da90*/  ISETP.NE.U32.AND P2, PT, R4, RZ, PT ;  /* 0x000000ff0400720c */ /* 0x000fe40003f45070 */
[----:B------:R-:W-:-:S04]  /*2daa0*/  IADD3 R8, P3, R8, UR4, RZ ;  /* 0x0000000408087c10 */ /* 0x000fc8000ff7e0ff */
[----:B------:R-:W-:Y:S01]  /*2dab0*/  IADD3.X R213, R213, UR6, RZ, P3, !PT ;  /* 0x00000006d5d57c10 */ /* 0x000fe20009ffe4ff */
[----:B------:R-:W-:Y:S01]  /*2dac0*/  STL [R1+0x760], R8 ;  /* 0x0007600801007387 */ /* 0x000fe20000100800 */
[----:B------:R-:W-:-:S03]  /*2dad0*/  IADD3 R214, P4, R214, UR4, RZ ;  /* 0x00000004d6d67c10 */ /* 0x000fc6000ff9e0ff */
[----:B------:R1:W-:Y:S01]  /*2dae0*/  STL [R1+0x75c], R213 ;  /* 0x00075cd501007387 */ /* 0x0003e20000100800 */
[----:B------:R-:W-:Y:S02]  /*2daf0*/  MOV R5, R213 ;  /* 0x000000d500057202 */ /* 0x000fe40000000f00 */
[----:B------:R-:W-:Y:S01]  /*2db00*/  IADD3.X R215, R215, UR6, RZ, P4, !PT ;  /* 0x00000006d7d77c10 */ /* 0x000fe2000a7fe4ff */
[----:B------:R-:W-:Y:S01]  /*2db10*/  STL [R1+0x768], R214 ;  /* 0x000768d601007387 */ /* 0x000fe20000100800 */
[----:B------:R-:W-:-:S03]  /*2db20*/  IMAD.MOV.U32 R4, RZ, RZ, R8 ;  /* 0x000000ffff047224 */ /* 0x000fc600078e0008 */
[----:B-1----:R-:W4:Y:S04]  /*2db30*/  LDL.LU R213, [R1+0x774] ;  /* 0x0007740001d57983 */ /* 0x002f280000300800 */
[----:B------:R-:W-:Y:S04]  /*2db40*/  STL [R1+0x764], R215 ;  /* 0x000764d701007387 */ /* 0x000fe80000100800 */
[----:B------:R-:W4:Y:S04]  /*2db50*/  LDL.LU R8, [R1+0x77c] ;  /* 0x00077c0001087983 */ /* 0x000f280000300800 */
[----:B------:R1:W-:Y:S01]  /*2db60*/  LDGSTS.E [R2+0x1c004], desc[UR8][R4.64], P1 ;  /* 0x1c00400004027fae */ /* 0x0003e20008921848 */
[----:B------:R-:W-:Y:S01]  /*2db70*/  ISETP.GT.AND P1, PT, R0, 0x77, PT ;  /* 0x000000770000780c */ /* 0x000fe20003f24270 */
[----:B-1----:R-:W-:-:S02]  /*2db80*/  IMAD.MOV.U32 R4, RZ, RZ, R214 ;  /* 0x000000ffff047224 */ /* 0x002fc400078e00d6 */
[----:B------:R-:W-:-:S05]  /*2db90*/  IMAD.MOV.U32 R5, RZ, RZ, R215 ;  /* 0x000000ffff057224 */ /* 0x000fca00078e00d7 */
[----:B------:R1:W-:Y:S02]  /*2dba0*/  LDGSTS.E [R2+0x18008], desc[UR8][R4.64], P2 ;  /* 0x1800800004027fae */ /* 0x0003e40009121848 */
[----:B-1----:R-:W-:-:S04]  /*2dbb0*/  SEL R4, RZ, 0x4, !P1 ;  /* 0x00000004ff047807 */ /* 0x002fc80004800000 */
[----:B------:R-:W-:-:S04]  /*2dbc0*/  SEL R4, R4, RZ, !P0 ;  /* 0x000000ff04047207 */ /* 0x000fc80004000000 */
[----:B------:R-:W-:Y:S02]  /*2dbd0*/  ISETP.NE.U32.AND P1, PT, R4, RZ, PT ;  /* 0x000000ff0400720c */ /* 0x000fe40003f25070 */
[----:B--2---:R-:W-:-:S04]  /*2dbe0*/  IADD3 R7, P3, R7, UR4, RZ ;  /* 0x0000000407077c10 */ /* 0x004fc8000ff7e0ff */
[----:B---3--:R-:W-:Y:S01]  /*2dbf0*/  IADD3.X R212, R212, UR6, RZ, P3, !PT ;  /* 0x00000006d4d47c10 */ /* 0x008fe20009ffe4ff */
[----:B------:R-:W-:Y:S01]  /*2dc00*/  STL [R1+0x770], R7 ;  /* 0x0007700701007387 */ /* 0x000fe20000100800 */
[----:B------:R-:W-:Y:S02]  /*2dc10*/  IMAD.MOV.U32 R4, RZ, RZ, R7 ;  /* 0x000000ffff047224 */ /* 0x000fe400078e0007 */
[----:B------:R-:W-:Y:S01]  /*2dc20*/  MOV R5, R212 ;  /* 0x000000d400057202 */ /* 0x000fe20000000f00 */
[----:B------:R1:W-:Y:S04]  /*2dc30*/  STL [R1+0x76c], R212 ;  /* 0x00076cd401007387 */ /* 0x0003e80000100800 */
[----:B------:R2:W-:Y:S04]  /*2dc40*/  LDGSTS.E [R2+0x1c008], desc[UR8][R4.64], P2 ;  /* 0x1c00800004027fae */ /* 0x0005e80009121848 */
[----:B-1----:R-:W3:Y:S04]  /*2dc50*/  LDL.LU R212, [R1+0x184] ;  /* 0x0001840001d47983 */ /* 0x002ee80000300800 */
[----:B------:R-:W3:Y:S01]  /*2dc60*/  LDL.LU R7, [R1+0x188] ;  /* 0x0001880001077983 */ /* 0x000ee20000300800 */
[----:B----4-:R-:W-:-:S02]  /*2dc70*/  IADD3 R10, P2, R10, UR4, RZ ;  /* 0x000000040a0a7c10 */ /* 0x010fc4000ff5e0ff */
[----:B------:R-:W-:-:S03]  /*2dc80*/  IADD3 R3, P3, R3, UR4, RZ ;  /* 0x0000000403037c10 */ /* 0x000fc6000ff7e0ff */
[----:B--2---:R-:W-:Y:S01]  /*2dc90*/  IMAD.MOV.U32 R4, RZ, RZ, R10 ;  /* 0x000000ffff047224 */ /* 0x004fe200078e000a */
[----:B------:R-:W-:Y:S01]  /*2dca0*/  STL [R1+0x778], R10 ;  /* 0x0007780a01007387 */ /* 0x000fe20000100800 */
[----:B------:R-:W-:-:S05]  /*2dcb0*/  IADD3.X R213, R213, UR6, RZ, P2, !PT ;  /* 0x00000006d5d57c10 */ /* 0x000fca00097fe4ff */
[----:B------:R-:W-:Y:S01]  /*2dcc0*/  IMAD.MOV.U32 R5, RZ, RZ, R213 ;  /* 0x000000ffff057224 */ /* 0x000fe200078e00d5 */
[----:B------:R-:W-:Y:S01]  /*2dcd0*/  IADD3.X R8, R8, UR6, RZ, P3, !PT ;  /* 0x0000000608087c10 */ /* 0x000fe20009ffe4ff */
[----:B------:R1:W-:Y:S04]  /*2dce0*/  STL [R1+0x774], R213 ;  /* 0x000774d501007387 */ /* 0x0003e80000100800 */
[----:B------:R-:W-:Y:S04]  /*2dcf0*/  STL [R1+0x780], R3 ;  /* 0x0007800301007387 */ /* 0x000fe80000100800 */
[----:B------:R2:W-:Y:S04]  /*2dd00*/  STL [R1+0x77c], R8 ;  /* 0x00077c0801007387 */ /* 0x0005e80000100800 */
[----:B------:R4:W-:Y:S04]  /*2dd10*/  LDGSTS.E [R2+0x1800c], desc[UR8][R4.64], P1 ;  /* 0x1800c00004027fae */ /* 0x0009e80008921848 */
[----:B-1----:R-:W3:Y:S04]  /*2dd20*/  LDL.LU R213, [R1+0x18c] ;  /* 0x00018c0001d57983 */ /* 0x002ee80000300800 */
[----:B------:R-:W3:Y:S01]  /*2dd30*/  LDL.LU R10, [R1+0x190] ;  /* 0x00019000010a7983 */ /* 0x000ee20000300800 */
[----:B----4-:R-:W-:Y:S01]  /*2dd40*/  MOV R5, R8 ;  /* 0x0000000800057202 */ /* 0x010fe20000000f00 */
[----:B------:R-:W-:-:S02]  /*2dd50*/  IMAD.MOV.U32 R4, RZ, RZ, R3 ;  /* 0x000000ffff047224 */ /* 0x000fc400078e0003 */
[----:B--2---:R-:W2:Y:S04]  /*2dd60*/  LDL.LU R8, [R1+0x194] ;  /* 0x0001940001087983 */ /* 0x004ea80000300800 */
[----:B------:R-:W4:Y:S04]  /*2dd70*/  LDL.LU R3, [R1+0x198] ;  /* 0x0001980001037983 */ /* 0x000f280000300800 */
[----:B------:R1:W-:Y:S01]  /*2dd80*/  LDGSTS.E [R2+0x1c00c], desc[UR8][R4.64], P1 ;  /* 0x1c00c00004027fae */ /* 0x0003e20008921848 */
[----:B------:R-:W-:-:S04]  /*2dd90*/  ISETP.GT.AND P1, PT, R0, 0x18, PT ;  /* 0x000000180000780c */ /* 0x000fc80003f24270 */
[----:B-1----:R-:W-:-:S04]  /*2dda0*/  SEL R2, RZ, 0x4, !P1 ;  /* 0x00000004ff027807 */ /* 0x002fc80004800000 */
[----:B------:R-:W-:-:S04]  /*2ddb0*/  SEL R2, R2, RZ, !P0 ;  /* 0x000000ff02027207 */ /* 0x000fc80004000000 */
[----:B------:R-:W-:Y:S02]  /*2ddc0*/  ISETP.NE.U32.AND P2, PT, R2, RZ, PT ;  /* 0x000000ff0200720c */ /* 0x000fe40003f45070 */
[----:B------:R-:W-:Y:S02]  /*2ddd0*/  LOP3.LUT R2, R6, 0x60, RZ, 0x3c, !PT ;  /* 0x0000006006027812 */ /* 0x000fe400078e3cff */
        /* <DEDUP_REMOVED lines=10> */
[----:B------:R-:W-:Y:S01]  /*2de80*/  VIADD R2, R2, UR16 ;  /* 0x0000001002027c36 */ /* 0x000fe20008000000 */
[----:B------:R-:W-:-:S04]  /*2de90*/  ISETP.GT.AND P1, PT, R0, 0x19, PT ;  /* 0x000000190000780c */ /* 0x000fc80003f24270 */
[----:B------:R1:W-:Y:S02]  /*2dea0*/  LDGSTS.E [R2], desc[UR8][R4.64], P2 ;  /* 0x0000000004027fae */ /* 0x0003e40009121848 */
[----:B-1----:R-:W-:-:S04]  /*2deb0*/  SEL R4, RZ, 0x4, !P1 ;  /* 0x00000004ff047807 */ /* 0x002fc80004800000 */
[----:B------:R-:W-:-:S04]  /*2dec0*/  SEL R4, R4, RZ, !P0 ;  /* 0x000000ff04047207 */ /* 0x000fc80004000000 */
[----:B------:R-:W-:Y:S02]  /*2ded0*/  ISETP.NE.U32.AND P1, PT, R4, RZ, PT ;  /* 0x000000ff0400720c */ /* 0x000fe40003f25070 */
[----:B------:R-:W-:-:S04]  /*2dee0*/  IADD3 R10, P3, R10, UR4, RZ ;  /* 0x000000040a0a7c10 */ /* 0x000fc8000ff7e0ff */
[----:B------:R-:W-:Y:S02]  /*2def0*/  IADD3.X R213, R213, UR6, RZ, P3, !PT ;  /* 0x00000006d5d57c10 */ /* 0x000fe40009ffe4ff */
[----:B----4-:R-:W-:Y:S01]  /*2df00*/  IADD3 R3, P4, R3, UR4, RZ ;  /* 0x0000000403037c10 */ /* 0x010fe2000ff9e0ff */
[----:B------:R-:W-:Y:S03]  /*2df10*/  STL [R1+0x190], R10 ;  /* 0x0001900a01007387 */ /* 0x000fe60000100800 */
[----:B--2---:R-:W-:Y:S01]  /*2df20*/  IADD3.X R8, R8, UR6, RZ, P4, !PT ;  /* 0x0000000608087c10 */ /* 0x004fe2000a7fe4ff */
        /* <DEDUP_REMOVED lines=77> */
[----:B------:R-:W3:Y:S01]  /*2e400*/  LDL.LU R7, [R1+0x3a8] ;  /* 0x0003a80001077983 */ /* 0x000ee20000300800 */
[----:B------:R-:W-:-:S03]  /*2e410*/  ISETP.GT.AND P1, PT, R0, 0x39, PT ;  /* 0x000000390000780c */ /* 0x000fc60003f24270 */
        /* <DEDUP_REMOVED lines=112> */
[----:B------:R-:W-:Y:S02]  /*2eb20*/  SEL R4, R4, RZ, !P0 ;  /* 0x000000ff04047207 */ /* 0x000fe40004000000 */
[----:B---3--:R-:W-:-:S04]  /*2eb30*/  IADD3 R214, P3, R214, UR4, RZ ;  /* 0x00000004d6d67c10 */ /* 0x008fc8000ff7e0ff */
[----:B------:R-:W-:Y:S02]  /*2eb40*/  IADD3.X R215, R215, UR6, RZ, P3, !PT ;  /* 0x00000006d7d77c10 */ /* 0x000fe40009ffe4ff */
[----:B------:R-:W-:Y:S01]  /*2eb50*/  IADD3 R7, P4, R7, UR4, RZ ;  /* 0x0000000407077c10 */ /* 0x000fe2000ff9e0ff */
[----:B------:R-:W-:Y:S03]  /*2eb60*/  STL [R1+0x5a0], R214 ;  /* 0x0005a0d601007387 */ /* 0x000fe60000100800 */
[----:B------:R-:W-:Y:S01]  /*2eb70*/  IADD3.X R212, R212, UR6, RZ, P4, !PT ;  /* 0x00000006d4d47c10 */ /* 0x000fe2000a7fe4ff */
[----:B------:R1:W-:Y:S01]  /*2eb80*/  STL [R1+0x59c], R215 ;  /* 0x00059cd701007387 */ /* 0x0003e20000100800 */
[----:B------:R-:W-:Y:S01]  /*2eb90*/  ISETP.NE.U32.AND P2, PT, R4, RZ, PT ;  /* 0x000000ff0400720c */ /* 0x000fe20003f45070 */
        /* <DEDUP_REMOVED lines=41> */
[----:B------:R-:W-:Y:S01]  /*2ee30*/  IMAD.MOV.U32 R5, RZ, RZ, R215 ;  /* 0x000000ffff057224 */ /* 0x000fe200078e00d7 */
        /* <DEDUP_REMOVED lines=24> */
[----:B------:R-:W-:Y:S01]  /*2efc0*/  IMAD.MOV.U32 R5, RZ, RZ, R213 ;  /* 0x000000ffff057224 */ /* 0x000fe200078e00d5 */
[----:B------:R-:W-:Y:S02]  /*2efd0*/  MOV R4, R10 ;  /* 0x0000000a00047202 */ /* 0x000fe40000000f00 */
[----:B------:R-:W-:Y:S04]  /*2efe0*/  STL [R1+0x798], R3 ;  /* 0x0007980301007387 */ /* 0x000fe80000100800 */
[----:B------:R2:W-:Y:S04]  /*2eff0*/  STL [R1+0x794], R8 ;  /* 0x0007940801007387 */ /* 0x0005e80000100800 */
[----:B-1----:R-:W3:Y:S04]  /*2f000*/  LDL.LU R213, [R1+0x7ac] ;  /* 0x0007ac0001d57983 */ /* 0x002ee80000300800 */
[----:B------:R-:W4:Y:S04]  /*2f010*/  LDL.LU R10, [R1+0x7b0] ;  /* 0x0007b000010a7983 */ /* 0x000f280000300800 */
[----:B------:R1:W-:Y:S01]  /*2f020*/  LDGSTS.E [R2+0x1c000], desc[UR8][R4.64], P2 ;  /* 0x1c00000004027fae */ /* 0x0003e20009121848 */
[----:B------:R-:W-:Y:S01]  /*2f030*/  ISETP.GT.AND P2, PT, R0, 0x7a, PT ;  /* 0x0000007a0000780c */ /* 0x000fe20003f44270 */
[----:B-1----:R-:W-:-:S02]  /*2f040*/  IMAD.MOV.U32 R4, RZ, RZ, R3 ;  /* 0x000000ffff047224 */ /* 0x002fc400078e0003 */
[----:B------:R-:W-:Y:S02]  /*2f050*/  IMAD.MOV.U32 R5, RZ, RZ, R8 ;  /* 0x000000ffff057224 */ /* 0x000fe400078e0008 */
[----:B--2---:R-:W2:Y:S04]  /*2f060*/  LDL.LU R8, [R1+0x7b8] ;  /* 0x0007b80001087983 */ /* 0x004ea80000300800 */
[----:B------:R1:W-:Y:S04]  /*2f070*/  LDGSTS.E [R2+0x18004], desc[UR8][R4.64], P1 ;  /* 0x1800400004027fae */ /* 0x0003e80008921848 */
[----:B------:R-:W2:Y:S01]  /*2f080*/  LDL.LU R3, [R1+0x7c0] ;  /* 0x0007c00001037983 */ /* 0x000ea20000300800 */
[----:B-1----:R-:W-:-:S04]  /*2f090*/  SEL R4, RZ, 0x4, !P2 ;  /* 0x00000004ff047807 */ /* 0x002fc80005000000 */
[----:B------:R-:W-:-:S04]  /*2f0a0*/  SEL R4, R4, RZ, !P0 ;  /* 0x000000ff04047207 */ /* 0x000fc80004000000 */
[----:B------:R-:W-:Y:S02]  /*2f0b0*/  ISETP.NE.U32.AND P2, PT, R4, RZ, PT ;  /* 0x000000ff0400720c */ /* 0x000fe40003f45070 */
[----:B------:R-:W-:-:S04]  /*2f0c0*/  IADD3 R7, P3, R7, UR4, RZ ;  /* 0x0000000407077c10 */ /* 0x000fc8000ff7e0ff */
[----:B------:R-:W-:Y:S02]  /*2f0d0*/  IADD3.X R212, R212, UR6, RZ, P3, !PT ;  /* 0x00000006d4d47c10 */ /* 0x000fe40009ffe4ff */
[----:B------:R-:W-:Y:S01]  /*2f0e0*/  IADD3 R214, P4, R214, UR4, RZ ;  /* 0x00000004d6d67c10 */ /* 0x000fe2000ff9e0ff */
[----:B------:R-:W-:Y:S03]  /*2f0f0*/  STL [R1+0x7a0], R7 ;  /* 0x0007a00701007387 */ /* 0x000fe60000100800 */
[----:B------:R-:W-:Y:S01]  /*2f100*/  IADD3.X R215, R215, UR6, RZ, P4, !PT ;  /* 0x00000006d7d77c10 */ /* 0x000fe2000a7fe4ff */
[----:B------:R1:W-:Y:S01]  /*2f110*/  STL [R1+0x79c], R212 ;  /* 0x00079cd401007387 */ /* 0x0003e20000100800 */
[----:B------:R-:W-:Y:S01]  /*2f120*/  IMAD.MOV.U32 R5, RZ, RZ, R212 ;  /* 0x000000ffff057224 */ /* 0x000fe200078e00d4 */
[----:B------:R-:W-:Y:S02]  /*2f130*/  MOV R4, R7 ;  /* 0x0000000700047202 */ /* 0x000fe40000000f00 */
[----:B------:R-:W-:Y:S04]  /*2f140*/  STL [R1+0x7a8], R214 ;  /* 0x0007a8d601007387 */ /* 0x000fe80000100800 */
[----:B------:R1:W-:Y:S04]  /*2f150*/  LDGSTS.E [R2+0x1c004], desc[UR8][R4.64], P1 ;  /* 0x1c00400004027fae */ /* 0x0003e80008921848 */
[----:B-1----:R-:W2:Y:S04]  /*2f160*/  LDL.LU R212, [R1+0x7b4] ;  /* 0x0007b40001d47983 */ /* 0x002ea80000300800 */
[----:B------:R-:W-:Y:S04]  /*2f170*/  STL [R1+0x7a4], R215 ;  /* 0x0007a4d701007387 */ /* 0x000fe80000100800 */
[----:B------:R-:W2:Y:S01]  /*2f180*/  LDL.LU R7, [R1+0x7bc] ;  /* 0x0007bc0001077983 */ /* 0x000ea20000300800 */
[----:B------:R-:W-:-:S02]  /*2f190*/  IMAD.MOV.U32 R4, RZ, RZ, R214 ;  /* 0x000000ffff047224 */ /* 0x000fc400078e00d6 */
[----:B------:R-:W-:Y:S01]  /*2f1a0*/  IMAD.MOV.U32 R5, RZ, RZ, R215 ;  /* 0x000000ffff057224 */ /* 0x000fe200078e00d7 */
[----:B------:R-:W-:-:S04]  /*2f1b0*/  ISETP.GT.AND P1, PT, R0, 0x7b, PT ;  /* 0x0000007b0000780c */ /* 0x000fc80003f24270 */
[----:B------:R1:W-:Y:S02]  /*2f1c0*/  LDGSTS.E [R2+0x18008], desc[UR8][R4.64], P2 ;  /* 0x1800800004027fae */ /* 0x0003e40009121848 */
[----:B-1----:R-:W-:-:S04]  /*2f1d0*/  SEL R4, RZ, 0x4, !P1 ;  /* 0x00000004ff047807 */ /* 0x002fc80004800000 */
[----:B------:R-:W-:-:S04]  /*2f1e0*/  SEL R4, R4, RZ, !P0 ;  /* 0x000000ff04047207 */ /* 0x000fc80004000000 */
[----:B------:R-:W-:Y:S02]  /*2f1f0*/  ISETP.NE.U32.AND P1, PT, R4, RZ, PT ;  /* 0x000000ff0400720c */ /* 0x000fe40003f25070 */
[----:B----4-:R-:W-:-:S04]  /*2f200*/  IADD3 R10, P3, R10, UR4, RZ ;  /* 0x000000040a0a7c10 */ /* 0x010fc8000ff7e0ff */
[----:B---3--:R-:W-:Y:S01]  /*2f210*/  IADD3.X R213, R213, UR6, RZ, P3, !PT ;  /* 0x00000006d5d57c10 */ /* 0x008fe20009ffe4ff */
[----:B------:R-:W-:Y:S01]  /*2f220*/  STL [R1+0x7b0], R10 ;  /* 0x0007b00a01007387 */ /* 0x000fe20000100800 */
[----:B------:R-:W-:-:S03]  /*2f230*/  MOV R4, R10 ;  /* 0x0000000a00047202 */ /* 0x000fc60000000f00 */
[----:B------:R1:W-:Y:S01]  /*2f240*/  STL [R1+0x7ac], R213 ;  /* 0x0007acd501007387 */ /* 0x0003e20000100800 */
[----:B------:R-:W-:-:S05]  /*2f250*/  IMAD.MOV.U32 R5, RZ, RZ, R213 ;  /* 0x000000ffff057224 */ /* 0x000fca00078e00d5 */
[----:B------:R3:W-:Y:S04]  /*2f260*/  LDGSTS.E [R2+0x1c008], desc[UR8][R4.64], P2 ;  /* 0x1c00800004027fae */ /* 0x0007e80009121848 */
[----:B-1----:R-:W4:Y:S04]  /*2f270*/  LDL.LU R213, [R1+0x1c4] ;  /* 0x0001c40001d57983 */ /* 0x002f280000300800 */
[----:B------:R-:W4:Y:S01]  /*2f280*/  LDL.LU R10, [R1+0x1c8] ;  /* 0x0001c800010a7983 */ /* 0x000f220000300800 */
[----:B--2---:R-:W-:Y:S02]  /*2f290*/  IADD3 R8, P2, R8, UR4, RZ ;  /* 0x0000000408087c10 */ /* 0x004fe4000ff5e0ff */
[----:B------:R-:W-:-:S03]  /*2f2a0*/  IADD3 R3, P3, R3, UR4, RZ ;  /* 0x0000000403037c10 */ /* 0x000fc6000ff7e0ff */
[----:B------:R-:W-:Y:S01]  /*2f2b0*/  STL [R1+0x7b8], R8 ;  /* 0x0007b80801007387 */ /* 0x000fe20000100800 */
[----:B---3--:R-:W-:Y:S01]  /*2f2c0*/  IMAD.MOV.U32 R4, RZ, RZ, R8 ;  /* 0x000000ffff047224 */ /* 0x008fe200078e0008 */
[----:B------:R-:W-:-:S05]  /*2f2d0*/  IADD3.X R212, R212, UR6, RZ, P2, !PT ;  /* 0x00000006d4d47c10 */ /* 0x000fca00097fe4ff */
[----:B------:R1:W-:Y:S01]  /*2f2e0*/  STL [R1+0x7b4], R212 ;  /* 0x0007b4d401007387 */ /* 0x0003e20000100800 */
[----:B------:R-:W-:Y:S01]  /*2f2f0*/  IADD3.X R7, R7, UR6, RZ, P3, !PT ;  /* 0x0000000607077c10 */ /* 0x000fe20009ffe4ff */
[----:B------:R-:W-:Y:S02]  /*2f300*/  IMAD.MOV.U32 R5, RZ, RZ, R212 ;  /* 0x000000ffff057224 */ /* 0x000fe400078e00d4 */
[----:B------:R-:W-:Y:S04]  /*2f310*/  STL [R1+0x7c0], R3 ;  /* 0x0007c00301007387 */ /* 0x000fe80000100800 */
[----:B------:R2:W-:Y:S04]  /*2f320*/  STL [R1+0x7bc], R7 ;  /* 0x0007bc0701007387 */ /* 0x0005e80000100800 */
[----:B-1----:R-:W3:Y:S04]  /*2f330*/  LDL.LU R212, [R1+0x1cc] ;  /* 0x0001cc0001d47983 */ /* 0x002ee80000300800 */
[----:B------:R-:W3:Y:S04]  /*2f340*/  LDL.LU R8, [R1+0x1d0] ;  /* 0x0001d00001087983 */ /* 0x000ee80000300800 */
[----:B------:R1:W-:Y:S02]  /*2f350*/  LDGSTS.E [R2+0x1800c], desc[UR8][R4.64], P1 ;  /* 0x1800c00004027fae */ /* 0x0003e40008921848 */
[----:B-1----:R-:W-:Y:S01]  /*2f360*/  IMAD.MOV.U32 R5, RZ, RZ, R7 ;  /* 0x000000ffff057224 */ /* 0x002fe200078e0007 */
[----:B------:R-:W-:Y:S01]  /*2f370*/  MOV R4, R3 ;  /* 0x0000000300047202 */ /* 0x000fe20000000f00 */
[----:B--2---:R-:W2:Y:S04]  /*2f380*/  LDL.LU R7, [R1+0x1d4] ;  /* 0x0001d40001077983 */ /* 0x004ea80000300800 */
[----:B------:R-:W2:Y:S04]  /*2f390*/  LDL.LU R3, [R1+0x1d8] ;  /* 0x0001d80001037983 */ /* 0x000ea80000300800 */
[----:B------:R1:W-:Y:S01]  /*2f3a0*/  LDGSTS.E [R2+0x1c00c], desc[UR8][R4.64], P1 ;  /* 0x1c00c00004027fae */ /* 0x0003e20008921848 */
[----:B------:R-:W-:-:S04]  /*2f3b0*/  ISETP.GT.AND P1, PT, R0, 0x1c, PT ;  /* 0x0000001c0000780c */ /* 0x000fc80003f24270 */
[----:B-1----:R-:W-:Y:S02]  /*2f3c0*/  SEL R2, RZ, 0x4, !P1 ;  /* 0x00000004ff027807 */ /* 0x002fe40004800000 */
[----:B----4-:R-:W-:-:S04]  /*2f3d0*/  IADD3 R10, P1, R10, UR4, RZ ;  /* 0x000000040a0a7c10 */ /* 0x010fc8000ff3e0ff */
[----:B------:R-:W-:Y:S01]  /*2f3e0*/  IADD3.X R213, R213, UR6, RZ, P1, !PT ;  /* 0x00000006d5d57c10 */ /* 0x000fe20008ffe4ff */
[----:B------:R-:W-:Y:S01]  /*2f3f0*/  STL [R1+0x1c8], R10 ;  /* 0x0001c80a01007387 */ /* 0x000fe20000100800 */
[----:B------:R-:W-:-:S03]  /*2f400*/  IMAD.MOV.U32 R4, RZ, RZ, R10 ;  /* 0x000000ffff047224 */ /* 0x000fc600078e000a */
[----:B------:R1:W-:Y:S01]  /*2f410*/  STL [R1+0x1c4], R213 ;  /* 0x0001c4d501007387 */ /* 0x0003e20000100800 */
[----:B------:R-:W-:-:S03]  /*2f420*/  MOV R5, R213 ;  /* 0x000000d500057202 */ /* 0x000fc60000000f00 */
[----:B------:R-:W4:Y:S04]  /*2f430*/  LDL.LU R215, [R1+0x1dc] ;  /* 0x0001dc0001d77983 */ /* 0x000f280000300800 */
[----:B------:R-:W4:Y:S04]  /*2f440*/  LDL.LU R214, [R1+0x1e0] ;  /* 0x0001e00001d67983 */ /* 0x000f280000300800 */
[----:B-1----:R-:W4:Y:S04]  /*2f450*/  LDL.LU R213, [R1+0x1e4] ;  /* 0x0001e40001d57983 */ /* 0x002f280000300800 */
[----:B------:R-:W4:Y:S01]  /*2f460*/  LDL.LU R10, [R1+0x1e8] ;  /* 0x0001e800010a7983 */ /* 0x000f220000300800 */
        /* <DEDUP_REMOVED lines=9> */
[----:B---3--:R-:W-:-:S04]  /*2f500*/  IADD3 R8, P3, R8, UR4, RZ ;  /* 0x0000000408087c10 */ /* 0x008fc8000ff7e0ff */
        /* <DEDUP_REMOVED lines=13> */
[----:B------:R-:W3:Y:S04]  /*2f5e0*/  LDL.LU R8, [R1+0x1f0] ;  /* 0x0001f00001087983 */ /* 0x000ee80000300800 */
[----:B--2---:R-:W2:Y:S04]  /*2f5f0*/  LDL.LU R7, [R1+0x1f4] ;  /* 0x0001f40001077983 */ /* 0x004ea80000300800 */
        /* <DEDUP_REMOVED lines=19> */
[----:B-1----:R-:W-:Y:S01]  /*2f730*/  MOV R5, R213 ;  /* 0x000000d500057202 */ /* 0x002fe20000000f00 */
[----:B------:R-:W-:Y:S01]  /*2f740*/  IMAD.MOV.U32 R4, RZ, RZ, R10 ;  /* 0x000000ffff047224 */ /* 0x000fe200078e000a */
[----:B----4-:R-:W4:Y:S04]  /*2f750*/  LDL.LU R213, [R1+0x3c4] ;  /* 0x0003c40001d57983 */ /* 0x010f280000300800 */
        /* <DEDUP_REMOVED lines=18> */
[----:B------:R1:W-:Y:S02]  /*2f880*/  LDGSTS.E [R2+0x4008], desc[UR8][R4.64], P2 ;  /* 0x0400800004027fae */ /* 0x0003e40009121848 */
[----:B-1----:R-:W-:Y:S01]  /*2f890*/  MOV R5, R7 ;  /* 0x0000000700057202 */ /* 0x002fe20000000f00 */
        /* <DEDUP_REMOVED lines=15> */
[----:B----4-:R-:W-:-:S04]  /*2f990*/  IADD3 R10, P4, R10, UR4, RZ ;  /* 0x000000040a0a7c10 */ /* 0x010fc8000ff9e0ff */
[----:B------:R-:W-:Y:S01]  /*2f9a0*/  IADD3.X R213, R213, UR6, RZ, P4, !PT ;  /* 0x00000006d5d57c10 */ /* 0x000fe2000a7fe4ff */
[----:B------:R-:W-:Y:S01]  /*2f9b0*/  STL [R1+0x3c8], R10 ;  /* 0x0003c80a01007387 */ /* 0x000fe20000100800 */
[----:B-1----:R-:W-:-:S03]  /*2f9c0*/  IMAD.MOV.U32 R4, RZ, RZ, R10 ;  /* 0x000000ffff047224 */ /* 0x002fc600078e000a */
[----:B------:R1:W-:Y:S01]  /*2f9d0*/  STL [R1+0x3c4], R213 ;  /* 0x0003c4d501007387 */ /* 0x0003e20000100800 */
[----:B------:R-:W-:-:S03]  /*2f9e0*/  MOV R5, R213 ;  /* 0x000000d500057202 */ /* 0x000fc60000000f00 */
[----:B------:R-:W4:Y:S04]  /*2f9f0*/  LDL.LU R215, [R1+0x3dc] ;  /* 0x0003dc0001d77983 */ /* 0x000f280000300800 */
[----:B------:R-:W4:Y:S04]  /*2fa00*/  LDL.LU R214, [R1+0x3e0] ;  /* 0x0003e00001d67983 */ /* 0x000f280000300800 */
[----:B-1----:R-:W4:Y:S04]  /*2fa10*/  LDL.LU R213, [R1+0x3e4] ;  /* 0x0003e40001d57983 */ /* 0x002f280000300800 */
[----:B------:R-:W4:Y:S01]  /*2fa20*/  LDL.LU R10, [R1+0x3e8] ;  /* 0x0003e800010a7983 */ /* 0x000f220000300800 */
[----:B------:R-:W-:-:S03]  /*2fa30*/  ISETP.GT.AND P1, PT, R0, 0x3d, PT ;  /* 0x0000003d0000780c */ /* 0x000fc60003f24270 */
[----:B------:R1:W-:Y:S02]  /*2fa40*/  LDGSTS.E [R2+0x8000], desc[UR8][R4.64], P2 ;  /* 0x0800000004027fae */ /* 0x0003e40009121848 */
        /* <DEDUP_REMOVED lines=160> */
[----:B------:R1:W-:Y:S03]  /*30450*/  STL [R1+0x600], R214 ;  /* 0x000600d601007387 */ /* 0x0003e60000100800 */
[----:B------:R-:W-:Y:S01]  /*30460*/  IMAD.MOV.U32 R5, RZ, RZ, R215 ;  /* 0x000000ffff057224 */ /* 0x000fe200078e00d7 */
[----:B------:R-:W-:Y:S04]  /*30470*/  STL [R1+0x5fc], R215 ;  /* 0x0005fcd701007387 */ /* 0x000fe80000100800 */
[----:B------:R1:W-:Y:S01]  /*30480*/  LDGSTS.E [R2+0x1400c], desc[UR8][R4.64], P1 ;  /* 0x1400c00004027fae */ /* 0x0003e20008921848 */
[----:B----4-:R-:W-:-:S04]  /*30490*/  IADD3 R10, P4, R10, UR4, RZ ;  /* 0x000000040a0a7c10 */ /* 0x010fc8000ff9e0ff */
[----:B------:R-:W-:Y:S01]  /*304a0*/  IADD3.X R213, R213, UR6, RZ, P4, !PT ;  /* 0x00000006d5d57c10 */ /* 0x000fe2000a7fe4ff */
[----:B------:R-:W-:Y:S03]  /*304b0*/  STL [R1+0x7c8], R10 ;  /* 0x0007c80a01007387 */ /* 0x000fe60000100800 */
[----:B-1----:R-:W-:Y:S01]  /*304c0*/  MOV R5, R213 ;  /* 0x000000d500057202 */ /* 0x002fe20000000f00 */
[----:B------:R1:W-:Y:S04]  /*304d0*/  STL [R1+0x7c4], R213 ;  /* 0x0007c4d501007387 */ /* 0x0003e80000100800 */
[----:B------:R-:W4:Y:S01]  /*304e0*/  LDL.LU R214, [R1+0x7dc] ;  /* 0x0007dc0001d67983 */ /* 0x000f220000300800 */
[----:B------:R-:W-:-:S03]  /*304f0*/  IMAD.MOV.U32 R4, RZ, RZ, R10 ;  /* 0x000000ffff047224 */ /* 0x000fc600078e000a */
[----:B-1----:R-:W4:Y:S04]  /*30500*/  LDL.LU R213, [R1+0x7e0] ;  /* 0x0007e00001d57983 */ /* 0x002f280000300800 */
[----:B------:R-:W4:Y:S04]  /*30510*/  LDL.LU R10, [R1+0x7e4] ;  /* 0x0007e400010a7983 */ /* 0x000f280000300800 */
        /* <DEDUP_REMOVED lines=9> */
[----:B------:R1:W-:Y:S03]  /*305b0*/  STL [R1+0x7d0], R8 ;  /* 0x0007d00801007387 */ /* 0x0003e60000100800 */
[----:B------:R-:W-:Y:S01]  /*305c0*/  IMAD.MOV.U32 R5, RZ, RZ, R212 ;  /* 0x000000ffff057224 */ /* 0x000fe200078e00d4 */
[----:B------:R-:W-:Y:S04]  /*305d0*/  STL [R1+0x7cc], R212 ;  /* 0x0007ccd401007387 */ /* 0x000fe80000100800 */
[----:B------:R3:W-:Y:S01]  /*305e0*/  LDGSTS.E [R2+0x1c000], desc[UR8][R4.64], P2 ;  /* 0x1c00000004027fae */ /* 0x0007e20009121848 */
[----:B--2---:R-:W-:-:S04]  /*305f0*/  IADD3 R3, P4, R3, UR4, RZ ;  /* 0x0000000403037c10 */ /* 0x004fc8000ff9e0ff */
[----:B------:R-:W-:Y:S01]  /*30600*/  IADD3.X R7, R7, UR6, RZ, P4, !PT ;  /* 0x0000000607077c10 */ /* 0x000fe2000a7fe4ff */
[----:B------:R-:W-:Y:S03]  /*30610*/  STL [R1+0x7d8], R3 ;  /* 0x0007d80301007387 */ /* 0x000fe60000100800 */
[----:B---3--:R-:W-:Y:S01]  /*30620*/  MOV R5, R7 ;  /* 0x0000000700057202 */ /* 0x008fe20000000f00 */
[----:B------:R2:W-:Y:S04]  /*30630*/  STL [R1+0x7d4], R7 ;  /* 0x0007d40701007387 */ /* 0x0005e80000100800 */
[----:B-1----:R-:W3:Y:S04]  /*30640*/  LDL.LU R8, [R1+0x7ec] ;  /* 0x0007ec0001087983 */ /* 0x002ee80000300800 */
[----:B--2---:R-:W2:Y:S01]  /*30650*/  LDL.LU R7, [R1+0x7f0] ;  /* 0x0007f00001077983 */ /* 0x004ea20000300800 */
[----:B------:R-:W-:-:S03]  /*30660*/  IMAD.MOV.U32 R4, RZ, RZ, R3 ;  /* 0x000000ffff047224 */ /* 0x000fc600078e0003 */
[----:B------:R-:W3:Y:S01]  /*30670*/  LDL.LU R3, [R1+0x7f8] ;  /* 0x0007f80001037983 */ /* 0x000ee20000300800 */
[----:B------:R-:W-:-:S03]  /*30680*/  ISETP.GT.AND P2, PT, R0, 0x7e, PT ;  /* 0x0000007e0000780c */ /* 0x000fc60003f44270 */
[----:B------:R1:W-:Y:S04]  /*30690*/  LDGSTS.E [R2+0x18004], desc[UR8][R4.64], P1 ;  /* 0x1800400004027fae */ /* 0x0003e80008921848 */
[----:B------:R-:W3:Y:S01]  /*306a0*/  LDL.LU R212, [R1+0x800] ;  /* 0x0008000001d47983 */ /* 0x000ee20000300800 */
[----:B-1----:R-:W-:-:S04]  /*306b0*/  SEL R4, RZ, 0x4, !P2 ;  /* 0x00000004ff047807 */ /* 0x002fc80005000000 */
[----:B------:R-:W-:-:S04]  /*306c0*/  SEL R4, R4, RZ, !P0 ;  /* 0x000000ff04047207 */ /* 0x000fc80004000000 */
[----:B------:R-:W-:Y:S02]  /*306d0*/  ISETP.NE.U32.AND P2, PT, R4, RZ, PT ;  /* 0x000000ff0400720c */ /* 0x000fe40003f45070 */
[----:B----4-:R-:W-:-:S04]  /*306e0*/  IADD3 R213, P3, R213, UR4, RZ ;  /* 0x00000004d5d57c10 */ /* 0x010fc8000ff7e0ff */
[----:B------:R-:W-:Y:S01]  /*306f0*/  IADD3.X R214, R214, UR6, RZ, P3, !PT ;  /* 0x00000006d6d67c10 */ /* 0x000fe20009ffe4ff */
[----:B------:R1:W-:Y:S01]  /*30700*/  STL [R1+0x7e0], R213 ;  /* 0x0007e0d501007387 */ /* 0x0003e20000100800 */
[----:B------:R-:W-:-:S03]  /*30710*/  IADD3 R215, P4, R215, UR4, RZ ;  /* 0x00000004d7d77c10 */ /* 0x000fc6000ff9e0ff */
[----:B------:R4:W-:Y:S01]  /*30720*/  STL [R1+0x7dc], R214 ;  /* 0x0007dcd601007387 */ /* 0x0009e20000100800 */
[----:B------:R-:W-:Y:S01]  /*30730*/  IMAD.MOV.U32 R4, RZ, RZ, R213 ;  /* 0x000000ffff047224 */ /* 0x000fe200078e00d5 */
[----:B------:R-:W-:Y:S02]  /*30740*/  IADD3.X R10, R10, UR6, RZ, P4, !PT ;  /* 0x000000060a0a7c10 */ /* 0x000fe4000a7fe4ff */
[----:B------:R-:W-:Y:S04]  /*30750*/  STL [R1+0x7e8], R215 ;  /* 0x0007e8d701007387 */ /* 0x000fe80000100800 */
[----:B-1----:R-:W3:Y:S01]  /*30760*/  LDL.LU R213, [R1+0x7f4] ;  /* 0x0007f40001d57983 */ /* 0x002ee20000300800 */
[----:B------:R-:W-:-:S03]  /*30770*/  IMAD.MOV.U32 R5, RZ, RZ, R214 ;  /* 0x000000ffff057224 */ /* 0x000fc600078e00d6 */
[----:B------:R1:W-:Y:S04]  /*30780*/  STL [R1+0x7e4], R10 ;  /* 0x0007e40a01007387 */ /* 0x0003e80000100800 */
[----:B----4-:R-:W4:Y:S04]  /*30790*/  LDL.LU R214, [R1+0x7fc] ;  /* 0x0007fc0001d67983 */ /* 0x010f280000300800 */
[----:B------:R1:W-:Y:S01]  /*307a0*/  LDGSTS.E [R2+0x1c004], desc[UR8][R4.64], P1 ;  /* 0x1c00400004027fae */ /* 0x0003e20008921848 */
[----:B------:R-:W-:Y:S01]  /*307b0*/  ISETP.GT.AND P1, PT, R0, 0x7f, PT ;  /* 0x0000007f0000780c */ /* 0x000fe20003f24270 */
[----:B-1----:R-:W-:Y:S01]  /*307c0*/  IMAD.MOV.U32 R4, RZ, RZ, R215 ;  /* 0x000000ffff047224 */ /* 0x002fe200078e00d7 */
[----:B------:R-:W-:-:S02]  /*307d0*/  MOV R5, R10 ;  /* 0x0000000a00057202 */ /* 0x000fc40000000f00 */
[----:B------:R-:W4:Y:S04]  /*307e0*/  LDL.LU R10, [R1+0x1064] ;  /* 0x00106400010a7983 */ /* 0x000f280000300800 */
[----:B------:R1:W-:Y:S02]  /*307f0*/  LDGSTS.E [R2+0x18008], desc[UR8][R4.64], P2 ;  /* 0x1800800004027fae */ /* 0x0003e40009121848 */
[----:B-1----:R-:W-:-:S04]  /*30800*/  SEL R4, RZ, 0x4, !P1 ;  /* 0x00000004ff047807 */ /* 0x002fc80004800000 */
[----:B------:R-:W-:-:S04]  /*30810*/  SEL R4, R4, RZ, !P0 ;  /* 0x000000ff04047207 */ /* 0x000fc80004000000 */
[----:B------:R-:W-:Y:S02]  /*30820*/  ISETP.NE.U32.AND P1, PT, R4, RZ, PT ;  /* 0x000000ff0400720c */ /* 0x000fe40003f25070 */
[----:B--2---:R-:W-:-:S04]  /*30830*/  IADD3 R7, P3, R7, UR4, RZ ;  /* 0x0000000407077c10 */ /* 0x004fc8000ff7e0ff */
[----:B---3--:R-:W-:Y:S01]  /*30840*/  IADD3.X R8, R8, UR6, RZ, P3, !PT ;  /* 0x0000000608087c10 */ /* 0x008fe20009ffe4ff */
[----:B------:R-:W-:-:S04]  /*30850*/  IMAD.MOV.U32 R4, RZ, RZ, R7 ;  /* 0x000000ffff047224 */ /* 0x000fc800078e0007 */
[----:B------:R-:W-:Y:S01]  /*30860*/  IMAD.MOV.U32 R5, RZ, RZ, R8 ;  /* 0x000000ffff057224 */ /* 0x000fe200078e0008 */
[----:B------:R1:W-:Y:S04]  /*30870*/  STL [R1+0x7f0], R7 ;  /* 0x0007f00701007387 */ /* 0x0003e80000100800 */
[----:B------:R2:W-:Y:S01]  /*30880*/  LDGSTS.E [R2+0x1c008], desc[UR8][R4.64], P2 ;  /* 0x1c00800004027fae */ /* 0x0005e20009121848 */
[----:B------:R-:W-:-:S03]  /*30890*/  IADD3 R3, P2, R3, UR4, RZ ;  /* 0x0000000403037c10 */ /* 0x000fc6000ff5e0ff */
[----:B------:R3:W-:Y:S04]  /*308a0*/  STL [R1+0x7ec], R8 ;  /* 0x0007ec0801007387 */ /* 0x0007e80000100800 */
[----:B-1----:R-:W4:Y:S01]  /*308b0*/  LDL.LU R7, [R1+0x808] ;  /* 0x0008080001077983 */ /* 0x002f220000300800 */
[----:B--2---:R-:W-:-:S03]  /*308c0*/  IMAD.MOV.U32 R4, RZ, RZ, R3 ;  /* 0x000000ffff047224 */ /* 0x004fc600078e0003 */
[----:B---3--:R-:W2:Y:S04]  /*308d0*/  LDL.LU R8, [R1+0x848] ;  /* 0x0008480001087983 */ /* 0x008ea80000300800 */
[----:B------:R1:W-:Y:S02]  /*308e0*/  STL [R1+0x7f8], R3 ;  /* 0x0007f80301007387 */ /* 0x0003e40000100800 */
[----:B-1----:R-:W1:Y:S01]  /*308f0*/  S2R R3, SR_TID.X ;  /* 0x0000000000037919 */ /* 0x002e620000002100 */
[----:B------:R-:W-:Y:S02]  /*30900*/  IADD3 R212, P3, R212, UR4, RZ ;  /* 0x00000004d4d47c10 */ /* 0x000fe4000ff7e0ff */
[----:B-1----:R-:W-:Y:S02]  /*30910*/  LOP3.LUT R3, R3, 0x7f, RZ, 0xc0, !PT ;  /* 0x0000007f03037812 */ /* 0x002fe400078ec0ff */
[----:B------:R-:W-:-:S04]  /*30920*/  IADD3.X R213, R213, UR6, RZ, P2, !PT ;  /* 0x00000006d5d57c10 */ /* 0x000fc800097fe4ff */
[----:B------:R-:W-:Y:S01]  /*30930*/  MOV R5, R213 ;  /* 0x000000d500057202 */ /* 0x000fe20000000f00 */
[----:B------:R1:W-:Y:S01]  /*30940*/  STL [R1+0x7f4], R213 ;  /* 0x0007f4d501007387 */ /* 0x0003e20000100800 */
[----:B----4-:R-:W-:-:S03]  /*30950*/  IADD3.X R214, R214, UR6, RZ, P3, !PT ;  /* 0x00000006d6d67c10 */ /* 0x010fc60009ffe4ff */
[----:B------:R3:W-:Y:S04]  /*30960*/  STL [R1+0x800], R212 ;  /* 0x000800d401007387 */ /* 0x0007e80000100800 */
[----:B------:R4:W-:Y:S04]  /*30970*/  LDGSTS.E [R2+0x1800c], desc[UR8][R4.64], P1 ;  /* 0x1800c00004027fae */ /* 0x0009e80008921848 */
[----:B-1----:R-:W2:Y:S04]  /*30980*/  LDL.LU R213, [R1+0x804] ;  /* 0x0008040001d57983 */ /* 0x002ea80000300800 */
[----:B------:R1:W-:Y:S01]  /*30990*/  STL [R1+0x7fc], R214 ;  /* 0x0007fcd601007387 */ /* 0x0003e20000100800 */
[----:B----4-:R-:W-:-:S03]  /*309a0*/  IMAD.MOV.U32 R4, RZ, RZ, R212 ;  /* 0x000000ffff047224 */ /* 0x010fc600078e00d4 */
[----:B------:R-:W4:Y:S01]  /*309b0*/  LDL.LU R215, [R1+0x844] ;  /* 0x0008440001d77983 */ /* 0x000f220000300800 */
[----:B------:R-:W-:-:S03]  /*309c0*/  IMAD.MOV.U32 R5, RZ, RZ, R214 ;  /* 0x000000ffff057224 */ /* 0x000fc600078e00d6 */
[----:B---3--:R-:W3:Y:S04]  /*309d0*/  LDL.LU R212, [R1+0x884] ;  /* 0x0008840001d47983 */ /* 0x008ee80000300800 */
[----:B------:R2:W-:Y:S01]  /*309e0*/  LDGSTS.E [R2+0x1c00c], desc[UR8][R4.64], P1 ;  /* 0x1c00c00004027fae */ /* 0x0005e20008921848 */
[----:B------:R-:W-:Y:S01]  /*309f0*/  ISETP.GE.AND P1, PT, R3, R0, PT ;  /* 0x000000000300720c */ /* 0x000fe20003f26270 */
[----:B------:R-:W-:Y:S02]  /*30a00*/  ULEA UR12, UR60, UR10, 0x10 ;  /* 0x0000000a3c0c7291 */ /* 0x000fe4000f8e803f */
[----:B------:R-:W0:Y:S04]  /*30a10*/  LDGDEPBAR ;  /* 0x00000000000079af */ /* 0x000e280000000000 */
[----:B------:R-:W3:Y:S04]  /*30a20*/  LDL.LU R2, [R1+0x888] ;  /* 0x0008880001027983 */ /* 0x000ee80000300800 */
[----:B-1----:R-:W3:Y:S04]  /*30a30*/  LDL.LU R214, [R1+0x8c4] ;  /* 0x0008c40001d67983 */ /* 0x002ee80000300800 */
[----:B------:R-:W3:Y:S01]  /*30a40*/  LDL.LU R3, [R1+0x8c8] ;  /* 0x0008c80001037983 */ /* 0x000ee20000300800 */
[----:B------:R-:W-:-:S04]  /*30a50*/  SEL R0, RZ, 0x4, P1 ;  /* 0x00000004ff007807 */ /* 0x000fc80000800000 */
[----:B------:R-:W-:-:S04]  /*30a60*/  SEL R0, R0, RZ, !P0 ;  /* 0x000000ff00007207 */ /* 0x000fc80004000000 */
[----:B------:R-:W-:Y:S01]  /*30a70*/  ISETP.NE.U32.AND P0, PT, R0, RZ, PT ;  /* 0x000000ff0000720c */ /* 0x000fe20003f05070 */
[----:B------:R-:W-:-:S05]  /*30a80*/  IMAD.U32 R0, RZ, RZ, UR12 ;  /* 0x0000000cff007e24 */ /* 0x000fca000f8e00ff */
[----:B------:R-:W-:Y:S02]  /*30a90*/  IADD3 R0, R10, 0x100000, R0 ;  /* 0x001000000a007810 */ /* 0x000fe40007ffe000 */
[----:B------:R-:W-:Y:S02]  /*30aa0*/  IADD3 R7, P1, R7, UR5, RZ ;  /* 0x0000000507077c10 */ /* 0x000fe4000ff3e0ff */
[----:B--2---:R-:W-:-:S03]  /*30ab0*/  IADD3 R8, P2, R8, UR5, RZ ;  /* 0x0000000508087c10 */ /* 0x004fc6000ff5e0ff */
[----:B------:R1:W-:Y:S01]  /*30ac0*/  STL [R1+0x808], R7 ;  /* 0x0008080701007387 */ /* 0x0003e20000100800 */
[----:B------:R-:W-:-:S03]  /*30ad0*/  MOV R4, R7 ;  /* 0x0000000700047202 */ /* 0x000fc60000000f00 */
[----:B------:R-:W-:Y:S01]  /*30ae0*/  STL [R1+0x848], R8 ;  /* 0x0008480801007387 */ /* 0x000fe20000100800 */
[----:B------:R-:W-:-:S05]  /*30af0*/  IADD3.X R213, R213, UR7, RZ, P1, !PT ;  /* 0x00000007d5d57c10 */ /* 0x000fca0008ffe4ff */
[----:B------:R-:W-:Y:S01]  /*30b00*/  IMAD.MOV.U32 R5, RZ, RZ, R213 ;  /* 0x000000ffff057224 */ /* 0x000fe200078e00d5 */
[----:B------:R2:W-:Y:S01]  /*30b10*/  STL [R1+0x804], R213 ;  /* 0x000804d501007387 */ /* 0x0005e20000100800 */
[----:B----4-:R-:W-:-:S03]  /*30b20*/  IADD3.X R215, R215, UR7, RZ, P2, !PT ;  /* 0x00000007d7d77c10 */ /* 0x010fc600097fe4ff */
[----:B-1----:R-:W4:Y:S04]  /*30b30*/  LDL.LU R7, [R1+0x908] ;  /* 0x0009080001077983 */ /* 0x002f280000300800 */
[----:B------:R1:W-:Y:S04]  /*30b40*/  STL [R1+0x844], R215 ;  /* 0x000844d701007387 */ /* 0x0003e80000100800 */
[----:B------:R1:W-:Y:S04]  /*30b50*/  LDGSTS.E [R0+-0x80000], desc[UR8][R4.64], P0 ;  /* 0x8000000004007fae */ /* 0x0003e80008121848 */
[----:B--2---:R-:W2:Y:S01]  /*30b60*/  LDL.LU R213, [R1+0x948] ;  /* 0x0009480001d57983 */ /* 0x004ea20000300800 */
[----:B---3--:R-:W-:Y:S01]  /*30b70*/  IADD3 R2, P1, R2, UR5, RZ ;  /* 0x0000000502027c10 */ /* 0x008fe2000ff3e0ff */
[----:B-1----:R-:W-:-:S02]  /*30b80*/  IMAD.MOV.U32 R4, RZ, RZ, R8 ;  /* 0x000000ffff047224 */ /* 0x002fc400078e0008 */
[----:B------:R-:W-:Y:S01]  /*30b90*/  IMAD.MOV.U32 R5, RZ, RZ, R215 ;  /* 0x000000ffff057224 */ /* 0x000fe200078e00d7 */
[----:B------:R-:W3:Y:S01]  /*30ba0*/  LDL.LU R8, [R1+0x904] ;  /* 0x0009040001087983 */ /* 0x000ee20000300800 */
[----:B------:R-:W-:Y:S02]  /*30bb0*/  IADD3.X R212, R212, UR7, RZ, P1, !PT ;  /* 0x00000007d4d47c10 */ /* 0x000fe40008ffe4ff */
[----:B------:R-:W-:Y:S01]  /*30bc0*/  IADD3 R3, P2, R3, UR5, RZ ;  /* 0x0000000503037c10 */ /* 0x000fe2000ff5e0ff */
[----:B------:R-:W3:Y:S03]  /*30bd0*/  LDL.LU R215, [R1+0x944] ;  /* 0x0009440001d77983 */ /* 0x000ee60000300800 */
[----:B------:R-:W-:Y:S01]  /*30be0*/  IADD3.X R214, R214, UR7, RZ, P2, !PT ;  /* 0x00000007d6d67c10 */ /* 0x000fe200097fe4ff */
[----:B------:R1:W-:Y:S04]  /*30bf0*/  LDGSTS.E [R0+-0x7fc00], desc[UR8][R4.64], P0 ;  /* 0x8040000004007fae */ /* 0x0003e80008121848 */
[----:B------:R1:W-:Y:S04]  /*30c00*/  STL [R1+0x888], R2 ;  /* 0x0008880201007387 */ /* 0x0003e80000100800 */
[----:B------:R1:W-:Y:S02]  /*30c10*/  STL [R1+0x884], R212 ;  /* 0x000884d401007387 */ /* 0x0003e40000100800 */
[----:B-1----:R-:W-:Y:S01]  /*30c20*/  MOV R4, R2 ;  /* 0x0000000200047202 */ /* 0x002fe20000000f00 */
[----:B------:R-:W-:Y:S01]  /*30c30*/  IMAD.MOV.U32 R5, RZ, RZ, R212 ;  /* 0x000000ffff057224 */ /* 0x000fe200078e00d4 */
[----:B------:R1:W-:Y:S04]  /*30c40*/  STL [R1+0x8c8], R3 ;  /* 0x0008c80301007387 */ /* 0x0003e80000100800 */
[----:B------:R-:W3:Y:S04]  /*30c50*/  LDL.LU R2, [R1+0x988] ;  /* 0x0009880001027983 */ /* 0x000ee80000300800 */
[----:B------:R1:W-:Y:S04]  /*30c60*/  STL [R1+0x8c4], R214 ;  /* 0x0008c4d601007387 */ /* 0x0003e80000100800 */
[----:B------:R1:W-:Y:S04]  /*30c70*/  LDGSTS.E [R0+-0x7f800], desc[UR8][R4.64], P0 ;  /* 0x8080000004007fae */ /* 0x0003e80008121848 */
[----:B------:R-:W3:Y:S01]  /*30c80*/  LDL.LU R212, [R1+0x9c8] ;  /* 0x0009c80001d47983 */ /* 0x000ee20000300800 */
[----:B-1----:R-:W-:-:S03]  /*30c90*/  IMAD.MOV.U32 R4, RZ, RZ, R3 ;  /* 0x000000ffff047224 */ /* 0x002fc600078e0003 */
[----:B------:R-:W3:Y:S01]  /*30ca0*/  LDL.LU R3, [R1+0x984] ;  /* 0x0009840001037983 */ /* 0x000ee20000300800 */
[----:B------:R-:W-:-:S03]  /*30cb0*/  IMAD.MOV.U32 R5, RZ, RZ, R214 ;  /* 0x000000ffff057224 */ /* 0x000fc600078e00d6 */
[----:B------:R-:W3:Y:S04]  /*30cc0*/  LDL.LU R214, [R1+0x9c4] ;  /* 0x0009c40001d67983 */ /* 0x000ee80000300800 */
[----:B------:R1:W-:Y:S01]  /*30cd0*/  LDGSTS.E [R0+-0x7f400], desc[UR8][R4.64], P0 ;  /* 0x80c0000004007fae */ /* 0x0003e20008121848 */
[----:B----4-:R-:W-:-:S04]  /*30ce0*/  IADD3 R7, P1, R7, UR5, RZ ;  /* 0x0000000507077c10 */ /* 0x010fc8000ff3e0ff */
[----:B-1----:R-:W-:Y:S01]  /*30cf0*/  MOV R4, R7 ;  /* 0x0000000700047202 */ /* 0x002fe20000000f00 */
[----:B------:R1:W-:Y:S01]  /*30d00*/  STL [R1+0x908], R7 ;  /* 0x0009080701007387 */ /* 0x0003e20000100800 */
[----:B--2---:R-:W-:Y:S02]  /*30d10*/  IADD3 R213, P2, R213, UR5, RZ ;  /* 0x00000005d5d57c10 */ /* 0x004fe4000ff5e0ff */
[----:B---3--:R-:W-:Y:S02]  /*30d20*/  IADD3.X R8, R8, UR7, RZ, P1, !PT ;  /* 0x0000000708087c10 */ /* 0x008fe40008ffe4ff */
[----:B------:R-:W-:-:S03]  /*30d30*/  IADD3.X R215, R215, UR7, RZ, P2, !PT ;  /* 0x00000007d7d77c10 */ /* 0x000fc600097fe4ff */
[----:B------:R-:W-:Y:S01]  /*30d40*/  IMAD.MOV.U32 R5, RZ, RZ, R8 ;  /* 0x000000ffff057224 */ /* 0x000fe200078e0008 */
[----:B------:R2:W-:Y:S04]  /*30d50*/  STL [R1+0x904], R8 ;  /* 0x0009040801007387 */ /* 0x0005e80000100800 */
[----:B------:R3:W-:Y:S04]  /*30d60*/  STL [R1+0x948], R213 ;  /* 0x000948d501007387 */ /* 0x0007e80000100800 */
[----:B-1----:R-:W4:Y:S04]  /*30d70*/  LDL.LU R7, [R1+0xa08] ;  /* 0x000a080001077983 */ /* 0x002f280000300800 */
[----:B------:R1:W-:Y:S04]  /*30d80*/  STL [R1+0x944], R215 ;  /* 0x000944d701007387 */ /* 0x0003e80000100800 */
[----:B------:R1:W-:Y:S01]  /*30d90*/  LDGSTS.E [R0+-0x7f000], desc[UR8][R4.64], P0 ;  /* 0x8100000004007fae */ /* 0x0003e20008121848 */
[----:B------:R-:W-:-:S03]  /*30da0*/  IADD3 R2, P1, R2, UR5, RZ ;  /* 0x0000000502027c10 */ /* 0x000fc6000ff3e0ff */
[----:B--2---:R-:W2:Y:S01]  /*30db0*/  LDL.LU R8, [R1+0xa48] ;  /* 0x000a480001087983 */ /* 0x004ea20000300800 */
[----:B-1----:R-:W-:Y:S02]  /*30dc0*/  IMAD.MOV.U32 R4, RZ, RZ, R213 ;  /* 0x000000ffff047224 */ /* 0x002fe400078e00d5 */
[----:B------:R-:W-:Y:S01]  /*30dd0*/  IMAD.MOV.U32 R5, RZ, RZ, R215 ;  /* 0x000000ffff057224 */ /* 0x000fe200078e00d7 */
[----:B---3--:R-:W3:Y:S01]  /*30de0*/  LDL.LU R213, [R1+0xa04] ;  /* 0x000a040001d57983 */ /* 0x008ee20000300800 */
[----:B------:R-:W-:-:S03]  /*30df0*/  IADD3 R212, P2, R212, UR5, RZ ;  /* 0x00000005d4d47c10 */ /* 0x000fc6000ff5e0ff */
[----:B------:R-:W3:Y:S04]  /*30e00*/  LDL.LU R215, [R1+0xa44] ;  /* 0x000a440001d77983 */ /* 0x000ee80000300800 */
[----:B------:R1:W-:Y:S01]  /*30e10*/  LDGSTS.E [R0+-0x7ec00], desc[UR8][R4.64], P0 ;  /* 0x8140000004007fae */ /* 0x0003e20008121848 */
[----:B------:R-:W-:-:S03]  /*30e20*/  IADD3.X R3, R3, UR7, RZ, P1, !PT ;  /* 0x0000000703037c10 */ /* 0x000fc60008ffe4ff */
[----:B------:R1:W-:Y:S01]  /*30e30*/  STL [R1+0x988], R2 ;  /* 0x0009880201007387 */ /* 0x0003e20000100800 */
[----:B------:R-:W-:-:S03]  /*30e40*/  IADD3.X R214, R214, UR7, RZ, P2, !PT ;  /* 0x00000007d6d67c10 */ /* 0x000fc600097fe4ff */
        /* <DEDUP_REMOVED lines=15> */
[----:B------:R-:W-:Y:S01]  /*30f40*/  STL [R1+0xa08], R7 ;  /* 0x000a080701007387 */ /* 0x000fe20000100800 */
[----:B--2---:R-:W-:Y:S02]  /*30f50*/  IADD3 R8, P2, R8, UR5, RZ ;  /* 0x0000000508087c10 */ /* 0x004fe4000ff5e0ff */
[----:B---3--:R-:W-:Y:S02]  /*30f60*/  IADD3.X R213, R213, UR7, RZ, P1, !PT ;  /* 0x00000007d5d57c10 */ /* 0x008fe40008ffe4ff */
[----:B------:R-:W-:-:S03]  /*30f70*/  IADD3.X R215, R215, UR7, RZ, P2, !PT ;  /* 0x00000007d7d77c10 */ /* 0x000fc600097fe4ff */
[----:B------:R-:W-:Y:S01]  /*30f80*/  IMAD.MOV.U32 R5, RZ, RZ, R213 ;  /* 0x000000ffff057224 */ /* 0x000fe200078e00d5 */
[----:B------:R1:W-:Y:S04]  /*30f90*/  STL [R1+0xa04], R213 ;  /* 0x000a04d501007387 */ /* 0x0003e80000100800 */
[----:B------:R-:W-:Y:S04]  /*30fa0*/  STL [R1+0xa48], R8 ;  /* 0x000a480801007387 */ /* 0x000fe80000100800 */
[----:B------:R2:W-:Y:S04]  /*30fb0*/  LDGSTS.E [R0+-0x7e000], desc[UR8][R4.64], P0 ;  /* 0x8200000004007fae */ /* 0x0005e80008121848 */
[----:B-1----:R-:W3:Y:S04]  /*30fc0*/  LDL.LU R213, [R1+0xb08] ;  /* 0x000b080001d57983 */ /* 0x002ee80000300800 */
[----:B------:R1:W-:Y:S01]  /*30fd0*/  STL [R1+0xa44], R215 ;  /* 0x000a44d701007387 */ /* 0x0003e20000100800 */
[----:B------:R-:W-:-:S03]  /*30fe0*/  IADD3 R2, P1, R2, UR5, RZ ;  /* 0x0000000502027c10 */ /* 0x000fc6000ff3e0ff */
[----:B------:R-:W4:Y:S01]  /*30ff0*/  LDL.LU R7, [R1+0xb48] ;  /* 0x000b480001077983 */ /* 0x000f220000300800 */
[----:B--2---:R-:W-:Y:S02]  /*31000*/  IMAD.MOV.U32 R4, RZ, RZ, R8 ;  /* 0x000000ffff047224 */ /* 0x004fe400078e0008 */
[----:B------:R-:W-:Y:S02]  /*31010*/  IMAD.MOV.U32 R5, RZ, RZ, R215 ;  /* 0x000000ffff057224 */ /* 0x000fe400078e00d7 */
[----:B-1----:R-:W2:Y:S04]  /*31020*/  LDL.LU R215, [R1+0xb04] ;  /* 0x000b040001d77983 */ /* 0x002ea80000300800 */
[----:B------:R-:W2:Y:S01]  /*31030*/  LDL.LU R8, [R1+0xb44] ;  /* 0x000b440001087983 */ /* 0x000ea20000300800 */
[----:B------:R-:W-:-:S03]  /*31040*/  IADD3 R3, P2, R3, UR5, RZ ;  /* 0x0000000503037c10 */ /* 0x000fc6000ff5e0ff */
[----:B------:R1:W-:Y:S01]  /*31050*/  LDGSTS.E [R0+-0x7dc00], desc[UR8][R4.64], P0 ;  /* 0x8240000004007fae */ /* 0x0003e20008121848 */
[----:B------:R-:W-:-:S03]  /*31060*/  IADD3.X R212, R212, UR7, RZ, P1, !PT ;  /* 0x00000007d4d47c10 */ /* 0x000fc60008ffe4ff */
[----:B------:R-:W-:Y:S01]  /*31070*/  STL [R1+0xa88], R2 ;  /* 0x000a880201007387 */ /* 0x000fe20000100800 */
[----:B------:R-:W-:Y:S01]  /*31080*/  IADD3.X R214, R214, UR7, RZ, P2, !PT ;  /* 0x00000007d6d67c10 */ /* 0x000fe200097fe4ff */
[----:B-1----:R-:W-:Y:S01]  /*31090*/  IMAD.MOV.U32 R5, RZ, RZ, R212 ;  /* 0x000000ffff057224 */ /* 0x002fe200078e00d4 */
[----:B------:R-:W-:Y:S01]  /*310a0*/  MOV R4, R2 ;  /* 0x0000000200047202 */ /* 0x000fe20000000f00 */
[----:B------:R1:W-:Y:S04]  /*310b0*/  STL [R1+0xa84], R212 ;  /* 0x000a84d401007387 */ /* 0x0003e80000100800 */
[----:B------:R-:W-:Y:S04]  /*310c0*/  STL [R1+0xac8], R3 ;  /* 0x000ac80301007387 */ /* 0x000fe80000100800 */
[----:B------:R1:W-:Y:S04]  /*310d0*/  LDGSTS.E [R0+-0x7d800], desc[UR8][R4.64], P0 ;  /* 0x8280000004007fae */ /* 0x0003e80008121848 */
[----:B-1----:R-:W2:Y:S04]  /*310e0*/  LDL.LU R212, [R1+0xb88] ;  /* 0x000b880001d47983 */ /* 0x002ea80000300800 */
[----:B------:R1:W-:Y:S04]  /*310f0*/  STL [R1+0xac4], R214 ;  /* 0x000ac4d601007387 */ /* 0x0003e80000100800 */
[----:B------:R-:W2:Y:S01]  /*31100*/  LDL.LU R2, [R1+0xbc8] ;  /* 0x000bc80001027983 */ /* 0x000ea20000300800 */
[----:B------:R-:W-:-:S03]  /*31110*/  IMAD.MOV.U32 R5, RZ, RZ, R214 ;  /* 0x000000ffff057224 */ /* 0x000fc600078e00d6 */
[----:B-1----:R-:W2:Y:S01]  /*31120*/  LDL.LU R214, [R1+0xb84] ;  /* 0x000b840001d67983 */ /* 0x002ea20000300800 */
[----:B------:R-:W-:-:S03]  /*31130*/  IMAD.MOV.U32 R4, RZ, RZ, R3 ;  /* 0x000000ffff047224 */ /* 0x000fc600078e0003 */
[----:B------:R-:W2:Y:S04]  /*31140*/  LDL.LU R3, [R1+0xbc4] ;  /* 0x000bc40001037983 */ /* 0x000ea80000300800 */
[----:B------:R1:W-:Y:S01]  /*31150*/  LDGSTS.E [R0+-0x7d400], desc[UR8][R4.64], P0 ;  /* 0x82c0000004007fae */ /* 0x0003e20008121848 */
[----:B---3--:R-:W-:-:S04]  /*31160*/  IADD3 R213, P1, R213, UR5, RZ ;  /* 0x00000005d5d57c10 */ /* 0x008fc8000ff3e0ff */
[----:B-1----:R-:W-:Y:S02]  /*31170*/  MOV R4, R213 ;  /* 0x000000d500047202 */ /* 0x002fe40000000f00 */
[----:B----4-:R-:W-:Y:S02]  /*31180*/  IADD3 R7, P2, R7, UR5, RZ ;  /* 0x0000000507077c10 */ /* 0x010fe4000ff5e0ff */
[----:B--2---:R-:W-:Y:S02]  /*31190*/  IADD3.X R215, R215, UR7, RZ, P1, !PT ;  /* 0x00000007d7d77c10 */ /* 0x004fe40008ffe4ff */
[----:B------:R-:W-:-:S03]  /*311a0*/  IADD3.X R8, R8, UR7, RZ, P2, !PT ;  /* 0x0000000708087c10 */ /* 0x000fc600097fe4ff */
[----:B------:R-:W-:Y:S01]  /*311b0*/  IMAD.MOV.U32 R5, RZ, RZ, R215 ;  /* 0x000000ffff057224 */ /* 0x000fe200078e00d7 */
[----:B------:R-:W-:Y:S04]  /*311c0*/  STL [R1+0xb08], R213 ;  /* 0x000b08d501007387 */ /* 0x000fe80000100800 */
[----:B------:R1:W-:Y:S04]  /*311d0*/  LDGSTS.E [R0+-0x7d000], desc[UR8][R4.64], P0 ;  /* 0x8300000004007fae */ /* 0x0003e80008121848 */
[----:B------:R-:W-:Y:S01]  /*311e0*/  STL [R1+0xb04], R215 ;  /* 0x000b04d701007387 */ /* 0x000fe20000100800 */
[----:B-1----:R-:W-:-:S02]  /*311f0*/  IMAD.MOV.U32 R4, RZ, RZ, R7 ;  /* 0x000000ffff047224 */ /* 0x002fc400078e0007 */
[----:B------:R-:W-:Y:S01]  /*31200*/  IMAD.MOV.U32 R5, RZ, RZ, R8 ;  /* 0x000000ffff057224 */ /* 0x000fe200078e0008 */
[----:B------:R1:W-:Y:S04]  /*31210*/  STL [R1+0xb48], R7 ;  /* 0x000b480701007387 */ /* 0x0003e80000100800 */
[----:B------:R2:W-:Y:S01]  /*31220*/  LDGSTS.E [R0+-0x7cc00], desc[UR8][R4.64], P0 ;  /* 0x8340000004007fae */ /* 0x0005e20008121848 */
[----:B------:R-:W-:-:S03]  /*31230*/  IADD3 R212, P1, R212, UR5, RZ ;  /* 0x00000005d4d47c10 */ /* 0x000fc6000ff3e0ff */
[----:B------:R3:W-:Y:S04]  /*31240*/  STL [R1+0xb44], R8 ;  /* 0x000b440801007387 */ /* 0x0007e80000100800 */
[----:B-1----:R-:W4:Y:S01]  /*31250*/  LDL.LU R7, [R1+0x810] ;  /* 0x0008100001077983 */ /* 0x002f220000300800 */
[----:B------:R-:W-:-:S03]  /*31260*/  IADD3 R2, P2, R2, UR5, RZ ;  /* 0x0000000502027c10 */ /* 0x000fc6000ff5e0ff */
[----:B------:R-:W4:Y:S01]  /*31270*/  LDL.LU R213, [R1+0x84c] ;  /* 0x00084c0001d57983 */ /* 0x000f220000300800 */
[----:B--2---:R-:W-:-:S03]  /*31280*/  MOV R4, R212 ;  /* 0x000000d400047202 */ /* 0x004fc60000000f00 */
[----:B---3--:R-:W2:Y:S01]  /*31290*/  LDL.LU R8, [R1+0x850] ;  /* 0x0008500001087983 */ /* 0x008ea20000300800 */
[----:B------:R-:W-:Y:S02]  /*312a0*/  IADD3.X R214, R214, UR7, RZ, P1, !PT ;  /* 0x00000007d6d67c10 */ /* 0x000fe40008ffe4ff */
[----:B------:R-:W-:-:S03]  /*312b0*/  IADD3.X R3, R3, UR7, RZ, P2, !PT ;  /* 0x0000000703037c10 */ /* 0x000fc600097fe4ff */
[----:B------:R-:W-:Y:S01]  /*312c0*/  IMAD.MOV.U32 R5, RZ, RZ, R214 ;  /* 0x000000ffff057224 */ /* 0x000fe200078e00d6 */
[----:B------:R-:W-:Y:S04]  /*312d0*/  STL [R1+0xb88], R212 ;  /* 0x000b88d401007387 */ /* 0x000fe80000100800 */
[----:B------:R1:W-:Y:S04]  /*312e0*/  STL [R1+0xb84], R214 ;  /* 0x000b84d601007387 */ /* 0x0003e80000100800 */
[----:B------:R3:W-:Y:S04]  /*312f0*/  LDGSTS.E [R0+-0x7c800], desc[UR8][R4.64], P0 ;  /* 0x8380000004007fae */ /* 0x0007e80008121848 */
[----:B------:R-:W-:Y:S04]  /*31300*/  STL [R1+0xbc8], R2 ;  /* 0x000bc80201007387 */ /* 0x000fe80000100800 */
[----:B------:R1:W-:Y:S01]  /*31310*/  STL [R1+0xbc4], R3 ;  /* 0x000bc40301007387 */ /* 0x0003e20000100800 */
[----:B---3--:R-:W-:-:S03]  /*31320*/  IMAD.MOV.U32 R4, RZ, RZ, R2 ;  /* 0x000000ffff047224 */ /* 0x008fc600078e0002 */
[----:B-1----:R-:W3:Y:S01]  /*31330*/  LDL.LU R214, [R1+0x88c] ;  /* 0x00088c0001d67983 */ /* 0x002ee20000300800 */
[----:B------:R-:W-:-:S03]  /*31340*/  IMAD.MOV.U32 R5, RZ, RZ, R3 ;  /* 0x000000ffff057224 */ /* 0x000fc600078e0003 */
[----:B------:R-:W3:Y:S04]  /*31350*/  LDL.LU R3, [R1+0x890] ;  /* 0x0008900001037983 */ /* 0x000ee80000300800 */
[----:B------:R-:W3:Y:S04]  /*31360*/  LDL.LU R215, [R1+0x8cc] ;  /* 0x0008cc0001d77983 */ /* 0x000ee80000300800 */
[----:B------:R-:W3:Y:S04]  /*31370*/  LDL.LU R212, [R1+0x8d0] ;  /* 0x0008d00001d47983 */ /* 0x000ee80000300800 */
[----:B------:R1:W-:Y:S04]  /*31380*/  LDGSTS.E [R0+-0x7c400], desc[UR8][R4.64], P0 ;  /* 0x83c0000004007fae */ /* 0x0003e80008121848 */
[----:B------:R-:W3:Y:S01]  /*31390*/  LDL.LU R5, [R1+0x80c] ;  /* 0x00080c0001057983 */ /* 0x000ee20000300800 */
[----:B------:R-:W-:-:S02]  /*313a0*/  LOP3.LUT R2, R10, 0x10, RZ, 0x3c, !PT ;  /* 0x000000100a027812 */ /* 0x000fc400078e3cff */
[----:B-1----:R-:W-:-:S04]  /*313b0*/  MOV R0, UR12 ;  /* 0x0000000c00007c02 */ /* 0x002fc80008000f00 */
[----:B------:R-:W-:Y:S02]  /*313c0*/  IADD3 R0, R2, 0x100000, R0 ;  /* 0x0010000002007810 */ /* 0x000fe40007ffe000 */
[----:B----4-:R-:W-:Y:S02]  /*313d0*/  IADD3 R7, P1, R7, UR5, RZ ;  /* 0x0000000507077c10 */ /* 0x010fe4000ff3e0ff */
[----:B--2---:R-:W-:-:S03]  /*313e0*/  IADD3 R8, P2, R8, UR5, RZ ;  /* 0x0000000508087c10 */ /* 0x004fc6000ff5e0ff */
[----:B------:R1:W-:Y:S01]  /*313f0*/  STL [R1+0x810], R7 ;  /* 0x0008100701007387 */ /* 0x0003e20000100800 */
[----:B------:R-:W-:Y:S01]  /*31400*/  IMAD.MOV.U32 R4, RZ, RZ, R7 ;  /* 0x000000ffff047224 */ /* 0x000fe200078e0007 */
[----:B------:R-:W-:Y:S02]  /*31410*/  IADD3.X R213, R213, UR7, RZ, P2, !PT ;  /* 0x00000007d5d57c10 */ /* 0x000fe400097fe4ff */
[----:B---3--:R-:W-:-:S05]  /*31420*/  IADD3.X R5, R5, UR7, RZ, P1, !PT ;  /* 0x0000000705057c10 */ /* 0x008fca0008ffe4ff */
[----:B------:R-:W-:Y:S04]  /*31430*/  STL [R1+0x80c], R5 ;  /* 0x00080c0501007387 */ /* 0x000fe80000100800 */
[----:B------:R2:W-:Y:S04]  /*31440*/  STL [R1+0x850], R8 ;  /* 0x0008500801007387 */ /* 0x0005e80000100800 */
[----:B------:R-:W3:Y:S04]  /*31450*/  LDL.LU R2, [R1+0x910] ;  /* 0x0009100001027983 */ /* 0x000ee80000300800 */
[----:B------:R4:W-:Y:S04]  /*31460*/  STL [R1+0x84c], R213 ;  /* 0x00084cd501007387 */ /* 0x0009e80000100800 */
[----:B------:R2:W-:Y:S04]  /*31470*/  LDGSTS.E [R0+-0x7ff80], desc[UR8][R4.64], P0 ;  /* 0x8008000004007fae */ /* 0x0005e80008121848 */
[----:B-1----:R-:W3:Y:S01]  /*31480*/  LDL.LU R7, [R1+0x950] ;  /* 0x0009500001077983 */ /* 0x002ee20000300800 */
[----:B--2---:R-:W-:-:S03]  /*31490*/  IMAD.MOV.U32 R4, RZ, RZ, R8 ;  /* 0x000000ffff047224 */ /* 0x004fc600078e0008 */
[----:B------:R-:W2:Y:S01]  /*314a0*/  LDL.LU R8, [R1+0x90c] ;  /* 0x00090c0001087983 */ /* 0x000ea20000300800 */
[----:B------:R-:W-:-:S03]  /*314b0*/  IMAD.MOV.U32 R5, RZ, RZ, R213 ;  /* 0x000000ffff057224 */ /* 0x000fc600078e00d5 */
[----:B----4-:R-:W4:Y:S01]  /*314c0*/  LDL.LU R213, [R1+0x94c] ;  /* 0x00094c0001d57983 */ /* 0x010f220000300800 */
[----:B------:R-:W-:Y:S02]  /*314d0*/  IADD3 R3, P1, R3, UR5, RZ ;  /* 0x0000000503037c10 */ /* 0x000fe4000ff3e0ff */
[----:B------:R-:W-:Y:S01]  /*314e0*/  IADD3 R212, P2, R212, UR5, RZ ;  /* 0x00000005d4d47c10 */ /* 0x000fe2000ff5e0ff */
[----:B------:R1:W-:Y:S01]  /*314f0*/  LDGSTS.E [R0+-0x7fb80], desc[UR8][R4.64], P0 ;  /* 0x8048000004007fae */ /* 0x0003e20008121848 */
[----:B------:R-:W-:Y:S02]  /*31500*/  IADD3.X R214, R214, UR7, RZ, P1, !PT ;  /* 0x00000007d6d67c10 */ /* 0x000fe40008ffe4ff */
[----:B------:R-:W-:Y:S01]  /*31510*/  IADD3.X R215, R215, UR7, RZ, P2, !PT ;  /* 0x00000007d7d77c10 */ /* 0x000fe200097fe4ff */
[----:B------:R1:W-:Y:S04]  /*31520*/  STL [R1+0x890], R3 ;  /* 0x0008900301007387 */ /* 0x0003e80000100800 */
[----:B------:R1:W-:Y:S02]  /*31530*/  STL [R1+0x88c], R214 ;  /* 0x00088cd601007387 */ /* 0x0003e40000100800 */
[----:B-1----:R-:W-:Y:S01]  /*31540*/  MOV R4, R3 ;  /* 0x0000000300047202 */ /* 0x002fe20000000f00 */
[----:B------:R-:W-:Y:S01]  /*31550*/  IMAD.MOV.U32 R5, RZ, RZ, R214 ;  /* 0x000000ffff057224 */ /* 0x000fe200078e00d6 */
[----:B------:R1:W-:Y:S04]  /*31560*/  STL [R1+0x8d0], R212 ;  /* 0x0008d0d401007387 */ /* 0x0003e80000100800 */
[----:B------:R-:W4:Y:S04]  /*31570*/  LDL.LU R3, [R1+0x990] ;  /* 0x0009900001037983 */ /* 0x000f280000300800 */
[----:B------:R1:W-:Y:S04]  /*31580*/  STL [R1+0x8cc], R215 ;  /* 0x0008ccd701007387 */ /* 0x0003e80000100800 */
[----:B------:R1:W-:Y:S04]  /*31590*/  LDGSTS.E [R0+-0x7f780], desc[UR8][R4.64], P0 ;  /* 0x8088000004007fae */ /* 0x0003e80008121848 */
[----:B------:R-:W4:Y:S01]  /*315a0*/  LDL.LU R214, [R1+0x9d0] ;  /* 0x0009d00001d67983 */ /* 0x000f220000300800 */
[----:B-1----:R-:W-:-:S03]  /*315b0*/  IMAD.MOV.U32 R4, RZ, RZ, R212 ;  /* 0x000000ffff047224 */ /* 0x002fc600078e00d4 */
[----:B------:R-:W4:Y:S01]  /*315c0*/  LDL.LU R212, [R1+0x98c] ;  /* 0x00098c0001d47983 */ /* 0x000f220000300800 */
[----:B------:R-:W-:-:S03]  /*315d0*/  IMAD.MOV.U32 R5, RZ, RZ, R215 ;  /* 0x000000ffff057224 */ /* 0x000fc600078e00d7 */
[----:B------:R-:W4:Y:S04]  /*315e0*/  LDL.LU R215, [R1+0x9cc] ;  /* 0x0009cc0001d77983 */ /* 0x000f280000300800 */
[----:B------:R1:W-:Y:S01]  /*315f0*/  LDGSTS.E [R0+-0x7f380], desc[UR8][R4.64], P0 ;  /* 0x80c8000004007fae */ /* 0x0003e20008121848 */
[----:B---3--:R-:W-:-:S04]  /*31600*/  IADD3 R2, P1, R2, UR5, RZ ;  /* 0x0000000502027c10 */ /* 0x008fc8000ff3e0ff */
[----:B-1----:R-:W-:Y:S01]  /*31610*/  MOV R4, R2 ;  /* 0x0000000200047202 */ /* 0x002fe20000000f00 */
[----:B------:R1:W-:Y:S01]  /*31620*/  STL [R1+0x910], R2 ;  /* 0x0009100201007387 */ /* 0x0003e20000100800 */
[----:B------:R-:W-:Y:S02]  /*31630*/  IADD3 R7, P2, R7, UR5, RZ ;  /* 0x0000000507077c10 */ /* 0x000fe4000ff5e0ff */
[----:B--2---:R-:W-:Y:S02]  /*31640*/  IADD3.X R8, R8, UR7, RZ, P1, !PT ;  /* 0x0000000708087c10 */ /* 0x004fe40008ffe4ff */
[----:B----4-:R-:W-:-:S03]  /*31650*/  IADD3.X R213, R213, UR7, RZ, P2, !PT ;  /* 0x00000007d5d57c10 */ /* 0x010fc600097fe4ff */
[----:B------:R-:W-:Y:S01]  /*31660*/  IMAD.MOV.U32 R5, RZ, RZ, R8 ;  /* 0x000000ffff057224 */ /* 0x000fe200078e0008 */
[----:B------:R2:W-:Y:S04]  /*31670*/  STL [R1+0x90c], R8 ;  /* 0x00090c0801007387 */ /* 0x0005e80000100800 */
[----:B------:R3:W-:Y:S04]  /*31680*/  STL [R1+0x950], R7 ;  /* 0x0009500701007387 */ /* 0x0007e80000100800 */
[----:B-1----:R-:W4:Y:S04]  /*31690*/  LDL.LU R2, [R1+0xa10] ;  /* 0x000a100001027983 */ /* 0x002f280000300800 */
[----:B------:R1:W-:Y:S04]  /*316a0*/  STL [R1+0x94c], R213 ;  /* 0x00094cd501007387 */ /* 0x0003e80000100800 */
[----:B------:R3:W-:Y:S04]  /*316b0*/  LDGSTS.E [R0+-0x7ef80], desc[UR8][R4.64], P0 ;  /* 0x8108000004007fae */ /* 0x0007e80008121848 */
[----:B--2---:R-:W2:Y:S01]  /*316c0*/  LDL.LU R8, [R1+0xa50] ;  /* 0x000a500001087983 */ /* 0x004ea20000300800 */
[----:B---3--:R-:W-:-:S03]  /*316d0*/  IMAD.MOV.U32 R4, RZ, RZ, R7 ;  /* 0x000000ffff047224 */ /* 0x008fc600078e0007 */
[----:B------:R-:W3:Y:S01]  /*316e0*/  LDL.LU R7, [R1+0xa0c] ;  /* 0x000a0c0001077983 */ /* 0x000ee20000300800 */
[----:B------:R-:W-:-:S03]  /*316f0*/  IMAD.MOV.U32 R5, RZ, RZ, R213 ;  /* 0x000000ffff057224 */ /* 0x000fc600078e00d5 */
[----:B-1----:R-:W3:Y:S01]  /*31700*/  LDL.LU R213, [R1+0xa4c] ;  /* 0x000a4c0001d57983 */ /* 0x002ee20000300800 */
[----:B------:R-:W-:Y:S02]  /*31710*/  IADD3 R3, P1, R3, UR5, RZ ;  /* 0x0000000503037c10 */ /* 0x000fe4000ff3e0ff */
[----:B------:R-:W-:Y:S01]  /*31720*/  IADD3 R214, P2, R214, UR5, RZ ;  /* 0x00000005d6d67c10 */ /* 0x000fe2000ff5e0ff */
        /* <DEDUP_REMOVED lines=28> */
[----:B------:R1:W-:Y:S04]  /*318f0*/  LDGSTS.E [R0+-0x7df80], desc[UR8][R4.64], P0 ;  /* 0x8208000004007fae */ /* 0x0003e80008121848 */
[----:B--2---:R-:W2:Y:S01]  /*31900*/  LDL.LU R7, [R1+0xb50] ;  /* 0x000b500001077983 */ /* 0x004ea20000300800 */
[----:B-1----:R-:W-:-:S03]  /*31910*/  IMAD.MOV.U32 R4, RZ, RZ, R8 ;  /* 0x000000ffff047224 */ /* 0x002fc600078e0008 */
[----:B---3--:R-:W3:Y:S01]  /*31920*/  LDL.LU R8, [R1+0xb0c] ;  /* 0x000b0c0001087983 */ /* 0x008ee20000300800 */
[----:B------:R-:W-:-:S03]  /*31930*/  IMAD.MOV.U32 R5, RZ, RZ, R213 ;  /* 0x000000ffff057224 */ /* 0x000fc600078e00d5 */
[----:B------:R-:W3:Y:S01]  /*31940*/  LDL.LU R213, [R1+0xb4c] ;  /* 0x000b4c0001d57983 */ /* 0x000ee20000300800 */
[----:B------:R-:W-:Y:S02]  /*31950*/  IADD3 R3, P1, R3, UR5, RZ ;  /* 0x0000000503037c10 */ /* 0x000fe4000ff3e0ff */
[----:B------:R-:W-:Y:S01]  /*31960*/  IADD3 R212, P2, R212, UR5, RZ ;  /* 0x00000005d4d47c10 */ /* 0x000fe2000ff5e0ff */
[----:B------:R1:W-:Y:S01]  /*31970*/  LDGSTS.E [R0+-0x7db80], desc[UR8][R4.64], P0 ;  /* 0x8248000004007fae */ /* 0x0003e20008121848 */
[----:B------:R-:W-:-:S03]  /*31980*/  IADD3.X R214, R214, UR7, RZ, P1, !PT ;  /* 0x00000007d6d67c10 */ /* 0x000fc60008ffe4ff */
[----:B------:R-:W-:Y:S01]  /*31990*/  STL [R1+0xa90], R3 ;  /* 0x000a900301007387 */ /* 0x000fe20000100800 */
[----:B------:R-:W-:-:S03]  /*319a0*/  IADD3.X R215, R215, UR7, RZ, P2, !PT ;  /* 0x00000007d7d77c10 */ /* 0x000fc600097fe4ff */
[----:B------:R1:W-:Y:S02]  /*319b0*/  STL [R1+0xa8c], R214 ;  /* 0x000a8cd601007387 */ /* 0x0003e40000100800 */
[----:B-1----:R-:W-:Y:S01]  /*319c0*/  MOV R4, R3 ;  /* 0x0000000300047202 */ /* 0x002fe20000000f00 */
[----:B------:R-:W-:Y:S01]  /*319d0*/  IMAD.MOV.U32 R5, RZ, RZ, R214 ;  /* 0x000000ffff057224 */ /* 0x000fe200078e00d6 */
[----:B------:R-:W-:Y:S04]  /*319e0*/  STL [R1+0xad0], R212 ;  /* 0x000ad0d401007387 */ /* 0x000fe80000100800 */
[----:B------:R1:W-:Y:S04]  /*319f0*/  LDGSTS.E [R0+-0x7d780], desc[UR8][R4.64], P0 ;  /* 0x8288000004007fae */ /* 0x0003e80008121848 */
[----:B------:R-:W3:Y:S04]  /*31a00*/  LDL.LU R214, [R1+0xb90] ;  /* 0x000b900001d67983 */ /* 0x000ee80000300800 */
[----:B------:R1:W-:Y:S04]  /*31a10*/  STL [R1+0xacc], R215 ;  /* 0x000accd701007387 */ /* 0x0003e80000100800 */
        /* <DEDUP_REMOVED lines=26> */
[----:B------:R-:W-:Y:S02]  /*31bc0*/  IADD3.X R215, R215, UR7, RZ, P1, !PT ;  /* 0x00000007d7d77c10 */ /* 0x000fe40008ffe4ff */
[----:B------:R-:W-:Y:S01]  /*31bd0*/  IADD3.X R212, R212, UR7, RZ, P2, !PT ;  /* 0x00000007d4d47c10 */ /* 0x000fe200097fe4ff */
[----:B------:R1:W-:Y:S04]  /*31be0*/  STL [R1+0xb90], R214 ;  /* 0x000b90d601007387 */ /* 0x0003e80000100800 */
[----:B------:R-:W-:Y:S01]  /*31bf0*/  STL [R1+0xb8c], R215 ;  /* 0x000b8cd701007387 */ /* 0x000fe20000100800 */
[----:B-1----:R-:W-:Y:S01]  /*31c00*/  MOV R4, R214 ;  /* 0x000000d600047202 */ /* 0x002fe20000000f00 */
[----:B------:R-:W-:-:S02]  /*31c10*/  IMAD.MOV.U32 R5, RZ, RZ, R215 ;  /* 0x000000ffff057224 */ /* 0x000fc400078e00d7 */
[----:B------:R1:W-:Y:S04]  /*31c20*/  STL [R1+0xbd0], R3 ;  /* 0x000bd00301007387 */ /* 0x0003e80000100800 */
[----:B------:R1:W-:Y:S04]  /*31c30*/  LDGSTS.E [R0+-0x7c780], desc[UR8][R4.64], P0 ;  /* 0x8388000004007fae */ /* 0x0003e80008121848 */
[----:B------:R1:W-:Y:S04]  /*31c40*/  STL [R1+0xbcc], R212 ;  /* 0x000bccd401007387 */ /* 0x0003e80000100800 */
[----:B------:R-:W3:Y:S01]  /*31c50*/  LDL.LU R214, [R1+0x894] ;  /* 0x0008940001d67983 */ /* 0x000ee20000300800 */
[----:B-1----:R-:W-:-:S03]  /*31c60*/  IMAD.MOV.U32 R4, RZ, RZ, R3 ;  /* 0x000000ffff047224 */ /* 0x002fc600078e0003 */
[----:B------:R-:W3:Y:S01]  /*31c70*/  LDL.LU R3, [R1+0x898] ;  /* 0x0008980001037983 */ /* 0x000ee20000300800 */
[----:B------:R-:W-:-:S03]  /*31c80*/  IMAD.MOV.U32 R5, RZ, RZ, R212 ;  /* 0x000000ffff057224 */ /* 0x000fc600078e00d4 */
[----:B------:R-:W3:Y:S04]  /*31c90*/  LDL.LU R215, [R1+0x8d4] ;  /* 0x0008d40001d77983 */ /* 0x000ee80000300800 */
[----:B------:R-:W3:Y:S04]  /*31ca0*/  LDL.LU R212, [R1+0x8d8] ;  /* 0x0008d80001d47983 */ /* 0x000ee80000300800 */
[----:B------:R1:W-:Y:S02]  /*31cb0*/  LDGSTS.E [R0+-0x7c380], desc[UR8][R4.64], P0 ;  /* 0x83c8000004007fae */ /* 0x0003e40008121848 */
[----:B-1----:R-:W-:-:S02]  /*31cc0*/  LOP3.LUT R5, R10, 0x20, RZ, 0x3c, !PT ;  /* 0x000000200a057812 */ /* 0x002fc400078e3cff */
[----:B------:R-:W-:-:S04]  /*31cd0*/  MOV R0, UR12 ;  /* 0x0000000c00007c02 */ /* 0x000fc80008000f00 */
[----:B------:R-:W-:Y:S02]  /*31ce0*/  IADD3 R0, R5, 0x100000, R0 ;  /* 0x0010000005007810 */ /* 0x000fe40007ffe000 */
[----:B----4-:R-:W-:-:S05]  /*31cf0*/  IADD3 R2, P1, R2, UR5, RZ ;  /* 0x0000000502027c10 */ /* 0x010fca000ff3e0ff */
[----:B------:R1:W-:Y:S01]  /*31d00*/  STL [R1+0x818], R2 ;  /* 0x0008180201007387 */ /* 0x0003e20000100800 */
[----:B------:R-:W-:Y:S01]  /*31d10*/  IMAD.MOV.U32 R4, RZ, RZ, R2 ;  /* 0x000000ffff047224 */ /* 0x000fe200078e0002 */
[----:B--2---:R-:W-:Y:S02]  /*31d20*/  IADD3 R8, P2, R8, UR5, RZ ;  /* 0x0000000508087c10 */ /* 0x004fe4000ff5e0ff */
[----:B---3--:R-:W-:-:S03]  /*31d30*/  IADD3.X R7, R7, UR7, RZ, P1, !PT ;  /* 0x0000000707077c10 */ /* 0x008fc60008ffe4ff */
[----:B------:R-:W-:Y:S01]  /*31d40*/  STL [R1+0x858], R8 ;  /* 0x0008580801007387 */ /* 0x000fe20000100800 */
[----:B------:R-:W-:Y:S01]  /*31d50*/  IADD3.X R213, R213, UR7, RZ, P2, !PT ;  /* 0x00000007d5d57c10 */ /* 0x000fe200097fe4ff */
[----:B------:R-:W-:Y:S02]  /*31d60*/  IMAD.MOV.U32 R5, RZ, RZ, R7 ;  /* 0x000000ffff057224 */ /* 0x000fe400078e0007 */
[----:B------:R2:W-:Y:S04]  /*31d70*/  STL [R1+0x814], R7 ;  /* 0x0008140701007387 */ /* 0x0005e80000100800 */
[----:B-1----:R-:W3:Y:S04]  /*31d80*/  LDL.LU R2, [R1+0x918] ;  /* 0x0009180001027983 */ /* 0x002ee80000300800 */
[----:B------:R1:W-:Y:S04]  /*31d90*/  LDGSTS.E [R0+-0x7ff00], desc[UR8][R4.64], P0 ;  /* 0x8010000004007fae */ /* 0x0003e80008121848 */
[----:B--2---:R-:W2:Y:S04]  /*31da0*/  LDL.LU R7, [R1+0x958] ;  /* 0x0009580001077983 */ /* 0x004ea80000300800 */
[----:B------:R4:W-:Y:S01]  /*31db0*/  STL [R1+0x854], R213 ;  /* 0x000854d501007387 */ /* 0x0009e20000100800 */
[----:B-1----:R-:W-:-:S03]  /*31dc0*/  IMAD.MOV.U32 R4, RZ, RZ, R8 ;  /* 0x000000ffff047224 */ /* 0x002fc600078e0008 */
[----:B------:R-:W2:Y:S01]  /*31dd0*/  LDL.LU R8, [R1+0x914] ;  /* 0x0009140001087983 */ /* 0x000ea20000300800 */
[----:B------:R-:W-:-:S03]  /*31de0*/  MOV R5, R213 ;  /* 0x000000d500057202 */ /* 0x000fc60000000f00 */
[----:B----4-:R-:W4:Y:S04]  /*31df0*/  LDL.LU R213, [R1+0x954] ;  /* 0x0009540001d57983 */ /* 0x010f280000300800 */
[----:B------:R1:W-:Y:S01]  /*31e00*/  LDGSTS.E [R0+-0x7fb00], desc[UR8][R4.64], P0 ;  /* 0x8050000004007fae */ /* 0x0003e20008121848 */
[----:B------:R-:W-:-:S04]  /*31e10*/  IADD3 R3, P1, R3, UR5, RZ ;  /* 0x0000000503037c10 */ /* 0x000fc8000ff3e0ff */
[----:B------:R-:W-:Y:S02]  /*31e20*/  IADD3.X R214, R214, UR7, RZ, P1, !PT ;  /* 0x00000007d6d67c10 */ /* 0x000fe40008ffe4ff */
[----:B------:R-:W-:Y:S01]  /*31e30*/  IADD3 R212, P2, R212, UR5, RZ ;  /* 0x00000005d4d47c10 */ /* 0x000fe2000ff5e0ff */
[----:B------:R1:W-:Y:S02]  /*31e40*/  STL [R1+0x898], R3 ;  /* 0x0008980301007387 */ /* 0x0003e40000100800 */
[----:B-1----:R-:W-:Y:S01]  /*31e50*/  IMAD.MOV.U32 R4, RZ, RZ, R3 ;  /* 0x000000ffff047224 */ /* 0x002fe200078e0003 */
[----:B------:R-:W-:Y:S01]  /*31e60*/  IADD3.X R215, R215, UR7, RZ, P2, !PT ;  /* 0x00000007d7d77c10 */ /* 0x000fe200097fe4ff */
[----:B------:R-:W-:Y:S01]  /*31e70*/  IMAD.MOV.U32 R5, RZ, RZ, R214 ;  /* 0x000000ffff057224 */ /* 0x000fe200078e00d6 */
[----:B------:R1:W-:Y:S04]  /*31e80*/  STL [R1+0x894], R214 ;  /* 0x000894d601007387 */ /* 0x0003e80000100800 */
[----:B------:R1:W-:Y:S04]  /*31e90*/  STL [R1+0x8d8], R212 ;  /* 0x0008d8d401007387 */ /* 0x0003e80000100800 */
[----:B------:R-:W4:Y:S04]  /*31ea0*/  LDL.LU R3, [R1+0x998] ;  /* 0x0009980001037983 */ /* 0x000f280000300800 */
[----:B------:R1:W-:Y:S04]  /*31eb0*/  STL [R1+0x8d4], R215 ;  /* 0x0008d4d701007387 */ /* 0x0003e80000100800 */
[----:B------:R1:W-:Y:S04]  /*31ec0*/  LDGSTS.E [R0+-0x7f700], desc[UR8][R4.64], P0 ;  /* 0x8090000004007fae */ /* 0x0003e80008121848 */
[----:B-1----:R-:W4:Y:S01]  /*31ed0*/  LDL.LU R214, [R1+0x9d8] ;  /* 0x0009d80001d67983 */ /* 0x002f220000300800 */
[----:B------:R-:W-:-:S03]  /*31ee0*/  IMAD.MOV.U32 R4, RZ, RZ, R212 ;  /* 0x000000ffff047224 */ /* 0x000fc600078e00d4 */
[----:B------:R-:W4:Y:S01]  /*31ef0*/  LDL.LU R212, [R1+0x994] ;  /* 0x0009940001d47983 */ /* 0x000f220000300800 */
[----:B------:R-:W-:-:S03]  /*31f00*/  MOV R5, R215 ;  /* 0x000000d700057202 */ /* 0x000fc60000000f00 */
[----:B------:R-:W4:Y:S04]  /*31f10*/  LDL.LU R215, [R1+0x9d4] ;  /* 0x0009d40001d77983 */ /* 0x000f280000300800 */
[----:B------:R1:W-:Y:S01]  /*31f20*/  LDGSTS.E [R0+-0x7f300], desc[UR8][R4.64], P0 ;  /* 0x80d0000004007fae */ /* 0x0003e20008121848 */
[----:B---3--:R-:W-:Y:S02]  /*31f30*/  IADD3 R2, P1, R2, UR5, RZ ;  /* 0x0000000502027c10 */ /* 0x008fe4000ff3e0ff */
[----:B--2---:R-:W-:-:S03]  /*31f40*/  IADD3 R7, P2, R7, UR5, RZ ;  /* 0x0000000507077c10 */ /* 0x004fc6000ff5e0ff */
[----:B------:R2:W-:Y:S01]  /*31f50*/  STL [R1+0x918], R2 ;  /* 0x0009180201007387 */ /* 0x0005e20000100800 */
[----:B-1----:R-:W-:Y:S01]  /*31f60*/  IMAD.MOV.U32 R4, RZ, RZ, R2 ;  /* 0x000000ffff047224 */ /* 0x002fe200078e0002 */
[----:B------:R-:W-:Y:S02]  /*31f70*/  IADD3.X R8, R8, UR7, RZ, P1, !PT ;  /* 0x0000000708087c10 */ /* 0x000fe40008ffe4ff */
[----:B----4-:R-:W-:-:S03]  /*31f80*/  IADD3.X R213, R213, UR7, RZ, P2, !PT ;  /* 0x00000007d5d57c10 */ /* 0x010fc600097fe4ff */
[----:B------:R-:W-:Y:S01]  /*31f90*/  IMAD.MOV.U32 R5, RZ, RZ, R8 ;  /* 0x000000ffff057224 */ /* 0x000fe200078e0008 */
[----:B------:R1:W-:Y:S04]  /*31fa0*/  STL [R1+0x914], R8 ;  /* 0x0009140801007387 */ /* 0x0003e80000100800 */
[----:B------:R3:W-:Y:S04]  /*31fb0*/  STL [R1+0x958], R7 ;  /* 0x0009580701007387 */ /* 0x0007e80000100800 */
[----:B--2---:R-:W2:Y:S04]  /*31fc0*/  LDL.LU R2, [R1+0xa18] ;  /* 0x000a180001027983 */ /* 0x004ea80000300800 */
[----:B------:R4:W-:Y:S04]  /*31fd0*/  STL [R1+0x954], R213 ;  /* 0x000954d501007387 */ /* 0x0009e80000100800 */
[----:B------:R3:W-:Y:S04]  /*31fe0*/  LDGSTS.E [R0+-0x7ef00], desc[UR8][R4.64], P0 ;  /* 0x8110000004007fae */ /* 0x0007e80008121848 */
[----:B-1----:R-:W2:Y:S01]  /*31ff0*/  LDL.LU R8, [R1+0xa58] ;  /* 0x000a580001087983 */ /* 0x002ea20000300800 */
[----:B---3--:R-:W-:-:S03]  /*32000*/  IMAD.MOV.U32 R4, RZ, RZ, R7 ;  /* 0x000000ffff047224 */ /* 0x008fc600078e0007 */
[----:B------:R-:W3:Y:S01]  /*32010*/  LDL.LU R7, [R1+0xa14] ;  /* 0x000a140001077983 */ /* 0x000ee20000300800 */
[----:B------:R-:W-:-:S03]  /*32020*/  MOV R5, R213 ;  /* 0x000000d500057202 */ /* 0x000fc60000000f00 */
[----:B----4-:R-:W4:Y:S01]  /*32030*/  LDL.LU R213, [R1+0xa54] ;  /* 0x000a540001d57983 */ /* 0x010f220000300800 */
[----:B------:R-:W-:-:S03]  /*32040*/  IADD3 R3, P1, R3, UR5, RZ ;  /* 0x0000000503037c10 */ /* 0x000fc6000ff3e0ff */
[----:B------:R1:W-:Y:S01]  /*32050*/  LDGSTS.E [R0+-0x7eb00], desc[UR8][R4.64], P0 ;  /* 0x8150000004007fae */ /* 0x0003e20008121848 */
[----:B------:R-:W-:-:S03]  /*32060*/  IADD3 R214, P2, R214, UR5, RZ ;  /* 0x00000005d6d67c10 */ /* 0x000fc6000ff5e0ff */
[----:B------:R1:W-:Y:S01]  /*32070*/  STL [R1+0x998], R3 ;  /* 0x0009980301007387 */ /* 0x0003e20000100800 */
[----:B------:R-:W-:Y:S01]  /*32080*/  IADD3.X R212, R212, UR7, RZ, P1, !PT ;  /* 0x00000007d4d47c10 */ /* 0x000fe20008ffe4ff */
[----:B-1----:R-:W-:Y:S01]  /*32090*/  IMAD.MOV.U32 R4, RZ, RZ, R3 ;  /* 0x000000ffff047224 */ /* 0x002fe200078e0003 */
[----:B------:R-:W-:-:S03]  /*320a0*/  IADD3.X R215, R215, UR7, RZ, P2, !PT ;  /* 0x00000007d7d77c10 */ /* 0x000fc600097fe4ff */
        /* <DEDUP_REMOVED lines=12> */
[----:B--2---:R-:W-:-:S05]  /*32170*/  IADD3 R2, P1, R2, UR5, RZ ;  /* 0x0000000502027c10 */ /* 0x004fca000ff3e0ff */
[----:B------:R2:W-:Y:S01]  /*32180*/  STL [R1+0xa18], R2 ;  /* 0x000a180201007387 */ /* 0x0005e20000100800 */
[----:B-1----:R-:W-:Y:S01]  /*32190*/  IMAD.MOV.U32 R4, RZ, RZ, R2 ;  /* 0x000000ffff047224 */ /* 0x002fe200078e0002 */
[----:B------:R-:W-:Y:S02]  /*321a0*/  IADD3 R8, P2, R8, UR5, RZ ;  /* 0x0000000508087c10 */ /* 0x000fe4000ff5e0ff */
[----:B---3--:R-:W-:Y:S02]  /*321b0*/  IADD3.X R7, R7, UR7, RZ, P1, !PT ;  /* 0x0000000707077c10 */ /* 0x008fe40008ffe4ff */
        /* <DEDUP_REMOVED lines=15> */
[----:B------:R-:W-:Y:S01]  /*322b0*/  STL [R1+0xa98], R3 ;  /* 0x000a980301007387 */ /* 0x000fe20000100800 */
[----:B------:R-:W-:Y:S01]  /*322c0*/  IADD3.X R214, R214, UR7, RZ, P1, !PT ;  /* 0x00000007d6d67c10 */ /* 0x000fe20008ffe4ff */
[----:B-1----:R-:W-:Y:S01]  /*322d0*/  IMAD.MOV.U32 R4, RZ, RZ, R3 ;  /* 0x000000ffff047224 */ /* 0x002fe200078e0003 */
[----:B------:R-:W-:-:S03]  /*322e0*/  IADD3.X R215, R215, UR7, RZ, P2, !PT ;  /* 0x00000007d7d77c10 */ /* 0x000fc600097fe4ff */
[----:B------:R-:W-:Y:S01]  /*322f0*/  IMAD.MOV.U32 R5, RZ, RZ, R214 ;  /* 0x000000ffff057224 */ /* 0x000fe200078e00d6 */
[----:B------:R1:W-:Y:S04]  /*32300*/  STL [R1+0xa94], R214 ;  /* 0x000a94d601007387 */ /* 0x0003e80000100800 */
[----:B------:R-:W-:Y:S04]  /*32310*/  STL [R1+0xad8], R212 ;  /* 0x000ad8d401007387 */ /* 0x000fe80000100800 */
[----:B------:R1:W-:Y:S04]  /*32320*/  LDGSTS.E [R0+-0x7d700], desc[UR8][R4.64], P0 ;  /* 0x8290000004007fae */ /* 0x0003e80008121848 */
[----:B-1----:R-:W4:Y:S04]  /*32330*/  LDL.LU R214, [R1+0xb98] ;  /* 0x000b980001d67983 */ /* 0x002f280000300800 */
[----:B------:R1:W-:Y:S04]  /*32340*/  STL [R1+0xad4], R215 ;  /* 0x000ad4d701007387 */ /* 0x0003e80000100800 */
[----:B------:R-:W4:Y:S01]  /*32350*/  LDL.LU R3, [R1+0xbd8] ;  /* 0x000bd80001037983 */ /* 0x000f220000300800 */
[----:B------:R-:W-:Y:S01]  /*32360*/  MOV R5, R215 ;  /* 0x000000d700057202 */ /* 0x000fe20000000f00 */
[----:B------:R-:W-:-:S02]  /*32370*/  IMAD.MOV.U32 R4, RZ, RZ, R212 ;  /* 0x000000ffff047224 */ /* 0x000fc400078e00d4 */
[----:B-1----:R-:W4:Y:S04]  /*32380*/  LDL.LU R215, [R1+0xb94] ;  /* 0x000b940001d77983 */ /* 0x002f280000300800 */
        /* <DEDUP_REMOVED lines=21> */
[----:B------:R-:W-:Y:S02]  /*324e0*/  IADD3 R3, P2, R3, UR5, RZ ;  /* 0x0000000503037c10 */ /* 0x000fe4000ff5e0ff */
[----:B------:R-:W-:Y:S01]  /*324f0*/  IADD3.X R215, R215, UR7, RZ, P1, !PT ;  /* 0x00000007d7d77c10 */ /* 0x000fe20008ffe4ff */
[----:B------:R1:W-:Y:S01]  /*32500*/  STL [R1+0xb98], R214 ;  /* 0x000b98d601007387 */ /* 0x0003e20000100800 */
[----:B------:R-:W-:Y:S01]  /*32510*/  IADD3.X R212, R212, UR7, RZ, P2, !PT ;  /* 0x00000007d4d47c10 */ /* 0x000fe200097fe4ff */
[----:B-1----:R-:W-:Y:S02]  /*32520*/  IMAD.MOV.U32 R4, RZ, RZ, R214 ;  /* 0x000000ffff047224 */ /* 0x002fe400078e00d6 */
[----:B------:R-:W-:Y:S01]  /*32530*/  IMAD.MOV.U32 R5, RZ, RZ, R215 ;  /* 0x000000ffff057224 */ /* 0x000fe200078e00d7 */
[----:B------:R-:W-:Y:S04]  /*32540*/  STL [R1+0xb94], R215 ;  /* 0x000b94d701007387 */ /* 0x000fe80000100800 */
[----:B------:R1:W-:Y:S04]  /*32550*/  STL [R1+0xbd8], R3 ;  /* 0x000bd80301007387 */ /* 0x0003e80000100800 */
[----:B------:R1:W-:Y:S04]  /*32560*/  LDGSTS.E [R0+-0x7c700], desc[UR8][R4.64], P0 ;  /* 0x8390000004007fae */ /* 0x0003e80008121848 */
[----:B------:R1:W-:Y:S04]  /*32570*/  STL [R1+0xbd4], R212 ;  /* 0x000bd4d401007387 */ /* 0x0003e80000100800 */
[----:B------:R-:W4:Y:S01]  /*32580*/  LDL.LU R214, [R1+0x89c] ;  /* 0x00089c0001d67983 */ /* 0x000f220000300800 */
[----:B-1----:R-:W-:-:S03]  /*32590*/  IMAD.MOV.U32 R4, RZ, RZ, R3 ;  /* 0x000000ffff047224 */ /* 0x002fc600078e0003 */
[----:B------:R-:W4:Y:S01]  /*325a0*/  LDL.LU R3, [R1+0x8a0] ;  /* 0x0008a00001037983 */ /* 0x000f220000300800 */
[----:B------:R-:W-:-:S03]  /*325b0*/  MOV R5, R212 ;  /* 0x000000d400057202 */ /* 0x000fc60000000f00 */
[----:B------:R-:W4:Y:S04]  /*325c0*/  LDL.LU R215, [R1+0x8dc] ;  /* 0x0008dc0001d77983 */ /* 0x000f280000300800 */
[----:B------:R-:W4:Y:S04]  /*325d0*/  LDL.LU R212, [R1+0x8e0] ;  /* 0x0008e00001d47983 */ /* 0x000f280000300800 */
[----:B------:R1:W-:Y:S02]  /*325e0*/  LDGSTS.E [R0+-0x7c300], desc[UR8][R4.64], P0 ;  /* 0x83d0000004007fae */ /* 0x0003e40008121848 */
[----:B-1----:R-:W-:Y:S01]  /*325f0*/  IMAD.U32 R0, RZ, RZ, UR12 ;  /* 0x0000000cff007e24 */ /* 0x002fe2000f8e00ff */
[----:B------:R-:W-:-:S04]  /*32600*/  LOP3.LUT R5, R10, 0x30, RZ, 0x3c, !PT ;  /* 0x000000300a057812 */ /* 0x000fc800078e3cff */
[----:B------:R-:W-:Y:S02]  /*32610*/  IADD3 R0, R5, 0x100000, R0 ;  /* 0x0010000005007810 */ /* 0x000fe40007ffe000 */
[----:B--2---:R-:W-:-:S05]  /*32620*/  IADD3 R2, P1, R2, UR5, RZ ;  /* 0x0000000502027c10 */ /* 0x004fca000ff3e0ff */
[----:B------:R1:W-:Y:S01]  /*32630*/  STL [R1+0x820], R2 ;  /* 0x0008200201007387 */ /* 0x0003e20000100800 */
[----:B------:R-:W-:Y:S01]  /*32640*/  IMAD.MOV.U32 R4, RZ, RZ, R2 ;  /* 0x000000ffff047224 */ /* 0x000fe200078e0002 */
[----:B------:R-:W-:Y:S02]  /*32650*/  IADD3 R8, P2, R8, UR5, RZ ;  /* 0x0000000508087c10 */ /* 0x000fe4000ff5e0ff */
[----:B---3--:R-:W-:-:S03]  /*32660*/  IADD3.X R7, R7, UR7, RZ, P1, !PT ;  /* 0x0000000707077c10 */ /* 0x008fc60008ffe4ff */
[----:B------:R-:W-:Y:S01]  /*32670*/  STL [R1+0x860], R8 ;  /* 0x0008600801007387 */ /* 0x000fe20000100800 */
[----:B----4-:R-:W-:Y:S01]  /*32680*/  IADD3.X R213, R213, UR7, RZ, P2, !PT ;  /* 0x00000007d5d57c10 */ /* 0x010fe200097fe4ff */
[----:B------:R-:W-:Y:S02]  /*32690*/  IMAD.MOV.U32 R5, RZ, RZ, R7 ;  /* 0x000000ffff057224 */ /* 0x000fe400078e0007 */
[----:B------:R2:W-:Y:S04]  /*326a0*/  STL [R1+0x81c], R7 ;  /* 0x00081c0701007387 */ /* 0x0005e80000100800 */
[----:B-1----:R-:W3:Y:S04]  /*326b0*/  LDL.LU R2, [R1+0x920] ;  /* 0x0009200001027983 */ /* 0x002ee80000300800 */
[----:B------:R1:W-:Y:S04]  /*326c0*/  LDGSTS.E [R0+-0x7fe80], desc[UR8][R4.64], P0 ;  /* 0x8018000004007fae */ /* 0x0003e80008121848 */
[----:B--2---:R-:W2:Y:S04]  /*326d0*/  LDL.LU R7, [R1+0x960] ;  /* 0x0009600001077983 */ /* 0x004ea80000300800 */
[----:B------:R4:W-:Y:S01]  /*326e0*/  STL [R1+0x85c], R213 ;  /* 0x00085cd501007387 */ /* 0x0009e20000100800 */
[----:B-1----:R-:W-:-:S03]  /*326f0*/  MOV R4, R8 ;  /* 0x0000000800047202 */ /* 0x002fc60000000f00 */
[----:B------:R-:W2:Y:S01]  /*32700*/  LDL.LU R8, [R1+0x91c] ;  /* 0x00091c0001087983 */ /* 0x000ea20000300800 */
[----:B------:R-:W-:-:S03]  /*32710*/  IMAD.MOV.U32 R5, RZ, RZ, R213 ;  /* 0x000000ffff057224 */ /* 0x000fc600078e00d5 */
        /* <DEDUP_REMOVED lines=15> */
[----:B------:R-:W-:-:S03]  /*32810*/  MOV R4, R212 ;  /* 0x000000d400047202 */ /* 0x000fc60000000f00 */
[----:B------:R-:W4:Y:S01]  /*32820*/  LDL.LU R212, [R1+0x99c] ;  /* 0x00099c0001d47983 */ /* 0x000f220000300800 */
[----:B------:R-:W-:-:S03]  /*32830*/  IMAD.MOV.U32 R5, RZ, RZ, R215 ;  /* 0x000000ffff057224 */ /* 0x000fc600078e00d7 */
        /* <DEDUP_REMOVED lines=15> */
[----:B---3--:R-:W-:-:S03]  /*32930*/  MOV R4, R7 ;  /* 0x0000000700047202 */ /* 0x008fc60000000f00 */
[----:B------:R-:W3:Y:S01]  /*32940*/  LDL.LU R7, [R1+0xa1c] ;  /* 0x000a1c0001077983 */ /* 0x000ee20000300800 */
[----:B------:R-:W-:-:S03]  /*32950*/  IMAD.MOV.U32 R5, RZ, RZ, R213 ;  /* 0x000000ffff057224 */ /* 0x000fc600078e00d5 */
[----:B----4-:R-:W4:Y:S01]  /*32960*/  LDL.LU R213, [R1+0xa5c] ;  /* 0x000a5c0001d57983 */ /* 0x010f220000300800 */
[----:B------:R-:W-:-:S03]  /*32970*/  IADD3 R3, P1, R3, UR5, RZ ;  /* 0x0000000503037c10 */ /* 0x000fc6000ff3e0ff */
[----:B------:R1:W-:Y:S04]  /*32980*/  LDGSTS.E [R0+-0x7ea80], desc[UR8][R4.64], P0 ;  /* 0x8158000004007fae */ /* 0x0003e80008121848 */
[----:B------:R1:W-:Y:S01]  /*32990*/  STL [R1+0x9a0], R3 ;  /* 0x0009a00301007387 */ /* 0x0003e20000100800 */
[----:B------:R-:W-:Y:S01]  /*329a0*/  IADD3 R214, P2, R214, UR5, RZ ;  /* 0x00000005d6d67c10 */ /* 0x000fe2000ff5e0ff */
[----:B-1----:R-:W-:Y:S01]  /*329b0*/  IMAD.MOV.U32 R4, RZ, RZ, R3 ;  /* 0x000000ffff047224 */ /* 0x002fe200078e0003 */
[----:B------:R-:W-:Y:S02]  /*329c0*/  IADD3.X R212, R212, UR7, RZ, P1, !PT ;  /* 0x00000007d4d47c10 */ /* 0x000fe40008ffe4ff */
        /* <DEDUP_REMOVED lines=32> */
[----:B------:R-:W-:Y:S01]  /*32bd0*/  STL [R1+0xaa0], R3 ;  /* 0x000aa00301007387 */ /* 0x000fe20000100800 */
[----:B------:R-:W-:Y:S01]  /*32be0*/  IADD3 R212, P2, R212, UR5, RZ ;  /* 0x00000005d4d47c10 */ /* 0x000fe2000ff5e0ff */
[----:B-1----:R-:W-:Y:S01]  /*32bf0*/  IMAD.MOV.U32 R4, RZ, RZ, R3 ;  /* 0x000000ffff047224 */ /* 0x002fe200078e0003 */
[----:B------:R-:W-:Y:S02]  /*32c00*/  IADD3.X R214, R214, UR7, RZ, P1, !PT ;  /* 0x00000007d6d67c10 */ /* 0x000fe40008ffe4ff */
        /* <DEDUP_REMOVED lines=8> */
[----:B------:R-:W-:Y:S01]  /*32c90*/  IMAD.MOV.U32 R5, RZ, RZ, R215 ;  /* 0x000000ffff057224 */ /* 0x000fe200078e00d7 */
[----:B------:R-:W-:-:S02]  /*32ca0*/  MOV R4, R212 ;  /* 0x000000d400047202 */ /* 0x000fc40000000f00 */
        /* <DEDUP_REMOVED lines=21> */
[----:B------:R1:W-:Y:S01]  /*32e00*/  LDGSTS.E [R0+-0x7ca80], desc[UR8][R4.64], P0 ;  /* 0x8358000004007fae */ /* 0x0003e20008121848 */
[----:B------:R-:W-:Y:S02]  /*32e10*/  IADD3 R3, P2, R3, UR5, RZ ;  /* 0x0000000503037c10 */ /* 0x000fe4000ff5e0ff */
[----:B------:R-:W-:Y:S01]  /*32e20*/  IADD3.X R215, R215, UR7, RZ, P1, !PT ;  /* 0x00000007d7d77c10 */ /* 0x000fe20008ffe4ff */
[----:B-1----:R-:W-:Y:S01]  /*32e30*/  IMAD.MOV.U32 R4, RZ, RZ, R214 ;  /* 0x000000ffff047224 */ /* 0x002fe200078e00d6 */
[----:B------:R1:W-:Y:S01]  /*32e40*/  STL [R1+0xba0], R214 ;  /* 0x000ba0d601007387 */ /* 0x0003e20000100800 */
[----:B------:R-:W-:Y:S02]  /*32e50*/  IADD3.X R212, R212, UR7, RZ, P2, !PT ;  /* 0x00000007d4d47c10 */ /* 0x000fe400097fe4ff */
[----:B------:R-:W-:Y:S01]  /*32e60*/  IMAD.MOV.U32 R5, RZ, RZ, R215 ;  /* 0x000000ffff057224 */ /* 0x000fe200078e00d7 */
[----:B------:R-:W-:Y:S04]  /*32e70*/  STL [R1+0xb9c], R215 ;  /* 0x000b9cd701007387 */ /* 0x000fe80000100800 */
[----:B------:R1:W-:Y:S04]  /*32e80*/  STL [R1+0xbe0], R3 ;  /* 0x000be00301007387 */ /* 0x0003e80000100800 */
[----:B------:R1:W-:Y:S04]  /*32e90*/  LDGSTS.E [R0+-0x7c680], desc[UR8][R4.64], P0 ;  /* 0x8398000004007fae */ /* 0x0003e80008121848 */
[----:B------:R1:W-:Y:S04]  /*32ea0*/  STL [R1+0xbdc], R212 ;  /* 0x000bdcd401007387 */ /* 0x0003e80000100800 */
[----:B-1----:R-:W4:Y:S01]  /*32eb0*/  LDL.LU R214, [R1+0x8a4] ;  /* 0x0008a40001d67983 */ /* 0x002f220000300800 */
[----:B------:R-:W-:-:S03]  /*32ec0*/  MOV R4, R3 ;  /* 0x0000000300047202 */ /* 0x000fc60000000f00 */
[----:B------:R-:W4:Y:S01]  /*32ed0*/  LDL.LU R3, [R1+0x8a8] ;  /* 0x0008a80001037983 */ /* 0x000f220000300800 */
[----:B------:R-:W-:-:S03]  /*32ee0*/  IMAD.MOV.U32 R5, RZ, RZ, R212 ;  /* 0x000000ffff057224 */ /* 0x000fc600078e00d4 */
        /* <DEDUP_REMOVED lines=9> */
[----:B------:R-:W-:-:S05]  /*32f80*/  IADD3 R8, P2, R8, UR5, RZ ;  /* 0x0000000508087c10 */ /* 0x000fca000ff5e0ff */
[----:B------:R-:W-:Y:S01]  /*32f90*/  STL [R1+0x868], R8 ;  /* 0x0008680801007387 */ /* 0x000fe20000100800 */
[----:B---3--:R-:W-:-:S04]  /*32fa0*/  IADD3.X R7, R7, UR7, RZ, P1, !PT ;  /* 0x0000000707077c10 */ /* 0x008fc80008ffe4ff */
[----:B------:R-:W-:Y:S01]  /*32fb0*/  MOV R5, R7 ;  /* 0x0000000700057202 */ /* 0x000fe20000000f00 */
[----:B------:R2:W-:Y:S01]  /*32fc0*/  STL [R1+0x824], R7 ;  /* 0x0008240701007387 */ /* 0x0005e20000100800 */
[----:B----4-:R-:W-:-:S03]  /*32fd0*/  IADD3.X R213, R213, UR7, RZ, P2, !PT ;  /* 0x00000007d5d57c10 */ /* 0x010fc600097fe4ff */
[----:B-1----:R-:W3:Y:S04]  /*32fe0*/  LDL.LU R2, [R1+0x928] ;  /* 0x0009280001027983 */ /* 0x002ee80000300800 */
[----:B------:R1:W-:Y:S04]  /*32ff0*/  LDGSTS.E [R0+-0x7fe00], desc[UR8][R4.64], P0 ;  /* 0x8020000004007fae */ /* 0x0003e80008121848 */
[----:B--2---:R-:W2:Y:S04]  /*33000*/  LDL.LU R7, [R1+0x968] ;  /* 0x0009680001077983 */ /* 0x004ea80000300800 */
[----:B------:R4:W-:Y:S01]  /*33010*/  STL [R1+0x864], R213 ;  /* 0x000864d501007387 */ /* 0x0009e20000100800 */
[----:B-1----:R-:W-:-:S03]  /*33020*/  IMAD.MOV.U32 R4, RZ, RZ, R8 ;  /* 0x000000ffff047224 */ /* 0x002fc600078e0008 */
        /* <DEDUP_REMOVED lines=9> */
[----:B------:R-:W-:Y:S02]  /*330c0*/  MOV R5, R214 ;  /* 0x000000d600057202 */ /* 0x000fe40000000f00 */
[----:B------:R-:W-:Y:S01]  /*330d0*/  IADD3.X R215, R215, UR7, RZ, P2, !PT ;  /* 0x00000007d7d77c10 */ /* 0x000fe200097fe4ff */
        /* <DEDUP_REMOVED lines=17> */
[----:B------:R1:W-:Y:S01]  /*331f0*/  STL [R1+0x924], R8 ;  /* 0x0009240801007387 */ /* 0x0003e20000100800 */
[----:B------:R-:W-:-:S03]  /*33200*/  MOV R5, R8 ;  /* 0x0000000800057202 */ /* 0x000fc60000000f00 */
[----:B------:R3:W-:Y:S04]  /*33210*/  STL [R1+0x968], R7 ;  /* 0x0009680701007387 */ /* 0x0007e80000100800 */
[----:B--2---:R-:W2:Y:S04]  /*33220*/  LDL.LU R2, [R1+0xa28] ;  /* 0x000a280001027983 */ /* 0x004ea80000300800 */
[----:B------:R4:W-:Y:S04]  /*33230*/  STL [R1+0x964], R213 ;  /* 0x000964d501007387 */ /* 0x0009e80000100800 */
[----:B------:R3:W-:Y:S04]  /*33240*/  LDGSTS.E [R0+-0x7ee00], desc[UR8][R4.64], P0 ;  /* 0x8120000004007fae */ /* 0x0007e80008121848 */
[----:B-1----:R-:W2:Y:S01]  /*33250*/  LDL.LU R8, [R1+0xa68] ;  /* 0x000a680001087983 */ /* 0x002ea20000300800 */
[----:B---3--:R-:W-:-:S03]  /*33260*/  IMAD.MOV.U32 R4, RZ, RZ, R7 ;  /* 0x000000ffff047224 */ /* 0x008fc600078e0007 */
[----:B------:R-:W3:Y:S01]  /*33270*/  LDL.LU R7, [R1+0xa24] ;  /* 0x000a240001077983 */ /* 0x000ee20000300800 */
[----:B------:R-:W-:-:S03]  /*33280*/  IMAD.MOV.U32 R5, RZ, RZ, R213 ;  /* 0x000000ffff057224 */ /* 0x000fc600078e00d5 */
[----:B----4-:R-:W4:Y:S04]  /*33290*/  LDL.LU R213, [R1+0xa64] ;  /* 0x000a640001d57983 */ /* 0x010f280000300800 */
[----:B------:R1:W-:Y:S01]  /*332a0*/  LDGSTS.E [R0+-0x7ea00], desc[UR8][R4.64], P0 ;  /* 0x8160000004007fae */ /* 0x0003e20008121848 */
[----:B------:R-:W-:-:S05]  /*332b0*/  IADD3 R3, P1, R3, UR5, RZ ;  /* 0x0000000503037c10 */ /* 0x000fca000ff3e0ff */
[----:B------:R1:W-:Y:S01]  /*332c0*/  STL [R1+0x9a8], R3 ;  /* 0x0009a80301007387 */ /* 0x0003e20000100800 */
[----:B------:R-:W-:Y:S01]  /*332d0*/  IADD3 R214, P2, R214, UR5, RZ ;  /* 0x00000005d6d67c10 */ /* 0x000fe2000ff5e0ff */
[----:B-1----:R-:W-:Y:S01]  /*332e0*/  IMAD.MOV.U32 R4, RZ, RZ, R3 ;  /* 0x000000ffff047224 */ /* 0x002fe200078e0003 */
[----:B------:R-:W-:Y:S02]  /*332f0*/  IADD3.X R212, R212, UR7, RZ, P1, !PT ;  /* 0x00000007d4d47c10 */ /* 0x000fe40008ffe4ff */
[----:B------:R-:W-:-:S03]  /*33300*/  IADD3.X R215, R215, UR7, RZ, P2, !PT ;  /* 0x00000007d7d77c10 */ /* 0x000fc600097fe4ff */
[----:B------:R1:W-:Y:S01]  /*33310*/  STL [R1+0x9a4], R212 ;  /* 0x0009a4d401007387 */ /* 0x0003e20000100800 */
[----:B------:R-:W-:-:S03]  /*33320*/  MOV R5, R212 ;  /* 0x000000d400057202 */ /* 0x000fc60000000f00 */
        /* <DEDUP_REMOVED lines=29> */
[----:B------:R-:W-:Y:S01]  /*33500*/  STL [R1+0xaa8], R3 ;  /* 0x000aa80301007387 */ /* 0x000fe20000100800 */
[----:B------:R-:W-:Y:S01]  /*33510*/  IADD3 R212, P2, R212, UR5, RZ ;  /* 0x00000005d4d47c10 */ /* 0x000fe2000ff5e0ff */
[----:B-1----:R-:W-:Y:S01]  /*33520*/  IMAD.MOV.U32 R4, RZ, RZ, R3 ;  /* 0x000000ffff047224 */ /* 0x002fe200078e0003 */
[----:B------:R-:W-:Y:S02]  /*33530*/  IADD3.X R214, R214, UR7, RZ, P1, !PT ;  /* 0x00000007d6d67c10 */ /* 0x000fe40008ffe4ff */
[----:B------:R-:W-:-:S03]  /*33540*/  IADD3.X R215, R215, UR7, RZ, P2, !PT ;  /* 0x00000007d7d77c10 */ /* 0x000fc600097fe4ff */
[----:B------:R1:W-:Y:S01]  /*33550*/  STL [R1+0xaa4], R214 ;  /* 0x000aa4d601007387 */ /* 0x0003e20000100800 */
[----:B------:R-:W-:-:S03]  /*33560*/  MOV R5, R214 ;  /* 0x000000d600057202 */ /* 0x000fc60000000f00 */
[----:B------:R-:W-:Y:S04]  /*33570*/  STL [R1+0xae8], R212 ;  /* 0x000ae8d401007387 */ /* 0x000fe80000100800 */
[----:B------:R1:W-:Y:S04]  /*33580*/  LDGSTS.E [R0+-0x7d600], desc[UR8][R4.64], P0 ;  /* 0x82a0000004007fae */ /* 0x0003e80008121848 */
[----:B-1----:R-:W4:Y:S04]  /*33590*/  LDL.LU R214, [R1+0xba8] ;  /* 0x000ba80001d67983 */ /* 0x002f280000300800 */
[----:B------:R1:W-:Y:S04]  /*335a0*/  STL [R1+0xae4], R215 ;  /* 0x000ae4d701007387 */ /* 0x0003e80000100800 */
[----:B------:R-:W4:Y:S01]  /*335b0*/  LDL.LU R3, [R1+0xbe8] ;  /* 0x000be80001037983 */ /* 0x000f220000300800 */
[----:B------:R-:W-:-:S02]  /*335c0*/  IMAD.MOV.U32 R5, RZ, RZ, R215 ;  /* 0x000000ffff057224 */ /* 0x000fc400078e00d7 */
[----:B------:R-:W-:Y:S01]  /*335d0*/  IMAD.MOV.U32 R4, RZ, RZ, R212 ;  /* 0x000000ffff047224 */ /* 0x000fe200078e00d4 */
        /* <DEDUP_REMOVED lines=21> */
[----:B------:R-:W-:Y:S02]  /*33730*/  IADD3 R214, P1, R214, UR5, RZ ;  /* 0x00000005d6d67c10 */ /* 0x000fe4000ff3e0ff */
[----:B------:R-:W-:-:S03]  /*33740*/  IADD3 R3, P2, R3, UR5, RZ ;  /* 0x0000000503037c10 */ /* 0x000fc6000ff5e0ff */
[----:B-1----:R-:W-:Y:S01]  /*33750*/  IMAD.MOV.U32 R4, RZ, RZ, R214 ;  /* 0x000000ffff047224 */ /* 0x002fe200078e00d6 */
[----:B------:R-:W-:Y:S01]  /*33760*/  IADD3.X R215, R215, UR7, RZ, P1, !PT ;  /* 0x00000007d7d77c10 */ /* 0x000fe20008ffe4ff */
[----:B------:R1:W-:Y:S01]  /*33770*/  STL [R1+0xba8], R214 ;  /* 0x000ba8d601007387 */ /* 0x0003e20000100800 */
[----:B------:R-:W-:Y:S02]  /*33780*/  IADD3.X R212, R212, UR7, RZ, P2, !PT ;  /* 0x00000007d4d47c10 */ /* 0x000fe400097fe4ff */
[----:B------:R-:W-:Y:S01]  /*33790*/  MOV R5, R215 ;  /* 0x000000d700057202 */ /* 0x000fe20000000f00 */
[----:B------:R-:W-:Y:S04]  /*337a0*/  STL [R1+0xba4], R215 ;  /* 0x000ba4d701007387 */ /* 0x000fe80000100800 */
[----:B------:R1:W-:Y:S04]  /*337b0*/  STL [R1+0xbe8], R3 ;  /* 0x000be80301007387 */ /* 0x0003e80000100800 */
[----:B------:R1:W-:Y:S04]  /*337c0*/  LDGSTS.E [R0+-0x7c600], desc[UR8][R4.64], P0 ;  /* 0x83a0000004007fae */ /* 0x0003e80008121848 */
[----:B------:R1:W-:Y:S04]  /*337d0*/  STL [R1+0xbe4], R212 ;  /* 0x000be4d401007387 */ /* 0x0003e80000100800 */
[----:B-1----:R-:W4:Y:S01]  /*337e0*/  LDL.LU R214, [R1+0x8ac] ;  /* 0x0008ac0001d67983 */ /* 0x002f220000300800 */
[----:B------:R-:W-:-:S03]  /*337f0*/  IMAD.MOV.U32 R4, RZ, RZ, R3 ;  /* 0x000000ffff047224 */ /* 0x000fc600078e0003 */
        /* <DEDUP_REMOVED lines=8> */
[----:B--2---:R-:W-:-:S04]  /*33880*/  IADD3 R2, P1, R2, UR5, RZ ;  /* 0x0000000502027c10 */ /* 0x004fc8000ff3e0ff */
[----:B------:R-:W-:Y:S01]  /*33890*/  MOV R4, R2 ;  /* 0x0000000200047202 */ /* 0x000fe20000000f00 */
[----:B------:R1:W-:Y:S01]  /*338a0*/  STL [R1+0x830], R2 ;  /* 0x0008300201007387 */ /* 0x0003e20000100800 */
        /* <DEDUP_REMOVED lines=19> */
[----:B-1----:R-:W-:Y:S01]  /*339e0*/  MOV R4, R3 ;  /* 0x0000000300047202 */ /* 0x002fe20000000f00 */
[----:B------:R-:W-:Y:S01]  /*339f0*/  IMAD.MOV.U32 R5, RZ, RZ, R214 ;  /* 0x000000ffff057224 */ /* 0x000fe200078e00d6 */
        /* <DEDUP_REMOVED lines=12> */
[----:B---3--:R-:W-:-:S04]  /*33ac0*/  IADD3 R2, P1, R2, UR5, RZ ;  /* 0x0000000502027c10 */ /* 0x008fc8000ff3e0ff */
[----:B-1----:R-:W-:Y:S02]  /*33ad0*/  MOV R4, R2 ;  /* 0x0000000200047202 */ /* 0x002fe40000000f00 */
[----:B--2---:R-:W-:Y:S01]  /*33ae0*/  IADD3 R7, P2, R7, UR5, RZ ;  /* 0x0000000507077c10 */ /* 0x004fe2000ff5e0ff */
[----:B------:R1:W-:Y:S01]  /*33af0*/  STL [R1+0x930], R2 ;  /* 0x0009300201007387 */ /* 0x0003e20000100800 */
[----:B------:R-:W-:Y:S02]  /*33b00*/  IADD3.X R8, R8, UR7, RZ, P1, !PT ;  /* 0x0000000708087c10 */ /* 0x000fe40008ffe4ff */
        /* <DEDUP_REMOVED lines=11> */
[----:B-1----:R-:W3:Y:S04]  /*33bc0*/  LDL.LU R213, [R1+0xa6c] ;  /* 0x000a6c0001d57983 */ /* 0x002ee80000300800 */
[----:B------:R1:W-:Y:S01]  /*33bd0*/  LDGSTS.E [R0+-0x7e980], desc[UR8][R4.64], P0 ;  /* 0x8168000004007fae */ /* 0x0003e20008121848 */
[----:B------:R-:W-:-:S05]  /*33be0*/  IADD3 R3, P1, R3, UR5, RZ ;  /* 0x0000000503037c10 */ /* 0x000fca000ff3e0ff */
[----:B------:R1:W-:Y:S02]  /*33bf0*/  STL [R1+0x9b0], R3 ;  /* 0x0009b00301007387 */ /* 0x0003e40000100800 */
[----:B-1----:R-:W-:Y:S02]  /*33c00*/  MOV R4, R3 ;  /* 0x0000000300047202 */ /* 0x002fe40000000f00 */
[----:B------:R-:W-:Y:S02]  /*33c10*/  IADD3 R214, P2, R214, UR5, RZ ;  /* 0x00000005d6d67c10 */ /* 0x000fe4000ff5e0ff */
[----:B------:R-:W-:Y:S02]  /*33c20*/  IADD3.X R212, R212, UR7, RZ, P1, !PT ;  /* 0x00000007d4d47c10 */ /* 0x000fe40008ffe4ff */
[----:B------:R-:W-:-:S03]  /*33c30*/  IADD3.X R215, R215, UR7, RZ, P2, !PT ;  /* 0x00000007d7d77c10 */ /* 0x000fc600097fe4ff */
[----:B------:R-:W-:Y:S01]  /*33c40*/  IMAD.MOV.U32 R5, RZ, RZ, R212 ;  /* 0x000000ffff057224 */ /* 0x000fe200078e00d4 */
[----:B------:R1:W-:Y:S04]  /*33c50*/  STL [R1+0x9ac], R212 ;  /* 0x0009acd401007387 */ /* 0x0003e80000100800 */
[----:B------:R1:W-:Y:S04]  /*33c60*/  STL [R1+0x9f0], R214 ;  /* 0x0009f0d601007387 */ /* 0x0003e80000100800 */
[----:B------:R-:W3:Y:S04]  /*33c70*/  LDL.LU R3, [R1+0xab0] ;  /* 0x000ab00001037983 */ /* 0x000ee80000300800 */
[----:B------:R1:W-:Y:S04]  /*33c80*/  STL [R1+0x9ec], R215 ;  /* 0x0009ecd701007387 */ /* 0x0003e80000100800 */
[----:B------:R1:W-:Y:S04]  /*33c90*/  LDGSTS.E [R0+-0x7e580], desc[UR8][R4.64], P0 ;  /* 0x81a8000004007fae */ /* 0x0003e80008121848 */
[----:B-1----:R-:W3:Y:S01]  /*33ca0*/  LDL.LU R212, [R1+0xaf0] ;  /* 0x000af00001d47983 */ /* 0x002ee20000300800 */
[----:B------:R-:W-:-:S03]  /*33cb0*/  IMAD.MOV.U32 R4, RZ, RZ, R214 ;  /* 0x000000ffff047224 */ /* 0x000fc600078e00d6 */
        /* <DEDUP_REMOVED lines=20> */
[----:B------:R-:W3:Y:S04]  /*33e00*/  LDL.LU R213, [R1+0xb6c] ;  /* 0x000b6c0001d57983 */ /* 0x000ee80000300800 */
[----:B------:R1:W-:Y:S01]  /*33e10*/  LDGSTS.E [R0+-0x7d980], desc[UR8][R4.64], P0 ;  /* 0x8268000004007fae */ /* 0x0003e20008121848 */
[----:B------:R-:W-:-:S05]  /*33e20*/  IADD3 R3, P1, R3, UR5, RZ ;  /* 0x0000000503037c10 */ /* 0x000fca000ff3e0ff */
[----:B------:R-:W-:Y:S01]  /*33e30*/  STL [R1+0xab0], R3 ;  /* 0x000ab00301007387 */ /* 0x000fe20000100800 */
[----:B-1----:R-:W-:Y:S02]  /*33e40*/  MOV R4, R3 ;  /* 0x0000000300047202 */ /* 0x002fe40000000f00 */
[----:B------:R-:W-:Y:S02]  /*33e50*/  IADD3 R212, P2, R212, UR5, RZ ;  /* 0x00000005d4d47c10 */ /* 0x000fe4000ff5e0ff */
[----:B------:R-:W-:Y:S02]  /*33e60*/  IADD3.X R214, R214, UR7, RZ, P1, !PT ;  /* 0x00000007d6d67c10 */ /* 0x000fe40008ffe4ff */
[----:B------:R-:W-:-:S03]  /*33e70*/  IADD3.X R215, R215, UR7, RZ, P2, !PT ;  /* 0x00000007d7d77c10 */ /* 0x000fc600097fe4ff */
[----:B------:R-:W-:Y:S01]  /*33e80*/  IMAD.MOV.U32 R5, RZ, RZ, R214 ;  /* 0x000000ffff057224 */ /* 0x000fe200078e00d6 */
[----:B------:R1:W-:Y:S04]  /*33e90*/  STL [R1+0xaac], R214 ;  /* 0x000aacd601007387 */ /* 0x0003e80000100800 */
[----:B------:R-:W-:Y:S04]  /*33ea0*/  STL [R1+0xaf0], R212 ;  /* 0x000af0d401007387 */ /* 0x000fe80000100800 */
[----:B------:R1:W-:Y:S04]  /*33eb0*/  LDGSTS.E [R0+-0x7d580], desc[UR8][R4.64], P0 ;  /* 0x82a8000004007fae */ /* 0x0003e80008121848 */
[----:B-1----:R-:W3:Y:S04]  /*33ec0*/  LDL.LU R214, [R1+0xbb0] ;  /* 0x000bb00001d67983 */ /* 0x002ee80000300800 */
[----:B------:R1:W-:Y:S04]  /*33ed0*/  STL [R1+0xaec], R215 ;  /* 0x000aecd701007387 */ /* 0x0003e80000100800 */
[----:B------:R-:W3:Y:S01]  /*33ee0*/  LDL.LU R3, [R1+0xbf0] ;  /* 0x000bf00001037983 */ /* 0x000ee20000300800 */
[----:B------:R-:W-:-:S03]  /*33ef0*/  IMAD.MOV.U32 R5, RZ, RZ, R215 ;  /* 0x000000ffff057224 */ /* 0x000fc600078e00d7 */
[----:B-1----:R-:W3:Y:S01]  /*33f00*/  LDL.LU R215, [R1+0xbac] ;  /* 0x000bac0001d77983 */ /* 0x002ee20000300800 */
        /* <DEDUP_REMOVED lines=21> */
[----:B------:R-:W-:-:S04]  /*34060*/  IADD3 R214, P1, R214, UR5, RZ ;  /* 0x00000005d6d67c10 */ /* 0x000fc8000ff3e0ff */
[----:B-1----:R-:W-:Y:S02]  /*34070*/  MOV R4, R214 ;  /* 0x000000d600047202 */ /* 0x002fe40000000f00 */
[----:B------:R-:W-:Y:S02]  /*34080*/  IADD3 R3, P2, R3, UR5, RZ ;  /* 0x0000000503037c10 */ /* 0x000fe4000ff5e0ff */
[----:B------:R-:W-:Y:S01]  /*34090*/  IADD3.X R215, R215, UR7, RZ, P1, !PT ;  /* 0x00000007d7d77c10 */ /* 0x000fe20008ffe4ff */
[----:B------:R1:W-:Y:S01]  /*340a0*/  STL [R1+0xbb0], R214 ;  /* 0x000bb0d601007387 */ /* 0x0003e20000100800 */
[----:B------:R-:W-:-:S03]  /*340b0*/  IADD3.X R212, R212, UR7, RZ, P2, !PT ;  /* 0x00000007d4d47c10 */ /* 0x000fc600097fe4ff */
[----:B------:R-:W-:Y:S01]  /*340c0*/  IMAD.MOV.U32 R5, RZ, RZ, R215 ;  /* 0x000000ffff057224 */ /* 0x000fe200078e00d7 */
[----:B------:R-:W-:Y:S04]  /*340d0*/  STL [R1+0xbac], R215 ;  /* 0x000bacd701007387 */ /* 0x000fe80000100800 */
[----:B------:R1:W-:Y:S04]  /*340e0*/  STL [R1+0xbf0], R3 ;  /* 0x000bf00301007387 */ /* 0x0003e80000100800 */
[----:B------:R1:W-:Y:S04]  /*340f0*/  LDGSTS.E [R0+-0x7c580], desc[UR8][R4.64], P0 ;  /* 0x83a8000004007fae */ /* 0x0003e80008121848 */
[----:B------:R1:W-:Y:S04]  /*34100*/  STL [R1+0xbec], R212 ;  /* 0x000becd401007387 */ /* 0x0003e80000100800 */
[----:B-1----:R-:W3:Y:S01]  /*34110*/  LDL.LU R214, [R1+0x8b4] ;  /* 0x0008b40001d67983 */ /* 0x002ee20000300800 */
[----:B------:R-:W-:-:S03]  /*34120*/  IMAD.MOV.U32 R4, RZ, RZ, R3 ;  /* 0x000000ffff047224 */ /* 0x000fc600078e0003 */
        /* <DEDUP_REMOVED lines=60> */
[----:B----4-:R-:W4:Y:S04]  /*344f0*/  LDL.LU R213, [R1+0xa74] ;  /* 0x000a740001d57983 */ /* 0x010f280000300800 */
[----:B------:R1:W-:Y:S01]  /*34500*/  LDGSTS.E [R0+-0x7e900], desc[UR8][R4.64], P0 ;  /* 0x8170000004007fae */ /* 0x0003e20008121848 */
[----:B------:R-:W-:-:S05]  /*34510*/  IADD3 R3, P1, R3, UR5, RZ ;  /* 0x0000000503037c10 */ /* 0x000fca000ff3e0ff */
[----:B------:R1:W-:Y:S02]  /*34520*/  STL [R1+0x9b8], R3 ;  /* 0x0009b80301007387 */ /* 0x0003e40000100800 */
[----:B-1----:R-:W-:Y:S01]  /*34530*/  IMAD.MOV.U32 R4, RZ, RZ, R3 ;  /* 0x000000ffff047224 */ /* 0x002fe200078e0003 */
[----:B------:R-:W-:Y:S02]  /*34540*/  IADD3 R214, P2, R214, UR5, RZ ;  /* 0x00000005d6d67c10 */ /* 0x000fe4000ff5e0ff */
        /* <DEDUP_REMOVED lines=33> */
[----:B------:R-:W-:Y:S01]  /*34760*/  STL [R1+0xab8], R3 ;  /* 0x000ab80301007387 */ /* 0x000fe20000100800 */
[----:B-1----:R-:W-:Y:S01]  /*34770*/  IMAD.MOV.U32 R4, RZ, RZ, R3 ;  /* 0x000000ffff047224 */ /* 0x002fe200078e0003 */
[----:B------:R-:W-:Y:S02]  /*34780*/  IADD3 R212, P2, R212, UR5, RZ ;  /* 0x00000005d4d47c10 */ /* 0x000fe4000ff5e0ff */
        /* <DEDUP_REMOVED lines=9> */
[----:B------:R-:W-:-:S03]  /*34820*/  MOV R5, R215 ;  /* 0x000000d700057202 */ /* 0x000fc60000000f00 */
[----:B-1----:R-:W4:Y:S01]  /*34830*/  LDL.LU R215, [R1+0xbb4] ;  /* 0x000bb40001d77983 */ /* 0x002f220000300800 */
        /* <DEDUP_REMOVED lines=22> */
[----:B-1----:R-:W-:Y:S01]  /*349a0*/  IMAD.MOV.U32 R4, RZ, RZ, R214 ;  /* 0x000000ffff047224 */ /* 0x002fe200078e00d6 */
[----:B------:R-:W-:Y:S02]  /*349b0*/  IADD3 R3, P2, R3, UR5, RZ ;  /* 0x0000000503037c10 */ /* 0x000fe4000ff5e0ff */
[----:B------:R-:W-:Y:S01]  /*349c0*/  IADD3.X R215, R215, UR7, RZ, P1, !PT ;  /* 0x00000007d7d77c10 */ /* 0x000fe20008ffe4ff */
[----:B------:R-:W-:Y:S04]  /*349d0*/  STL [R1+0xbb8], R214 ;  /* 0x000bb8d601007387 */ /* 0x000fe80000100800 */
[----:B------:R-:W-:Y:S01]  /*349e0*/  IMAD.MOV.U32 R5, RZ, RZ, R215 ;  /* 0x000000ffff057224 */ /* 0x000fe200078e00d7 */
[----:B------:R-:W-:Y:S01]  /*349f0*/  IADD3.X R212, R212, UR7, RZ, P2, !PT ;  /* 0x00000007d4d47c10 */ /* 0x000fe200097fe4ff */
[----:B------:R1:W-:Y:S04]  /*34a00*/  STL [R1+0xbb4], R215 ;  /* 0x000bb4d701007387 */ /* 0x0003e80000100800 */
[----:B------:R1:W-:Y:S04]  /*34a10*/  LDGSTS.E [R0+-0x7c500], desc[UR8][R4.64], P0 ;  /* 0x83b0000004007fae */ /* 0x0003e80008121848 */
[----:B------:R1:W-:Y:S04]  /*34a20*/  STL [R1+0xbf8], R3 ;  /* 0x000bf80301007387 */ /* 0x0003e80000100800 */
[----:B------:R1:W-:Y:S02]  /*34a30*/  STL [R1+0xbf4], R212 ;  /* 0x000bf4d401007387 */ /* 0x0003e40000100800 */
[----:B-1----:R-:W-:Y:S01]  /*34a40*/  IMAD.MOV.U32 R4, RZ, RZ, R3 ;  /* 0x000000ffff047224 */ /* 0x002fe200078e0003 */
[----:B------:R-:W-:Y:S01]  /*34a50*/  MOV R5, R212 ;  /* 0x000000d400057202 */ /* 0x000fe20000000f00 */
[----:B------:R-:W4:Y:S04]  /*34a60*/  LDL.LU R215, [R1+0x8bc] ;  /* 0x0008bc0001d77983 */ /* 0x000f280000300800 */
[----:B------:R-:W4:Y:S04]  /*34a70*/  LDL.LU R3, [R1+0x8c0] ;  /* 0x0008c00001037983 */ /* 0x000f280000300800 */
[----:B------:R1:W-:Y:S04]  /*34a80*/  LDGSTS.E [R0+-0x7c100], desc[UR8][R4.64], P0 ;  /* 0x83f0000004007fae */ /* 0x0003e80008121848 */
[----:B------:R-:W4:Y:S04]  /*34a90*/  LDL.LU R212, [R1+0x8fc] ;  /* 0x0008fc0001d47983 */ /* 0x000f280000300800 */
[----:B------:R-:W4:Y:S01]  /*34aa0*/  LDL.LU R214, [R1+0x900] ;  /* 0x0009000001d67983 */ /* 0x000f220000300800 */
        /* <DEDUP_REMOVED lines=22> */
[----:B------:R-:W-:Y:S01]  /*34c10*/  IADD3.X R215, R215, UR7, RZ, P1, !PT ;  /* 0x00000007d7d77c10 */ /* 0x000fe20008ffe4ff */
[----:B-1----:R-:W-:-:S04]  /*34c20*/  IMAD.MOV.U32 R4, RZ, RZ, R3 ;  /* 0x000000ffff047224 */ /* 0x002fc800078e0003 */
[----:B------:R-:W-:Y:S01]  /*34c30*/  IMAD.MOV.U32 R5, RZ, RZ, R215 ;  /* 0x000000ffff057224 */ /* 0x000fe200078e00d7 */
[----:B------:R-:W-:-:S04]  /*34c40*/  IADD3 R214, P2, R214, UR5, RZ ;  /* 0x00000005d6d67c10 */ /* 0x000fc8000ff5e0ff */
[----:B------:R1:W-:Y:S01]  /*34c50*/  LDGSTS.E [R0+-0x7f480], desc[UR8][R4.64], P0 ;  /* 0x80b8000004007fae */ /* 0x0003e20008121848 */
[----:B------:R-:W-:-:S03]  /*34c60*/  IADD3.X R212, R212, UR7, RZ, P2, !PT ;  /* 0x00000007d4d47c10 */ /* 0x000fc600097fe4ff */
[----:B------:R-:W-:Y:S04]  /*34c70*/  STL [R1+0x8c0], R3 ;  /* 0x0008c00301007387 */ /* 0x000fe80000100800 */
[----:B------:R1:W-:Y:S02]  /*34c80*/  STL [R1+0x8bc], R215 ;  /* 0x0008bcd701007387 */ /* 0x0003e40000100800 */
[----:B-1----:R-:W-:Y:S01]  /*34c90*/  MOV R4, R214 ;  /* 0x000000d600047202 */ /* 0x002fe20000000f00 */
[----:B------:R-:W-:Y:S01]  /*34ca0*/  IMAD.MOV.U32 R5, RZ, RZ, R212 ;  /* 0x000000ffff057224 */ /* 0x000fe200078e00d4 */
[----:B------:R-:W-:Y:S04]  /*34cb0*/  STL [R1+0x900], R214 ;  /* 0x000900d601007387 */ /* 0x000fe80000100800 */
[----:B------:R-:W4:Y:S04]  /*34cc0*/  LDL.LU R215, [R1+0x9c0] ;  /* 0x0009c00001d77983 */ /* 0x000f280000300800 */
[----:B------:R1:W-:Y:S04]  /*34cd0*/  LDGSTS.E [R0+-0x7f080], desc[UR8][R4.64], P0 ;  /* 0x80f8000004007fae */ /* 0x0003e80008121848 */
[----:B------:R1:W-:Y:S04]  /*34ce0*/  STL [R1+0x8fc], R212 ;  /* 0x0008fcd401007387 */ /* 0x0003e80000100800 */
[----:B------:R-:W4:Y:S04]  /*34cf0*/  LDL.LU R3, [R1+0xa00] ;  /* 0x000a000001037983 */ /* 0x000f280000300800 */
[----:B-1----:R-:W5:Y:S04]  /*34d00*/  LDL.LU R212, [R1+0x1060] ;  /* 0x0010600001d47983 */ /* 0x002f680000300800 */
[----:B------:R-:W4:Y:S01]  /*34d10*/  LDL.LU R214, [R1+0x9fc] ;  /* 0x0009fc0001d67983 */ /* 0x000f220000300800 */
[----:B---3--:R-:W-:-:S05]  /*34d20*/  IADD3 R2, P1, R2, UR5, RZ ;  /* 0x0000000502027c10 */ /* 0x008fca000ff3e0ff */
[----:B------:R-:W-:Y:S01]  /*34d30*/  IMAD.MOV.U32 R4, RZ, RZ, R2 ;  /* 0x000000ffff047224 */ /* 0x000fe200078e0002 */
[----:B--2---:R-:W-:Y:S01]  /*34d40*/  IADD3 R7, P2, R7, UR5, RZ ;  /* 0x0000000507077c10 */ /* 0x004fe2000ff5e0ff */
[----:B------:R-:W-:Y:S01]  /*34d50*/  STL [R1+0x940], R2 ;  /* 0x0009400201007387 */ /* 0x000fe20000100800 */
[----:B------:R-:W-:Y:S02]  /*34d60*/  IADD3.X R8, R8, UR7, RZ, P1, !PT ;  /* 0x0000000708087c10 */ /* 0x000fe40008ffe4ff */
[----:B----4-:R-:W-:-:S03]  /*34d70*/  IADD3.X R213, R213, UR7, RZ, P2, !PT ;  /* 0x00000007d5d57c10 */ /* 0x010fc600097fe4ff */
[----:B------:R-:W-:Y:S01]  /*34d80*/  IMAD.MOV.U32 R5, RZ, RZ, R8 ;  /* 0x000000ffff057224 */ /* 0x000fe200078e0008 */
[----:B------:R1:W-:Y:S04]  /*34d90*/  STL [R1+0x93c], R8 ;  /* 0x00093c0801007387 */ /* 0x0003e80000100800 */
[----:B------:R2:W-:Y:S04]  /*34da0*/  LDGSTS.E [R0+-0x7ec80], desc[UR8][R4.64], P0 ;  /* 0x8138000004007fae */ /* 0x0005e80008121848 */
[----:B------:R-:W-:Y:S04]  /*34db0*/  STL [R1+0x980], R7 ;  /* 0x0009800701007387 */ /* 0x000fe80000100800 */
[----:B-1----:R-:W3:Y:S01]  /*34dc0*/  LDL.LU R8, [R1+0xa40] ;  /* 0x000a400001087983 */ /* 0x002ee20000300800 */
[----:B--2---:R-:W-:Y:S01]  /*34dd0*/  MOV R4, R7 ;  /* 0x0000000700047202 */ /* 0x004fe20000000f00 */
[----:B------:R-:W-:-:S02]  /*34de0*/  IMAD.MOV.U32 R5, RZ, RZ, R213 ;  /* 0x000000ffff057224 */ /* 0x000fc400078e00d5 */
[----:B------:R1:W-:Y:S04]  /*34df0*/  STL [R1+0x97c], R213 ;  /* 0x00097cd501007387 */ /* 0x0003e80000100800 */
[----:B------:R-:W2:Y:S04]  /*34e00*/  LDL.LU R2, [R1+0xa80] ;  /* 0x000a800001027983 */ /* 0x000ea80000300800 */
[----:B------:R4:W-:Y:S04]  /*34e10*/  LDGSTS.E [R0+-0x7e880], desc[UR8][R4.64], P0 ;  /* 0x8178000004007fae */ /* 0x0009e80008121848 */
[----:B-1----:R-:W5:Y:S04]  /*34e20*/  LDL.LU R213, [R1+0x105c] ;  /* 0x00105c0001d57983 */ /* 0x002f680000300800 */
[----:B------:R-:W2:Y:S04]  /*34e30*/  LDL.LU R7, [R1+0xa7c] ;  /* 0x000a7c0001077983 */ /* 0x000ea80000300800 */
[----:B------:R-:W3:Y:S01]  /*34e40*/  LDL.LU R5, [R1+0x9bc] ;  /* 0x0009bc0001057983 */ /* 0x000ee20000300800 */
[----:B------:R-:W-:-:S05]  /*34e50*/  IADD3 R215, P1, R215, UR5, RZ ;  /* 0x00000005d7d77c10 */ /* 0x000fca000ff3e0ff */
[----:B----4-:R-:W-:Y:S01]  /*34e60*/  IMAD.MOV.U32 R4, RZ, RZ, R215 ;  /* 0x000000ffff047224 */ /* 0x010fe200078e00d7 */
[----:B------:R1:W-:Y:S01]  /*34e70*/  STL [R1+0x9c0], R215 ;  /* 0x0009c0d701007387 */ /* 0x0003e20000100800 */
[----:B------:R-:W-:-:S04]  /*34e80*/  IADD3 R3, P2, R3, UR5, RZ ;  /* 0x0000000503037c10 */ /* 0x000fc8000ff5e0ff */
[----:B------:R-:W-:Y:S02]  /*34e90*/  IADD3.X R214, R214, UR7, RZ, P2, !PT ;  /* 0x00000007d6d67c10 */ /* 0x000fe400097fe4ff */
[----:B---3--:R-:W-:-:S05]  /*34ea0*/  IADD3.X R5, R5, UR7, RZ, P1, !PT ;  /* 0x0000000705057c10 */ /* 0x008fca0008ffe4ff */
[----:B------:R3:W-:Y:S04]  /*34eb0*/  STL [R1+0x9bc], R5 ;  /* 0x0009bc0501007387 */ /* 0x0007e80000100800 */
[----:B------:R4:W-:Y:S04]  /*34ec0*/  LDGSTS.E [R0+-0x7e480], desc[UR8][R4.64], P0 ;  /* 0x81b8000004007fae */ /* 0x0009e80008121848 */
[----:B------:R-:W-:Y:S04]  /*34ed0*/  STL [R1+0xa00], R3 ;  /* 0x000a000301007387 */ /* 0x000fe80000100800 */
[----:B-1----:R-:W2:Y:S01]  /*34ee0*/  LDL.LU R215, [R1+0xb00] ;  /* 0x000b000001d77983 */ /* 0x002ea20000300800 */
[----:B----4-:R-:W-:Y:S01]  /*34ef0*/  IMAD.MOV.U32 R4, RZ, RZ, R3 ;  /* 0x000000ffff047224 */ /* 0x010fe200078e0003 */
[----:B---3--:R-:W-:-:S02]  /*34f00*/  MOV R5, R214 ;  /* 0x000000d600057202 */ /* 0x008fc40000000f00 */
[----:B------:R1:W-:Y:S04]  /*34f10*/  STL [R1+0x9fc], R214 ;  /* 0x0009fcd601007387 */ /* 0x0003e80000100800 */
[----:B------:R3:W-:Y:S04]  /*34f20*/  LDGSTS.E [R0+-0x7e080], desc[UR8][R4.64], P0 ;  /* 0x81f8000004007fae */ /* 0x0007e80008121848 */
[----:B-1----:R-:W4:Y:S04]  /*34f30*/  LDL.LU R214, [R1+0xafc] ;  /* 0x000afc0001d67983 */ /* 0x002f280000300800 */
[----:B------:R-:W4:Y:S04]  /*34f40*/  LDL.LU R3, [R1+0xb80] ;  /* 0x000b800001037983 */ /* 0x000f280000300800 */
[----:B------:R-:W4:Y:S01]  /*34f50*/  LDL.LU R5, [R1+0xa3c] ;  /* 0x000a3c0001057983 */ /* 0x000f220000300800 */
[----:B------:R-:W-:-:S02]  /*34f60*/  IADD3 R8, P1, R8, UR5, RZ ;  /* 0x0000000508087c10 */ /* 0x000fc4000ff3e0ff */
[----:B--2---:R-:W-:-:S03]  /*34f70*/  IADD3 R2, P2, R2, UR5, RZ ;  /* 0x0000000502027c10 */ /* 0x004fc6000ff5e0ff */
[----:B---3--:R-:W-:Y:S01]  /*34f80*/  IMAD.MOV.U32 R4, RZ, RZ, R8 ;  /* 0x000000ffff047224 */ /* 0x008fe200078e0008 */
[----:B------:R-:W-:Y:S01]  /*34f90*/  IADD3.X R7, R7, UR7, RZ, P2, !PT ;  /* 0x0000000707077c10 */ /* 0x000fe200097fe4ff */
[----:B------:R1:W-:Y:S01]  /*34fa0*/  STL [R1+0xa40], R8 ;  /* 0x000a400801007387 */ /* 0x0003e20000100800 */
[----:B----4-:R-:W-:-:S05]  /*34fb0*/  IADD3.X R5, R5, UR7, RZ, P1, !PT ;  /* 0x0000000705057c10 */ /* 0x010fca0008ffe4ff */
[----:B------:R2:W-:Y:S04]  /*34fc0*/  STL [R1+0xa3c], R5 ;  /* 0x000a3c0501007387 */ /* 0x0005e80000100800 */
[----:B------:R3:W-:Y:S04]  /*34fd0*/  LDGSTS.E [R0+-0x7dc80], desc[UR8][R4.64], P0 ;  /* 0x8238000004007fae */ /* 0x0007e80008121848 */
[----:B------:R-:W-:Y:S04]  /*34fe0*/  STL [R1+0xa80], R2 ;  /* 0x000a800201007387 */ /* 0x000fe80000100800 */
[----:B-1----:R-:W4:Y:S01]  /*34ff0*/  LDL.LU R8, [R1+0xb7c] ;  /* 0x000b7c0001087983 */ /* 0x002f220000300800 */
[----:B---3--:R-:W-:-:S02]  /*35000*/  IMAD.MOV.U32 R4, RZ, RZ, R2 ;  /* 0x000000ffff047224 */ /* 0x008fc400078e0002 */
[----:B--2---:R-:W-:Y:S01]  /*35010*/  IMAD.MOV.U32 R5, RZ, RZ, R7 ;  /* 0x000000ffff057224 */ /* 0x004fe200078e0007 */
[----:B------:R1:W-:Y:S04]  /*35020*/  STL [R1+0xa7c], R7 ;  /* 0x000a7c0701007387 */ /* 0x0003e80000100800 */
[----:B------:R2:W-:Y:S04]  /*35030*/  LDGSTS.E [R0+-0x7d880], desc[UR8][R4.64], P0 ;  /* 0x8278000004007fae */ /* 0x0005e80008121848 */
[----:B-1----:R-:W3:Y:S04]  /*35040*/  LDL.LU R7, [R1+0xbfc] ;  /* 0x000bfc0001077983 */ /* 0x002ee80000300800 */
[----:B------:R-:W3:Y:S04]  /*35050*/  LDL.LU R2, [R1+0xc00] ;  /* 0x000c000001027983 */ /* 0x000ee80000300800 */
[----:B------:R-:W4:Y:S04]  /*35060*/  LDL.LU R4, [R1+0xabc] ;  /* 0x000abc0001047983 */ /* 0x000f280000300800 */
[----:B------:R-:W2:Y:S01]  /*35070*/  LDL.LU R5, [R1+0xac0] ;  /* 0x000ac00001057983 */ /* 0x000ea20000300800 */
[----:B------:R-:W-:-:S04]  /*35080*/  IADD3 R215, P2, R215, UR5, RZ ;  /* 0x00000005d7d77c10 */ /* 0x000fc8000ff5e0ff */
[----:B------:R-:W-:Y:S02]  /*35090*/  IADD3.X R214, R214, UR7, RZ, P2, !PT ;  /* 0x00000007d6d67c10 */ /* 0x000fe400097fe4ff */
[----:B--2---:R-:W-:-:S04]  /*350a0*/  IADD3 R5, P1, R5, UR5, RZ ;  /* 0x0000000505057c10 */ /* 0x004fc8000ff3e0ff */
[----:B----4-:R-:W-:Y:S01]  /*350b0*/  IADD3.X R4, R4, UR7, RZ, P1, !PT ;  /* 0x0000000704047c10 */ /* 0x010fe20008ffe4ff */
[----:B------:R1:W-:Y:S04]  /*350c0*/  STL [R1+0xac0], R5 ;  /* 0x000ac00501007387 */ /* 0x0003e80000100800 */
[----:B------:R2:W-:Y:S01]  /*350d0*/  STL [R1+0xabc], R4 ;  /* 0x000abc0401007387 */ /* 0x0005e20000100800 */
[----:B-1----:R-:W-:-:S04]  /*350e0*/  LOP3.LUT R5, R5, R4, RZ, 0x3c, !PT ;  /* 0x0000000405057212 */ /* 0x002fc800078e3cff */
[----:B--2---:R-:W-:-:S04]  /*350f0*/  LOP3.LUT R4, R5, R4, RZ, 0x3c, !PT ;  /* 0x0000000405047212 */ /* 0x004fc800078e3cff */
[----:B------:R-:W-:Y:S01]  /*35100*/  LOP3.LUT R5, R5, R4, RZ, 0x3c, !PT ;  /* 0x0000000405057212 */ /* 0x000fe200078e3cff */
[----:B------:R-:W-:Y:S04]  /*35110*/  STL [R1+0xb00], R215 ;  /* 0x000b00d701007387 */ /* 0x000fe80000100800 */
[----:B------:R1:W-:Y:S04]  /*35120*/  LDGSTS.E [R0+-0x7d480], desc[UR8][R4.64], P0 ;  /* 0x82b8000004007fae */ /* 0x0003e80008121848 */
[----:B------:R2:W-:Y:S01]  /*35130*/  STL [R1+0xafc], R214 ;  /* 0x000afcd601007387 */ /* 0x0005e20000100800 */
[----:B-1----:R-:W-:Y:S01]  /*35140*/  MOV R4, R215 ;  /* 0x000000d700047202 */ /* 0x002fe20000000f00 */
[----:B------:R-:W-:-:S02]  /*35150*/  IMAD.MOV.U32 R5, RZ, RZ, R214 ;  /* 0x000000ffff057224 */ /* 0x000fc400078e00d6 */
[----:B--2---:R-:W5:Y:S04]  /*35160*/  LDL.LU R214, [R1+0x1058] ;  /* 0x0010580001d67983 */ /* 0x004f680000300800 */
[----:B------:R-:W5:Y:S04]  /*35170*/  LDL.LU R215, [R1+0x1054] ;  /* 0x0010540001d77983 */ /* 0x000f680000300800 */
[----:B------:R1:W-:Y:S04]  /*35180*/  LDGSTS.E [R0+-0x7d080], desc[UR8][R4.64], P0 ;  /* 0x82f8000004007fae */ /* 0x0003e80008121848 */
[----:B------:R-:W2:Y:S04]  /*35190*/  LDL.LU R4, [R1+0xb3c] ;  /* 0x000b3c0001047983 */ /* 0x000ea80000300800 */
[----:B------:R-:W1:Y:S01]  /*351a0*/  LDL.LU R5, [R1+0xb40] ;  /* 0x000b400001057983 */ /* 0x000e620000300800 */
[----:B------:R-:W-:-:S04]  /*351b0*/  IADD3 R3, P2, R3, UR5, RZ ;  /* 0x0000000503037c10 */ /* 0x000fc8000ff5e0ff */
[----:B------:R-:W-:Y:S02]  /*351c0*/  IADD3.X R8, R8, UR7, RZ, P2, !PT ;  /* 0x0000000708087c10 */ /* 0x000fe400097fe4ff */
[----:B-1----:R-:W-:-:S04]  /*351d0*/  IADD3 R5, P1, R5, UR5, RZ ;  /* 0x0000000505057c10 */ /* 0x002fc8000ff3e0ff */
[----:B--2---:R-:W-:Y:S01]  /*351e0*/  IADD3.X R4, R4, UR7, RZ, P1, !PT ;  /* 0x0000000704047c10 */ /* 0x004fe20008ffe4ff */
[----:B------:R1:W-:Y:S04]  /*351f0*/  STL [R1+0xb40], R5 ;  /* 0x000b400501007387 */ /* 0x0003e80000100800 */
[----:B------:R2:W-:Y:S01]  /*35200*/  STL [R1+0xb3c], R4 ;  /* 0x000b3c0401007387 */ /* 0x0005e20000100800 */
[----:B-1----:R-:W-:-:S04]  /*35210*/  LOP3.LUT R5, R5, R4, RZ, 0x3c, !PT ;  /* 0x0000000405057212 */ /* 0x002fc800078e3cff */
[----:B--2---:R-:W-:-:S04]  /*35220*/  LOP3.LUT R4, R5, R4, RZ, 0x3c, !PT ;  /* 0x0000000405047212 */ /* 0x004fc800078e3cff */
[----:B------:R-:W-:Y:S01]  /*35230*/  LOP3.LUT R5, R5, R4, RZ, 0x3c, !PT ;  /* 0x0000000405057212 */ /* 0x000fe200078e3cff */
[----:B------:R1:W-:Y:S04]  /*35240*/  STL [R1+0xb80], R3 ;  /* 0x000b800301007387 */ /* 0x0003e80000100800 */
[----:B------:R2:W-:Y:S04]  /*35250*/  LDGSTS.E [R0+-0x7cc80], desc[UR8][R4.64], P0 ;  /* 0x8338000004007fae */ /* 0x0005e80008121848 */
[----:B------:R4:W-:Y:S01]  /*35260*/  STL [R1+0xb7c], R8 ;  /* 0x000b7c0801007387 */ /* 0x0009e20000100800 */
[----:B--2---:R-:W-:-:S02]  /*35270*/  IMAD.MOV.U32 R4, RZ, RZ, R3 ;  /* 0x000000ffff047224 */ /* 0x004fc400078e0003 */
[----:B------:R-:W-:Y:S01]  /*35280*/  IMAD.MOV.U32 R5, RZ, RZ, R8 ;  /* 0x000000ffff057224 */ /* 0x000fe200078e0008 */
[----:B-1----:R-:W1:Y:S01]  /*35290*/  LDC R3, c[0x0][0x230] ;  /* 0x00008c00ff037b82 */ /* 0x002e620000000800 */
[----:B----4-:R-:W5:Y:S04]  /*352a0*/  LDL.LU R8, [R1+0x1050] ;  /* 0x0010500001087983 */ /* 0x010f680000300800 */
[----:B------:R2:W-:Y:S04]  /*352b0*/  LDGSTS.E [R0+-0x7c880], desc[UR8][R4.64], P0 ;  /* 0x8378000004007fae */ /* 0x0005e80008121848 */
[----:B------:R-:W4:Y:S04]  /*352c0*/  LDL.LU R4, [R1+0xbbc] ;  /* 0x000bbc0001047983 */ /* 0x000f280000300800 */
[----:B------:R-:W2:Y:S01]  /*352d0*/  LDL.LU R5, [R1+0xbc0] ;  /* 0x000bc00001057983 */ /* 0x000ea20000300800 */
[----:B---3--:R-:W-:-:S02]  /*352e0*/  IADD3 R2, P2, R2, UR5, RZ ;  /* 0x0000000502027c10 */ /* 0x008fc4000ff5e0ff */
[----:B-1----:R-:W-:Y:S02]  /*352f0*/  IADD3 R3, R3, 0x7f, RZ ;  /* 0x0000007f03037810 */ /* 0x002fe40007ffe0ff */
        /* <DEDUP_REMOVED lines=11> */
[----:B--2---:R-:W-:Y:S01]  /*353b0*/  IMAD.MOV.U32 R4, RZ, RZ, R2 ;  /* 0x000000ffff047224 */ /* 0x004fe200078e0002 */
[----:B-1----:R-:W-:Y:S01]  /*353c0*/  SHF.R.S32.HI R2, RZ, 0x1f, R3 ;  /* 0x0000001fff027819 */ /* 0x002fe20000011403 */
[----:B------:R-:W-:-:S02]  /*353d0*/  IMAD.MOV.U32 R5, RZ, RZ, R7 ;  /* 0x000000ffff057224 */ /* 0x000fc400078e0007 */
[----:B---3--:R1:W5:Y:S01]  /*353e0*/  LDL.LU R7, [R1+0x104c] ;  /* 0x00104c0001077983 */ /* 0x0083620000300800 */
[----:B------:R-:W-:-:S03]  /*353f0*/  LEA.HI R2, R2, R3, RZ, 0x7 ;  /* 0x0000000302027211 */ /* 0x000fc600078f38ff */
[----:B------:R1:W5:Y:S01]  /*35400*/  LDL.LU R3, [R1+0x1048] ;  /* 0x0010480001037983 */ /* 0x0003620000300800 */
[----:B------:R-:W-:Y:S01]  /*35410*/  VIADD R9, R9, 0x1 ;  /* 0x0000000109097836 */ /* 0x000fe20000000000 */
[----:B------:R-:W-:Y:S02]  /*35420*/  SHF.R.S32.HI R2, RZ, 0x7, R2 ;  /* 0x00000007ff027819 */ /* 0x000fe40000011402 */
[----:B------:R1:W-:Y:S02]  /*35430*/  LDGSTS.E [R0+-0x7c080], desc[UR8][R4.64], P0 ;  /* 0x83f8000004007fae */ /* 0x0003e40008121848 */
[----:B------:R-:W-:Y:S02]  /*35440*/  ISETP.NE.U32.AND P0, PT, R9, R2, PT ;  /* 0x000000020900720c */ /* 0x000fe40003f05070 */
[----:B------:R-:W0:Y:S11]  /*35450*/  LDGDEPBAR ;  /* 0x00000000000079af */ /* 0x000e360000000000 */
[----:B-1----:R-:W-:Y:S05]  /*35460*/  @P0 BRA `(.L_x_1) ;  /* 0xfffffee800a40947 */ /* 0x002fea000383ffff */
.L_x_0:
[----:B------:R-:W2:Y:S01]  /*35470*/  LDL R252, [R1+0xc44] ;  /* 0x000c440001fc7983 */ /* 0x000ea20000100800 */
[----:B------:R-:W-:-:S04]  /*35480*/  DEPBAR.LE SB0, 0x0 ;  /* 0x000080000000791a */ /* 0x000fc80000000000 */
[----:B------:R-:W3:Y:S01]  /*35490*/  LDL.LU R9, [R1+0xc40] ;  /* 0x000c400001097983 */ /* 0x000ee20000300800 */
[C---:B-----5:R-:W-:Y:S01]  /*354a0*/  IADD3 R0, R3.reuse, 0x1, RZ ;  /* 0x0000000103007810 */ /* 0x060fe20007ffe0ff */
[----:B------:R-:W1:Y:S01]  /*354b0*/  S2R R6, SR_TID.X ;  /* 0x0000000000067919 */ /* 0x000e620000002100 */
[----:B------:R-:W-:Y:S01]  /*354c0*/  IMAD.MOV.U32 R14, RZ, RZ, R152 ;  /* 0x000000ffff0e7224 */ /* 0x000fe200078e0098 */
[----:B------:R-:W-:Y:S01]  /*354d0*/  MOV R15, R154 ;  /* 0x0000009a000f7202 */ /* 0x000fe20000000f00 */
[----:B------:R-:W-:Y:S01]  /*354e0*/  IMAD.MOV.U32 R16, RZ, RZ, R88 ;  /* 0x000000ffff107224 */ /* 0x000fe200078e0058 */
[----:B------:R-:W4:Y:S01]  /*354f0*/  LDL.LU R12, [R1] ;  /* 0x00000000010c7983 */ /* 0x000f220000300800 */
[----:B------:R-:W-:Y:S01]  /*35500*/  IMAD.MOV.U32 R17, RZ, RZ, R90 ;  /* 0x000000ffff117224 */ /* 0x000fe200078e005a */
[----:B------:R-:W-:Y:S01]  /*35510*/  MOV R19, R26 ;  /* 0x0000001a00137202 */ /* 0x000fe20000000f00 */
[----:B------:R-:W-:Y:S01]  /*35520*/  IMAD.MOV.U32 R18, RZ, RZ, R24 ;  /* 0x000000ffff127224 */ /* 0x000fe200078e0018 */
[----:B------:R-:W4:Y:S01]  /*35530*/  LDL.LU R13, [R1+0x8] ;  /* 0x00000800010d7983 */ /* 0x000f220000300800 */
[----:B------:R-:W-:-:S02]  /*35540*/  VIADD R2, R3, 0x2 ;  /* 0x0000000203027836 */ /* 0x000fc40000000000 */
[----:B------:R-:W-:Y:S02]  /*35550*/  IMAD.MOV.U32 R218, RZ, RZ, R193 ;  /* 0x000000ffffda7224 */ /* 0x000fe400078e00c1 */
[----:B------:R-:W-:Y:S02]  /*35560*/  IMAD.MOV.U32 R219, RZ, RZ, R195 ;  /* 0x000000ffffdb7224 */ /* 0x000fe400078e00c3 */
[----:B------:R-:W-:Y:S02]  /*35570*/  IMAD.MOV.U32 R222, RZ, RZ, R197 ;  /* 0x000000ffffde7224 */ /* 0x000fe400078e00c5 */
[----:B------:R-:W-:Y:S02]  /*35580*/  IMAD.MOV.U32 R223, RZ, RZ, R199 ;  /* 0x000000ffffdf7224 */ /* 0x000fe400078e00c7 */
[----:B------:R-:W-:Y:S02]  /*35590*/  IMAD.MOV.U32 R226, RZ, RZ, R201 ;  /* 0x000000ffffe27224 */ /* 0x000fe400078e00c9 */
[----:B------:R-:W-:-:S02]  /*355a0*/  IMAD.MOV.U32 R227, RZ, RZ, R203 ;  /* 0x000000ffffe37224 */ /* 0x000fc400078e00cb */
[----:B------:R-:W-:Y:S02]  /*355b0*/  IMAD.MOV.U32 R230, RZ, RZ, R205 ;  /* 0x000000ffffe67224 */ /* 0x000fe400078e00cd */
[----:B------:R-:W-:Y:S02]  /*355c0*/  IMAD.MOV.U32 R231, RZ, RZ, R207 ;  /* 0x000000ffffe77224 */ /* 0x000fe400078e00cf */
[----:B------:R-:W-:Y:S02]  /*355d0*/  IMAD.MOV.U32 R234, RZ, RZ, R209 ;  /* 0x000000ffffea7224 */ /* 0x000fe400078e00d1 */
[----:B------:R-:W-:Y:S01]  /*355e0*/  IMAD.MOV.U32 R235, RZ, RZ, R211 ;  /* 0x000000ffffeb7224 */ /* 0x000fe200078e00d3 */
[----:B------:R-:W-:Y:S01]  /*355f0*/  MOV R244, R145 ;  /* 0x0000009100f47202 */ /* 0x000fe20000000f00 */
[----:B------:R-:W-:Y:S02]  /*35600*/  IMAD.MOV.U32 R245, RZ, RZ, R147 ;  /* 0x000000fffff57224 */ /* 0x000fe400078e0093 */
[----:B------:R-:W-:-:S02]  /*35610*/  IMAD.MOV.U32 R246, RZ, RZ, R81 ;  /* 0x000000fffff67224 */ /* 0x000fc400078e0051 */
[----:B------:R-:W-:Y:S01]  /*35620*/  IMAD.MOV.U32 R247, RZ, RZ, R83 ;  /* 0x000000fffff77224 */ /* 0x000fe200078e0053 */
[----:B------:R-:W-:Y:S01]  /*35630*/  MOV R238, R212 ;  /* 0x000000d400ee7202 */ /* 0x000fe20000000f00 */
[C---:B-1----:R-:W-:Y:S01]  /*35640*/  IMAD.SHL.U32 R5, R6.reuse, 0x10, RZ ;  /* 0x0000001006057824 */ /* 0x042fe200078e00ff */
[----:B------:R-:W-:Y:S01]  /*35650*/  ULDC.64 UR4, c[0x0][0x220] ;  /* 0x0000880000047ab9 */ /* 0x000fe20000000a00 */
[C---:B------:R-:W-:Y:S01]  /*35660*/  IMAD.SHL.U32 R4, R6.reuse, 0x40, RZ ;  /* 0x0000004006047824 */ /* 0x040fe200078e00ff */
[----:B------:R-:W-:Y:S01]  /*35670*/  LOP3.LUT R6, R6, 0x60, RZ, 0xc0, !PT ;  /* 0x0000006006067812 */ /* 0x000fe200078ec0ff */
[----:B------:R-:W-:Y:S01]  /*35680*/  IMAD.MOV.U32 R239, RZ, RZ, R214 ;  /* 0x000000ffffef7224 */ /* 0x000fe200078e00d6 */
[----:B------:R-:W-:Y:S01]  /*35690*/  LOP3.LUT R5, R5, 0xf0, RZ, 0xc0, !PT ;  /* 0x000000f005057812 */ /* 0x000fe200078ec0ff */
[----:B------:R-:W-:Y:S01]  /*356a0*/  ULDC.64 UR30, c[0x0][0x228] ;  /* 0x00008a00001e7ab9 */ /* 0x000fe20000000a00 */
[----:B------:R-:W-:Y:S01]  /*356b0*/  LOP3.LUT R4, R4, 0x400, RZ, 0xc0, !PT ;  /* 0x0000040004047812 */ /* 0x000fe200078ec0ff */
[----:B------:R-:W-:Y:S01]  /*356c0*/  ULDC UR26, c[0x0][0x248] ;  /* 0x00009200001a7ab9 */ /* 0x000fe20000000800 */
[----:B------:R-:W-:Y:S01]  /*356d0*/  ULDC.64 UR24, c[0x0][0x228] ;  /* 0x00008a0000187ab9 */ /* 0x000fe20000000a00 */
[----:B------:R-:W-:Y:S01]  /*356e0*/  ULDC.64 UR22, c[0x0][0x228] ;  /* 0x00008a0000167ab9 */ /* 0x000fe20000000a00 */
[----:B------:R-:W-:Y:S01]  /*356f0*/  IADD3 R4, R4, UR10, R5 ;  /* 0x0000000a04047c10 */ /* 0x000fe2000fffe005 */
[----:B------:R-:W-:Y:S01]  /*35700*/  ULDC.64 UR20, c[0x0][0x228] ;  /* 0x00008a0000147ab9 */ /* 0x000fe20000000a00 */
[----:B------:R-:W-:Y:S01]  /*35710*/  ULDC.64 UR18, c[0x0][0x228] ;  /* 0x00008a0000127ab9 */ /* 0x000fe20000000a00 */
[----:B------:R-:W-:Y:S01]  /*35720*/  ULDC.64 UR16, c[0x0][0x228] ;  /* 0x00008a0000107ab9 */ /* 0x000fe20000000a00 */
[----:B------:R-:W-:Y:S01]  /*35730*/  ULDC.64 UR14, c[0x0][0x228] ;  /* 0x00008a00000e7ab9 */ /* 0x000fe20000000a00 */
[----:B------:R-:W-:Y:S01]  /*35740*/  ULDC.64 UR12, c[0x0][0x228] ;  /* 0x00008a00000c7ab9 */ /* 0x000fe20000000a00 */
[----:B------:R-:W-:Y:S01]  /*35750*/  ULDC.64 UR6, c[0x0][0x228] ;  /* 0x00008a0000067ab9 */ /* 0x000fe20000000a00 */
[----:B------:R-:W-:Y:S01]  /*35760*/  ULDC.64 UR28, c[0x0][0x228] ;  /* 0x00008a00001c7ab9 */ /* 0x000fe20000000a00 */
[----:B------:R-:W-:Y:S01]  /*35770*/  BAR.SYNC.DEFER_BLOCKING 0x0 ;  /* 0x0000000000007b1d */ /* 0x000fe20000010000 */
[-C--:B--2---:R-:W-:Y:S01]  /*35780*/  ISETP.GE.AND P4, PT, R0, R252.reuse, PT ;  /* 0x000000fc0000720c */ /* 0x084fe20003f86270 */
[----:B------:R-:W-:Y:S01]  /*35790*/  VIADD R0, R3, 0x4 ;  /* 0x0000000403007836 */ /* 0x000fe20000000000 */
[----:B------:R-:W-:-:S02]  /*357a0*/  ISETP.GE.AND P6, PT, R2, R252, PT ;  /* 0x000000fc0200720c */ /* 0x000fc40003fc6270 */
[----:B------:R-:W-:Y:S02]  /*357b0*/  IADD3 R2, R3, 0x3, RZ ;  /* 0x0000000303027810 */ /* 0x000fe40007ffe0ff */
[-C--:B------:R-:W-:Y:S01]  /*357c0*/  ISETP.GE.AND P1, PT, R0, R252.reuse, PT ;  /* 0x000000fc0000720c */ /* 0x080fe20003f26270 */
[----:B------:R-:W-:Y:S01]  /*357d0*/  IMAD R0, R6, 0x8, R4 ;  /* 0x0000000806007824 */ /* 0x000fe200078e0204 */
[----:B---3--:R-:W-:Y:S01]  /*357e0*/  ISETP.GE.AND P3, PT, R7, R9, PT ;  /* 0x000000090700720c */ /* 0x008fe20003f66270 */
[----:B------:R-:W-:Y:S01]  /*357f0*/  IMAD.MOV.U32 R154, RZ, RZ, R173 ;  /* 0x000000ffff9a7224 */ /* 0x000fe200078e00ad */
[----:B------:R-:W-:Y:S01]  /*35800*/  ISETP.GE.AND P2, PT, R2, R252, PT ;  /* 0x000000fc0200720c */ /* 0x000fe20003f46270 */
[----:B------:R-:W1:Y:S01]  /*35810*/  LDC R6, c[0x0][0x244] ;  /* 0x00009100ff067b82 */ /* 0x000e620000000800 */
[----:B----4-:R2:W-:Y:S04]  /*35820*/  STSM.16.M88.4 [R0], R12 ;  /* 0x0000000c00007844 */ /* 0x0105e80000000200 */
[----:B--2---:R-:W2:Y:S04]  /*35830*/  LDL.LU R12, [R1+0x4] ;  /* 0x00000400010c7983 */ /* 0x004ea80000300800 */
[----:B------:R-:W2:Y:S01]  /*35840*/  LDL.LU R13, [R1+0xc] ;  /* 0x00000c00010d7983 */ /* 0x000ea20000300800 */
[----:B------:R-:W3:Y:S02]  /*35850*/  S2R R9, SR_TID.X ;  /* 0x0000000000097919 */ /* 0x000ee40000002100 */
[----:B---3--:R-:W-:-:S04]  /*35860*/  LOP3.LUT R9, R9, 0x7f, RZ, 0xc0, !PT ;  /* 0x0000007f09097812 */ /* 0x008fc800078ec0ff */
[----:B------:R-:W-:Y:S01]  /*35870*/  LEA R9, R9, UR10, 0x4 ;  /* 0x0000000a09097c11 */ /* 0x000fe2000f8e20ff */
[----:B------:R-:W-:Y:S01]  /*35880*/  BAR.SYNC.DEFER_BLOCKING 0x0 ;  /* 0x0000000000007b1d */ /* 0x000fe20000010000 */
[----:B------:R-:W-:Y:S02]  /*35890*/  IMAD.MOV.U32 R14, RZ, RZ, R153 ;  /* 0x000000ffff0e7224 */ /* 0x000fe400078e0099 */
[----:B------:R-:W-:Y:S02]  /*358a0*/  IMAD.MOV.U32 R15, RZ, RZ, R155 ;  /* 0x000000ffff0f7224 */ /* 0x000fe400078e009b */
[----:B-1----:R-:W-:Y:S01]  /*358b0*/  IMAD R2, R7, R6, RZ ;  /* 0x0000000607027224 */ /* 0x002fe200078e02ff */
[----:B------:R-:W-:Y:S01]  /*358c0*/  ISETP.LT.AND P3, PT, R3, UR31, !P3 ;  /* 0x0000001f03007c0c */ /* 0x000fe2000df61270 */
[----:B------:R-:W-:Y:S01]  /*358d0*/  ULDC.64 UR10, c[0x0][0x228] ;  /* 0x00008a00000a7ab9 */ /* 0x000fe20000000a00 */
[----:B------:R-:W1:Y:S01]  /*358e0*/  LDS.128 R20, [R9] ;  /* 0x0000000009147984 */ /* 0x000e620000000c00 */
[----:B------:R-:W-:Y:S06]  /*358f0*/  BAR.SYNC.DEFER_BLOCKING 0x0 ;  /* 0x0000000000007b1d */ /* 0x000fec0000010000 */
[----:B------:R-:W-:Y:S02]  /*35900*/  STSM.16.M88.4 [R0], R16 ;  /* 0x0000001000007844 */ /* 0x000fe40000000200 */
[----:B------:R-:W-:Y:S06]  /*35910*/  BAR.SYNC.DEFER_BLOCKING 0x0 ;  /* 0x0000000000007b1d */ /* 0x000fec0000010000 */
[----:B------:R-:W3:Y:S02]  /*35920*/  LDS.128 R16, [R9] ;  /* 0x0000000009107984 */ /* 0x000ee40000000c00 */
[----:B------:R-:W-:Y:S06]  /*35930*/  BAR.SYNC.DEFER_BLOCKING 0x0 ;  /* 0x0000000000007b1d */ /* 0x000fec0000010000 */
[----:B-1----:R-:W-:Y:S04]  /*35940*/  STL.64 [R1+0x130], R20 ;  /* 0x0001301401007387 */ /* 0x002fe80000100a00 */
[----:B------:R-:W-:Y:S04]  /*35950*/  STL.64 [R1+0x138], R22 ;  /* 0x0001381601007387 */ /* 0x000fe80000100a00 */
[----:B---3--:R-:W-:Y:S04]  /*35960*/  STL.64 [R1+0x120], R16 ;  /* 0x0001201001007387 */ /* 0x008fe80000100a00 */
[----:B------:R-:W-:Y:S04]  /*35970*/  STL.64 [R1+0x128], R18 ;  /* 0x0001281201007387 */ /* 0x000fe80000100a00 */
[----:B--2---:R1:W-:Y:S01]  /*35980*/  STSM.16.M88.4 [R0], R12 ;  /* 0x0000000c00007844 */ /* 0x0043e20000000200 */
[----:B------:R-:W-:Y:S06]  /*35990*/  BAR.SYNC.DEFER_BLOCKING 0x0 ;  /* 0x0000000000007b1d */ /* 0x000fec0000010000 */
[----:B-1----:R-:W2:Y:S04]  /*359a0*/  LDL.LU R12, [R1+0x10] ;  /* 0x00001000010c7983 */ /* 0x002ea80000300800 */
[----:B------:R-:W2:Y:S04]  /*359b0*/  LDL.LU R13, [R1+0x18] ;  /* 0x00001800010d7983 */ /* 0x000ea80000300800 */
[----:B------:R-:W1:Y:S01]  /*359c0*/  LDS.128 R20, [R9] ;  /* 0x0000000009147984 */ /* 0x000e620000000c00 */
[----:B------:R-:W-:Y:S01]  /*359d0*/  IMAD.MOV.U32 R16, RZ, RZ, R89 ;  /* 0x000000ffff107224 */ /* 0x000fe200078e0059 */
[----:B------:R-:W-:Y:S01]  /*359e0*/  MOV R17, R91 ;  /* 0x0000005b00117202 */ /* 0x000fe20000000f00 */
[----:B------:R-:W-:Y:S01]  /*359f0*/  BAR.SYNC.DEFER_BLOCKING 0x0 ;  /* 0x0000000000007b1d */ /* 0x000fe20000010000 */
[----:B------:R-:W-:-:S02]  /*35a00*/  IMAD.MOV.U32 R18, RZ, RZ, R25 ;  /* 0x000000ffff127224 */ /* 0x000fc400078e0019 */
[----:B------:R-:W-:-:S05]  /*35a10*/  IMAD.MOV.U32 R19, RZ, RZ, R27 ;  /* 0x000000ffff137224 */ /* 0x000fca00078e001b */
[----:B------:R-:W-:Y:S01]  /*35a20*/  STSM.16.M88.4 [R0], R16 ;  /* 0x0000001000007844 */ /* 0x000fe20000000200 */
[----:B------:R-:W-:Y:S01]  /*35a30*/  BAR.SYNC.DEFER_BLOCKING 0x0 ;  /* 0x0000000000007b1d */ /* 0x000fe20000010000 */
[----:B------:R-:W-:Y:S01]  /*35a40*/  IMAD.MOV.U32 R14, RZ, RZ, R156 ;  /* 0x000000ffff0e7224 */ /* 0x000fe200078e009c */
[----:B------:R-:W-:-:S04]  /*35a50*/  MOV R15, R158 ;  /* 0x0000009e000f7202 */ /* 0x000fc80000000f00 */
[----:B------:R-:W3:Y:S02]  /*35a60*/  LDS.128 R16, [R9] ;  /* 0x0000000009107984 */ /* 0x000ee40000000c00 */
[----:B------:R-:W-:Y:S06]  /*35a70*/  BAR.SYNC.DEFER_BLOCKING 0x0 ;  /* 0x0000000000007b1d */ /* 0x000fec0000010000 */
[----:B-1----:R-:W-:Y:S04]  /*35a80*/  STL.64 [R1+0x110], R20 ;  /* 0x0001101401007387 */ /* 0x002fe80000100a00 */
[----:B------:R-:W-:Y:S04]  /*35a90*/  STL.64 [R1+0x118], R22 ;  /* 0x0001181601007387 */ /* 0x000fe80000100a00 */
[----:B---3--:R1:W-:Y:S04]  /*35aa0*/  STL.64 [R1+0x100], R16 ;  /* 0x0001001001007387 */ /* 0x0083e80000100a00 */
[----:B------:R3:W-:Y:S01]  /*35ab0*/  STL.64 [R1+0x108], R18 ;  /* 0x0001081201007387 */ /* 0x0007e20000100a00 */
[----:B-1----:R-:W-:-:S02]  /*35ac0*/  IMAD.MOV.U32 R16, RZ, RZ, R92 ;  /* 0x000000ffff107224 */ /* 0x002fc400078e005c */
[----:B------:R-:W-:Y:S02]  /*35ad0*/  IMAD.MOV.U32 R17, RZ, RZ, R94 ;  /* 0x000000ffff117224 */ /* 0x000fe400078e005e */
[----:B---3--:R-:W-:Y:S01]  /*35ae0*/  IMAD.MOV.U32 R18, RZ, RZ, R28 ;  /* 0x000000ffff127224 */ /* 0x008fe200078e001c */
[----:B------:R-:W-:Y:S01]  /*35af0*/  MOV R19, R30 ;  /* 0x0000001e00137202 */ /* 0x000fe20000000f00 */
[----:B--2---:R1:W-:Y:S01]  /*35b00*/  STSM.16.M88.4 [R0], R12 ;  /* 0x0000000c00007844 */ /* 0x0043e20000000200 */
[----:B------:R-:W-:Y:S06]  /*35b10*/  BAR.SYNC.DEFER_BLOCKING 0x0 ;  /* 0x0000000000007b1d */ /* 0x000fec0000010000 */
[----:B-1----:R-:W2:Y:S04]  /*35b20*/  LDL.LU R12, [R1+0x14] ;  /* 0x00001400010c7983 */ /* 0x002ea80000300800 */
[----:B------:R-:W2:Y:S04]  /*35b30*/  LDL.LU R13, [R1+0x1c] ;  /* 0x00001c00010d7983 */ /* 0x000ea80000300800 */
[----:B------:R-:W1:Y:S01]  /*35b40*/  LDS.128 R20, [R9] ;  /* 0x0000000009147984 */ /* 0x000e620000000c00 */
[----:B------:R-:W-:Y:S06]  /*35b50*/  BAR.SYNC.DEFER_BLOCKING 0x0 ;  /* 0x0000000000007b1d */ /* 0x000fec0000010000 */
[----:B------:R-:W-:Y:S04]  /*35b60*/  STSM.16.M88.4 [R0], R16 ;  /* 0x0000001000007844 */ /* 0x000fe80000000200 */
[----:B-1----:R-:W-:Y:S04]  /*35b70*/  STL.64 [R1+0x10], R20 ;  /* 0x0000101401007387 */ /* 0x002fe80000100a00 */
[----:B------:R-:W-:Y:S01]  /*35b80*/  STL.64 [R1+0x18], R22 ;  /* 0x0000181601007387 */ /* 0x000fe20000100a00 */
[----:B------:R-:W-:Y:S06]  /*35b90*/  BAR.SYNC.DEFER_BLOCKING 0x0 ;  /* 0x0000000000007b1d */ /* 0x000fec0000010000 */
[----:B------:R-:W1:Y:S02]  /*35ba0*/  LDS.128 R20, [R9] ;  /* 0x0000000009147984 */ /* 0x000e640000000c00 */
[----:B-1----:R-:W-:-:S02]  /*35bb0*/  IMAD.MOV.U32 R252, RZ, RZ, R23 ;  /* 0x000000fffffc7224 */ /* 0x002fc400078e0017 */
[----:B------:R-:W-:Y:S04]  /*35bc0*/  STL.64 [R1], R20 ;  /* 0x0000001401007387 */ /* 0x000fe80000100a00 */
[----:B------:R-:W-:Y:S04]  /*35bd0*/  STL [R1+0x8], R22 ;  /* 0x0000081601007387 */ /* 0x000fe80000100800 */
[----:B------:R-:W-:Y:S04]  /*35be0*/  STL [R1+0x1048], R252 ;  /* 0x001048fc01007387 */ /* 0x000fe80000100800 */
[----:B------:R-:W3:Y:S04]  /*35bf0*/  LDL.LU R16, [R1+0x20] ;  /* 0x0000200001107983 */ /* 0x000ee80000300800 */
[----:B------:R-:W3:Y:S01]  /*35c00*/  LDL.LU R17, [R1+0x28] ;  /* 0x0000280001117983 */ /* 0x000ee20000300800 */
[----:B------:R-:W-:Y:S01]  /*35c10*/  BAR.SYNC.DEFER_BLOCKING 0x0 ;  /* 0x0000000000007b1d */ /* 0x000fe20000010000 */
[----:B------:R-:W-:-:S02]  /*35c20*/  IMAD.MOV.U32 R14, RZ, RZ, R157 ;  /* 0x000000ffff0e7224 */ /* 0x000fc400078e009d */
[----:B------:R-:W-:Y:S01]  /*35c30*/  IMAD.MOV.U32 R15, RZ, RZ, R159 ;  /* 0x000000ffff0f7224 */ /* 0x000fe200078e009f */
[----:B------:R-:W-:Y:S01]  /*35c40*/  MOV R18, R160 ;  /* 0x000000a000127202 */ /* 0x000fe20000000f00 */
[----:B------:R-:W-:-:S03]  /*35c50*/  IMAD.MOV.U32 R19, RZ, RZ, R162 ;  /* 0x000000ffff137224 */ /* 0x000fc600078e00a2 */
[----:B--2---:R1:W-:Y:S01]  /*35c60*/  STSM.16.M88.4 [R0], R12 ;  /* 0x0000000c00007844 */ /* 0x0043e20000000200 */
[----:B------:R-:W-:Y:S06]  /*35c70*/  BAR.SYNC.DEFER_BLOCKING 0x0 ;  /* 0x0000000000007b1d */ /* 0x000fec0000010000 */
[----:B------:R-:W2:Y:S01]  /*35c80*/  LDS.128 R248, [R9] ;  /* 0x0000000009f87984 */ /* 0x000ea20000000c00 */
[----:B-1----:R-:W-:Y:S01]  /*35c90*/  MOV R12, R93 ;  /* 0x0000005d000c7202 */ /* 0x002fe20000000f00 */
[----:B------:R-:W-:Y:S02]  /*35ca0*/  IMAD.MOV.U32 R13, RZ, RZ, R95 ;  /* 0x000000ffff0d7224 */ /* 0x000fe400078e005f */
[----:B------:R-:W-:-:S02]  /*35cb0*/  IMAD.MOV.U32 R14, RZ, RZ, R29 ;  /* 0x000000ffff0e7224 */ /* 0x000fc400078e001d */
[----:B------:R-:W-:Y:S01]  /*35cc0*/  IMAD.MOV.U32 R15, RZ, RZ, R31 ;  /* 0x000000ffff0f7224 */ /* 0x000fe200078e001f */
[----:B------:R-:W-:Y:S06]  /*35cd0*/  BAR.SYNC.DEFER_BLOCKING 0x0 ;  /* 0x0000000000007b1d */ /* 0x000fec0000010000 */
[----:B------:R-:W-:Y:S02]  /*35ce0*/  STSM.16.M88.4 [R0], R12 ;  /* 0x0000000c00007844 */ /* 0x000fe40000000200 */
[----:B------:R-:W-:Y:S06]  /*35cf0*/  BAR.SYNC.DEFER_BLOCKING 0x0 ;  /* 0x0000000000007b1d */ /* 0x000fec0000010000 */
[----:B------:R-:W1:Y:S02]  /*35d00*/  LDS.128 R240, [R9] ;  /* 0x0000000009f07984 */ /* 0x000e640000000c00 */
[----:B------:R-:W-:Y:S06]  /*35d10*/  BAR.SYNC.DEFER_BLOCKING 0x0 ;  /* 0x0000000000007b1d */ /* 0x000fec0000010000 */
[----:B--2---:R-:W-:Y:S04]  /*35d20*/  STL [R1+0x1054], R249 ;  /* 0x001054f901007387 */ /* 0x004fe80000100800 */
[----:B------:R-:W-:Y:S04]  /*35d30*/  STL [R1+0x1050], R250 ;  /* 0x001050fa01007387 */ /* 0x000fe80000100800 */
[----:B------:R-:W-:Y:S04]  /*35d40*/  STL [R1+0x104c], R251 ;  /* 0x00104cfb01007387 */ /* 0x000fe80000100800 */
[----:B---3--:R2:W-:Y:S01]  /*35d50*/  STSM.16.M88.4 [R0], R16 ;  /* 0x0000001000007844 */ /* 0x0085e20000000200 */
[----:B------:R-:W-:Y:S06]  /*35d60*/  BAR.SYNC.DEFER_BLOCKING 0x0 ;  /* 0x0000000000007b1d */ /* 0x000fec0000010000 */
[----:B--2---:R-:W2:Y:S04]  /*35d70*/  LDL.LU R16, [R1+0x24] ;  /* 0x0000240001107983 */ /* 0x004ea80000300800 */
[----:B------:R-:W2:Y:S04]  /*35d80*/  LDL.LU R17, [R1+0x2c] ;  /* 0x00002c0001117983 */ /* 0x000ea80000300800 */
[----:B------:R-:W3:Y:S04]  /*35d90*/  LDL.LU R28, [R1+0x30] ;  /* 0x00003000011c7983 */ /* 0x000ee80000300800 */
[----:B------:R-:W3:Y:S04]  /*35da0*/  LDL.LU R29, [R1+0x38] ;  /* 0x00003800011d7983 */ /* 0x000ee80000300800 */
[----:B------:R-:W4:Y:S01]  /*35db0*/  LDS.128 R20, [R9] ;  /* 0x0000000009147984 */ /* 0x000f220000000c00 */
[----:B------:R-:W-:Y:S01]  /*35dc0*/  IMAD.MOV.U32 R12, RZ, RZ, R96 ;  /* 0x000000ffff0c7224 */ /* 0x000fe200078e0060 */
[----:B------:R-:W-:Y:S01]  /*35dd0*/  MOV R14, R32 ;  /* 0x00000020000e7202 */ /* 0x000fe20000000f00 */
[----:B------:R-:W-:Y:S01]  /*35de0*/  IMAD.MOV.U32 R13, RZ, RZ, R98 ;  /* 0x000000ffff0d7224 */ /* 0x000fe200078e0062 */
[----:B------:R-:W4:Y:S01]  /*35df0*/  LDL.LU R32, [R1+0x34] ;  /* 0x0000340001207983 */ /* 0x000f220000300800 */
[----:B------:R-:W-:Y:S01]  /*35e00*/  IMAD.MOV.U32 R15, RZ, RZ, R34 ;  /* 0x000000ffff0f7224 */ /* 0x000fe200078e0022 */
[----:B------:R-:W-:Y:S06]  /*35e10*/  BAR.SYNC.DEFER_BLOCKING 0x0 ;  /* 0x0000000000007b1d */ /* 0x000fec0000010000 */
[----:B------:R-:W-:Y:S02]  /*35e20*/  STSM.16.M88.4 [R0], R12 ;  /* 0x0000000c00007844 */ /* 0x000fe40000000200 */
[----:B------:R-:W-:Y:S01]  /*35e30*/  BAR.SYNC.DEFER_BLOCKING 0x0 ;  /* 0x0000000000007b1d */ /* 0x000fe20000010000 */
[----:B------:R-:W-:-:S02]  /*35e40*/  IMAD.MOV.U32 R18, RZ, RZ, R161 ;  /* 0x000000ffff127224 */ /* 0x000fc400078e00a1 */
[----:B------:R-:W-:-:S03]  /*35e50*/  IMAD.MOV.U32 R19, RZ, RZ, R163 ;  /* 0x000000ffff137224 */ /* 0x000fc600078e00a3 */
[----:B------:R-:W1:Y:S02]  /*35e60*/  LDS.128 R12, [R9] ;  /* 0x00000000090c7984 */ /* 0x000e640000000c00 */
[----:B------:R-:W-:Y:S01]  /*35e70*/  BAR.SYNC.DEFER_BLOCKING 0x0 ;  /* 0x0000000000007b1d */ /* 0x000fe20000010000 */
[----:B------:R-:W-:Y:S01]  /*35e80*/  MOV R30, R164 ;  /* 0x000000a4001e7202 */ /* 0x000fe20000000f00 */
[----:B------:R-:W-:-:S04]  /*35e90*/  IMAD.MOV.U32 R31, RZ, RZ, R166 ;  /* 0x000000ffff1f7224 */ /* 0x000fc800078e00a6 */
[----:B--2---:R2:W-:Y:S02]  /*35ea0*/  STSM.16.M88.4 [R0], R16 ;  /* 0x0000001000007844 */ /* 0x0045e40000000200 */
[----:B------:R-:W-:Y:S01]  /*35eb0*/  BAR.SYNC.DEFER_BLOCKING 0x0 ;  /* 0x0000000000007b1d */ /* 0x000fe20000010000 */
[----:B--2---:R-:W-:-:S05]  /*35ec0*/  IMAD.MOV.U32 R18, RZ, RZ, R33 ;  /* 0x000000ffff127224 */ /* 0x004fca00078e0021 */
[----:B------:R-:W4:Y:S04]  /*35ed0*/  LDL.LU R33, [R1+0x3c] ;  /* 0x00003c0001217983 */ /* 0x000f280000300800 */
[----:B------:R-:W2:Y:S04]  /*35ee0*/  LDL.LU R92, [R1+0x40] ;  /* 0x00004000015c7983 */ /* 0x000ea80000300800 */
[----:B------:R-:W2:Y:S04]  /*35ef0*/  LDL.LU R93, [R1+0x48] ;  /* 0x00004800015d7983 */ /* 0x000ea80000300800 */
[----:B------:R-:W1:Y:S01]  /*35f00*/  LDS.128 R24, [R9] ;  /* 0x0000000009187984 */ /* 0x000e620000000c00 */
[----:B------:R-:W-:Y:S01]  /*35f10*/  MOV R16, R97 ;  /* 0x0000006100107202 */ /* 0x000fe20000000f00 */
[----:B------:R-:W-:-:S02]  /*35f20*/  IMAD.MOV.U32 R17, RZ, RZ, R99 ;  /* 0x000000ffff117224 */ /* 0x000fc400078e0063 */
[----:B------:R-:W-:Y:S01]  /*35f30*/  IMAD.MOV.U32 R19, RZ, RZ, R35 ;  /* 0x000000ffff137224 */ /* 0x000fe200078e0023 */
[----:B------:R-:W-:Y:S06]  /*35f40*/  BAR.SYNC.DEFER_BLOCKING 0x0 ;  /* 0x0000000000007b1d */ /* 0x000fec0000010000 */
[----:B------:R-:W2:Y:S04]  /*35f50*/  LDL.LU R96, [R1+0x44] ;  /* 0x0000440001607983 */ /* 0x000ea80000300800 */
[----:B------:R-:W2:Y:S04]  /*35f60*/  LDL.LU R97, [R1+0x4c] ;  /* 0x00004c0001617983 */ /* 0x000ea80000300800 */
[----:B------:R-:W-:Y:S01]  /*35f70*/  STSM.16.M88.4 [R0], R16 ;  /* 0x0000001000007844 */ /* 0x000fe20000000200 */
[----:B------:R-:W-:Y:S06]  /*35f80*/  BAR.SYNC.DEFER_BLOCKING 0x0 ;  /* 0x0000000000007b1d */ /* 0x000fec0000010000 */
[----:B------:R-:W1:Y:S02]  /*35f90*/  LDS.128 R16, [R9] ;  /* 0x0000000009107984 */ /* 0x000e640000000c00 */
[----:B------:R-:W-:Y:S06]  /*35fa0*/  BAR.SYNC.DEFER_BLOCKING 0x0 ;  /* 0x0000000000007b1d */ /* 0x000fec0000010000 */
[----:B---3--:R3:W-:Y:S02]  /*35fb0*/  STSM.16.M88.4 [R0], R28 ;  /* 0x0000001c00007844 */ /* 0x0087e40000000200 */
[----:B------:R-:W-:Y:S06]  /*35fc0*/  BAR.SYNC.DEFER_BLOCKING 0x0 ;  /* 0x0000000000007b1d */ /* 0x000fec0000010000 */
[----:B------:R-:W1:Y:S01]  /*35fd0*/  LDS.128 R88, [R9] ;  /* 0x0000000009587984 */ /* 0x000e620000000c00 */
[----:B---3--:R-:W-:Y:S01]  /*35fe0*/  IMAD.MOV.U32 R28, RZ, RZ, R100 ;  /* 0x000000ffff1c7224 */ /* 0x008fe200078e0064 */
[----:B------:R-:W-:Y:S01]  /*35ff0*/  MOV R30, R36 ;  /* 0x00000024001e7202 */ /* 0x000fe20000000f00 */
[----:B------:R-:W-:-:S02]  /*36000*/  IMAD.MOV.U32 R29, RZ, RZ, R102 ;  /* 0x000000ffff1d7224 */ /* 0x000fc400078e0066 */
[----:B------:R-:W-:Y:S01]  /*36010*/  IMAD.MOV.U32 R31, RZ, RZ, R38 ;  /* 0x000000ffff1f7224 */ /* 0x000fe200078e0026 */
[----:B------:R-:W-:Y:S06]  /*36020*/  BAR.SYNC.DEFER_BLOCKING 0x0 ;  /* 0x0000000000007b1d */ /* 0x000fec0000010000 */
[----:B------:R-:W-:Y:S02]  /*36030*/  STSM.16.M88.4 [R0], R28 ;  /* 0x0000001c00007844 */ /* 0x000fe40000000200 */
[----:B------:R-:W-:Y:S01]  /*36040*/  BAR.SYNC.DEFER_BLOCKING 0x0 ;  /* 0x0000000000007b1d */ /* 0x000fe20000010000 */
[----:B------:R-:W-:-:S02]  /*36050*/  IMAD.MOV.U32 R34, RZ, RZ, R165 ;  /* 0x000000ffff227224 */ /* 0x000fc400078e00a5 */
[----:B------:R-:W-:-:S03]  /*36060*/  IMAD.MOV.U32 R35, RZ, RZ, R167 ;  /* 0x000000ffff237224 */ /* 0x000fc600078e00a7 */
[----:B------:R-:W3:Y:S02]  /*36070*/  LDS.128 R28, [R9] ;  /* 0x00000000091c7984 */ /* 0x000ee40000000c00 */
[----:B------:R-:W-:Y:S01]  /*36080*/  BAR.SYNC.DEFER_BLOCKING 0x0 ;  /* 0x0000000000007b1d */ /* 0x000fe20000010000 */
[----:B------:R-:W-:Y:S01]  /*36090*/  MOV R94, R168 ;  /* 0x000000a8005e7202 */ /* 0x000fe20000000f00 */
[----:B------:R-:W-:-:S04]  /*360a0*/  IMAD.MOV.U32 R95, RZ, RZ, R170 ;  /* 0x000000ffff5f7224 */ /* 0x000fc800078e00aa */
[----:B----4-:R4:W-:Y:S02]  /*360b0*/  STSM.16.M88.4 [R0], R32 ;  /* 0x0000002000007844 */ /* 0x0109e40000000200 */
[----:B----4-:R-:W-:Y:S02]  /*360c0*/  IMAD.MOV.U32 R34, RZ, RZ, R37 ;  /* 0x000000ffff227224 */ /* 0x010fe400078e0025 */
[----:B------:R-:W-:Y:S01]  /*360d0*/  IMAD.MOV.U32 R35, RZ, RZ, R39 ;  /* 0x000000ffff237224 */ /* 0x000fe200078e0027 */
[----:B------:R-:W-:Y:S01]  /*360e0*/  BAR.SYNC.DEFER_BLOCKING 0x0 ;  /* 0x0000000000007b1d */ /* 0x000fe20000010000 */
[----:B------:R-:W-:Y:S01]  /*360f0*/  MOV R32, R101 ;  /* 0x0000006500207202 */ /* 0x000fe20000000f00 */
[----:B------:R-:W-:-:S04]  /*36100*/  IMAD.MOV.U32 R33, RZ, RZ, R103 ;  /* 0x000000ffff217224 */ /* 0x000fc800078e0067 */
[----:B------:R-:W4:Y:S02]  /*36110*/  LDS.128 R36, [R9] ;  /* 0x0000000009247984 */ /* 0x000f240000000c00 */
[----:B------:R-:W-:Y:S06]  /*36120*/  BAR.SYNC.DEFER_BLOCKING 0x0 ;  /* 0x0000000000007b1d */ /* 0x000fec0000010000 */
[----:B------:R-:W-:Y:S02]  /*36130*/  STSM.16.M88.4 [R0], R32 ;  /* 0x0000002000007844 */ /* 0x000fe40000000200 */
[----:B------:R-:W-:Y:S06]  /*36140*/  BAR.SYNC.DEFER_BLOCKING 0x0 ;  /* 0x0000000000007b1d */ /* 0x000fec0000010000 */
[----:B------:R-:W4:Y:S02]  /*36150*/  LDS.128 R32, [R9] ;  /* 0x0000000009207984 */ /* 0x000f240000000c00 */
[----:B------:R-:W-:Y:S06]  /*36160*/  BAR.SYNC.DEFER_BLOCKING 0x0 ;  /* 0x0000000000007b1d */ /* 0x000fec0000010000 */
[----:B--2---:R2:W-:Y:S02]  /*36170*/  STSM.16.M88.4 [R0], R92 ;  /* 0x0000005c00007844 */ /* 0x0045e40000000200 */
[----:B------:R-:W-:Y:S06]  /*36180*/  BAR.SYNC.DEFER_BLOCKING 0x0 ;  /* 0x0000000000007b1d */ /* 0x000fec0000010000 */
[----:B------:R-:W4:Y:S01]  /*36190*/  LDS.128 R100, [R9] ;  /* 0x0000000009647984 */ /* 0x000f220000000c00 */
[----:B--2---:R-:W-:Y:S01]  /*361a0*/  IMAD.MOV.U32 R92, RZ, RZ, R104 ;  /* 0x000000ffff5c7224 */ /* 0x004fe200078e0068 */
[----:B------:R-:W-:Y:S01]  /*361b0*/  MOV R94, R40 ;  /* 0x00000028005e7202 */ /* 0x000fe20000000f00 */
[----:B------:R-:W-:Y:S01]  /*361c0*/  IMAD.MOV.U32 R93, RZ, RZ, R106 ;  /* 0x000000ffff5d7224 */ /* 0x000fe200078e006a */
[----:B------:R-:W2:Y:S01]  /*361d0*/  LDL.LU R104, [R1+0x50] ;  /* 0x0000500001687983 */ /* 0x000ea20000300800 */
[----:B------:R-:W-:Y:S01]  /*361e0*/  IMAD.MOV.U32 R95, RZ, RZ, R42 ;  /* 0x000000ffff5f7224 */ /* 0x000fe200078e002a */
[----:B------:R-:W-:Y:S06]  /*361f0*/  BAR.SYNC.DEFER_BLOCKING 0x0 ;  /* 0x0000000000007b1d */ /* 0x000fec0000010000 */
[----:B------:R-:W-:Y:S02]  /*36200*/  STSM.16.M88.4 [R0], R92 ;  /* 0x0000005c00007844 */ /* 0x000fe40000000200 */
[----:B------:R-:W-:Y:S01]  /*36210*/  BAR.SYNC.DEFER_BLOCKING 0x0 ;  /* 0x0000000000007b1d */ /* 0x000fe20000010000 */
[----:B------:R-:W-:-:S02]  /*36220*/  IMAD.MOV.U32 R98, RZ, RZ, R169 ;  /* 0x000000ffff627224 */ /* 0x000fc400078e00a9 */
[----:B------:R-:W-:-:S03]  /*36230*/  IMAD.MOV.U32 R99, RZ, RZ, R171 ;  /* 0x000000ffff637224 */ /* 0x000fc600078e00ab */
[----:B------:R-:W4:Y:S02]  /*36240*/  LDS.128 R92, [R9] ;  /* 0x00000000095c7984 */ /* 0x000f240000000c00 */
[----:B------:R-:W-:Y:S06]  /*36250*/  BAR.SYNC.DEFER_BLOCKING 0x0 ;  /* 0x0000000000007b1d */ /* 0x000fec0000010000 */
[----:B------:R1:W-:Y:S02]  /*36260*/  STSM.16.M88.4 [R0], R96 ;  /* 0x0000006000007844 */ /* 0x0003e40000000200 */
[----:B-1----:R-:W-:-:S02]  /*36270*/  MOV R96, R105 ;  /* 0x0000006900607202 */ /* 0x002fc40000000f00 */
[----:B------:R-:W2:Y:S04]  /*36280*/  LDL.LU R105, [R1+0x58] ;  /* 0x0000580001697983 */ /* 0x000ea80000300800 */
[----:B------:R-:W3:Y:S04]  /*36290*/  LDL.LU R152, [R1+0x54] ;  /* 0x0000540001987983 */ /* 0x000ee80000300800 */
[----:B------:R-:W3:Y:S01]  /*362a0*/  LDL.LU R153, [R1+0x5c] ;  /* 0x00005c0001997983 */ /* 0x000ee20000300800 */
[----:B------:R-:W-:Y:S02]  /*362b0*/  IMAD.MOV.U32 R98, RZ, RZ, R41 ;  /* 0x000000ffff627224 */ /* 0x000fe400078e0029 */
[----:B------:R-:W-:Y:S01]  /*362c0*/  IMAD.MOV.U32 R99, RZ, RZ, R43 ;  /* 0x000000ffff637224 */ /* 0x000fe200078e002b */
[----:B------:R-:W-:Y:S01]  /*362d0*/  BAR.SYNC.DEFER_BLOCKING 0x0 ;  /* 0x0000000000007b1d */ /* 0x000fe20000010000 */
[----:B------:R-:W-:-:S05]  /*362e0*/  IMAD.MOV.U32 R97, RZ, RZ, R107 ;  /* 0x000000ffff617224 */ /* 0x000fca00078e006b */
[----:B------:R-:W1:Y:S02]  /*362f0*/  LDS.128 R40, [R9] ;  /* 0x0000000009287984 */ /* 0x000e640000000c00 */
[----:B------:R-:W-:Y:S06]  /*36300*/  BAR.SYNC.DEFER_BLOCKING 0x0 ;  /* 0x0000000000007b1d */ /* 0x000fec0000010000 */
[----:B------:R-:W-:Y:S02]  /*36310*/  STSM.16.M88.4 [R0], R96 ;  /* 0x0000006000007844 */ /* 0x000fe40000000200 */
[----:B------:R-:W-:Y:S01]  /*36320*/  BAR.SYNC.DEFER_BLOCKING 0x0 ;  /* 0x0000000000007b1d */ /* 0x000fe20000010000 */
[----:B------:R-:W-:Y:S01]  /*36330*/  MOV R106, R172 ;  /* 0x000000ac006a7202 */ /* 0x000fe20000000f00 */
[----:B------:R-:W-:-:S04]  /*36340*/  IMAD.MOV.U32 R107, RZ, RZ, R174 ;  /* 0x000000ffff6b7224 */ /* 0x000fc800078e00ae */
[----:B------:R-:W1:Y:S02]  /*36350*/  LDS.128 R96, [R9] ;  /* 0x0000000009607984 */ /* 0x000e640000000c00 */
[----:B------:R-:W-:Y:S01]  /*36360*/  BAR.SYNC.DEFER_BLOCKING 0x0 ;  /* 0x0000000000007b1d */ /* 0x000fe20000010000 */
[----:B------:R-:W-:-:S05]  /*36370*/  IMAD.MOV.U32 R155, RZ, RZ, R175 ;  /* 0x000000ffff9b7224 */ /* 0x000fca00078e00af */
[----:B--2---:R2:W-:Y:S02]  /*36380*/  STSM.16.M88.4 [R0], R104 ;  /* 0x0000006800007844 */ /* 0x0045e40000000200 */
[----:B------:R-:W-:Y:S06]  /*36390*/  BAR.SYNC.DEFER_BLOCKING 0x0 ;  /* 0x0000000000007b1d */ /* 0x000fec0000010000 */
[----:B------:R-:W1:Y:S01]  /*363a0*/  LDS.128 R156, [R9] ;  /* 0x00000000099c7984 */ /* 0x000e620000000c00 */
[----:B--2---:R-:W-:Y:S01]  /*363b0*/  IMAD.MOV.U32 R104, RZ, RZ, R108 ;  /* 0x000000ffff687224 */ /* 0x004fe200078e006c */
[----:B------:R-:W-:Y:S01]  /*363c0*/  MOV R106, R44 ;  /* 0x0000002c006a7202 */ /* 0x000fe20000000f00 */
[----:B------:R-:W-:-:S02]  /*363d0*/  IMAD.MOV.U32 R105, RZ, RZ, R110 ;  /* 0x000000ffff697224 */ /* 0x000fc400078e006e */
[----:B------:R-:W-:Y:S01]  /*363e0*/  IMAD.MOV.U32 R107, RZ, RZ, R46 ;  /* 0x000000ffff6b7224 */ /* 0x000fe200078e002e */
[----:B------:R-:W-:Y:S06]  /*363f0*/  BAR.SYNC.DEFER_BLOCKING 0x0 ;  /* 0x0000000000007b1d */ /* 0x000fec0000010000 */
[----:B------:R-:W-:Y:S02]  /*36400*/  STSM.16.M88.4 [R0], R104 ;  /* 0x0000006800007844 */ /* 0x000fe40000000200 */
[----:B------:R-:W-:Y:S06]  /*36410*/  BAR.SYNC.DEFER_BLOCKING 0x0 ;  /* 0x0000000000007b1d */ /* 0x000fec0000010000 */
[----:B------:R-:W2:Y:S02]  /*36420*/  LDS.128 R104, [R9] ;  /* 0x0000000009687984 */ /* 0x000ea40000000c00 */
[----:B------:R-:W-:Y:S06]  /*36430*/  BAR.SYNC.DEFER_BLOCKING 0x0 ;  /* 0x0000000000007b1d */ /* 0x000fec0000010000 */
[----:B---3--:R3:W-:Y:S04]  /*36440*/  STSM.16.M88.4 [R0], R152 ;  /* 0x0000009800007844 */ /* 0x0087e80000000200 */
[----:B---3--:R-:W3:Y:S04]  /*36450*/  LDL.LU R152, [R1+0x60] ;  /* 0x0000600001987983 */ /* 0x008ee80000300800 */
[----:B------:R-:W3:Y:S04]  /*36460*/  LDL.LU R153, [R1+0x68] ;  /* 0x0000680001997983 */ /* 0x000ee80000300800 */
[----:B------:R-:W4:Y:S04]  /*36470*/  LDL.LU R160, [R1+0x64] ;  /* 0x0000640001a07983 */ /* 0x000f280000300800 */
[----:B------:R-:W4:Y:S01]  /*36480*/  LDL.LU R161, [R1+0x6c] ;  /* 0x00006c0001a17983 */ /* 0x000f220000300800 */
[----:B------:R-:W-:Y:S01]  /*36490*/  MOV R108, R109 ;  /* 0x0000006d006c7202 */ /* 0x000fe20000000f00 */
[----:B------:R-:W-:-:S02]  /*364a0*/  IMAD.MOV.U32 R109, RZ, RZ, R111 ;  /* 0x000000ffff6d7224 */ /* 0x000fc400078e006f */
[----:B------:R-:W-:Y:S02]  /*364b0*/  IMAD.MOV.U32 R110, RZ, RZ, R45 ;  /* 0x000000ffff6e7224 */ /* 0x000fe400078e002d */
[----:B------:R-:W-:Y:S01]  /*364c0*/  IMAD.MOV.U32 R111, RZ, RZ, R47 ;  /* 0x000000ffff6f7224 */ /* 0x000fe200078e002f */
[----:B------:R-:W-:Y:S06]  /*364d0*/  BAR.SYNC.DEFER_BLOCKING 0x0 ;  /* 0x0000000000007b1d */ /* 0x000fec0000010000 */
[----:B------:R-:W2:Y:S02]  /*364e0*/  LDS.128 R44, [R9] ;  /* 0x00000000092c7984 */ /* 0x000ea40000000c00 */
[----:B------:R-:W-:Y:S06]  /*364f0*/  BAR.SYNC.DEFER_BLOCKING 0x0 ;  /* 0x0000000000007b1d */ /* 0x000fec0000010000 */
[----:B------:R-:W-:Y:S02]  /*36500*/  STSM.16.M88.4 [R0], R108 ;  /* 0x0000006c00007844 */ /* 0x000fe40000000200 */
[----:B------:R-:W-:Y:S01]  /*36510*/  BAR.SYNC.DEFER_BLOCKING 0x0 ;  /* 0x0000000000007b1d */ /* 0x000fe20000010000 */
[----:B------:R-:W-:Y:S01]  /*36520*/  MOV R154, R176 ;  /* 0x000000b0009a7202 */ /* 0x000fe20000000f00 */
[----:B------:R-:W-:-:S04]  /*36530*/  IMAD.MOV.U32 R155, RZ, RZ, R178 ;  /* 0x000000ffff9b7224 */ /* 0x000fc800078e00b2 */
[----:B------:R-:W2:Y:S02]  /*36540*/  LDS.128 R108, [R9] ;  /* 0x00000000096c7984 */ /* 0x000ea40000000c00 */
[----:B------:R-:W-:Y:S01]  /*36550*/  BAR.SYNC.DEFER_BLOCKING 0x0 ;  /* 0x0000000000007b1d */ /* 0x000fe20000010000 */
[----:B------:R-:W-:Y:S02]  /*36560*/  IMAD.MOV.U32 R162, RZ, RZ, R177 ;  /* 0x000000ffffa27224 */ /* 0x000fe400078e00b1 */
[----:B------:R-:W-:-:S03]  /*36570*/  IMAD.MOV.U32 R163, RZ, RZ, R179 ;  /* 0x000000ffffa37224 */ /* 0x000fc600078e00b3 */
[----:B---3--:R3:W-:Y:S02]  /*36580*/  STSM.16.M88.4 [R0], R152 ;  /* 0x0000009800007844 */ /* 0x0087e40000000200 */
[----:B------:R-:W-:Y:S06]  /*36590*/  BAR.SYNC.DEFER_BLOCKING 0x0 ;  /* 0x0000000000007b1d */ /* 0x000fec0000010000 */
[----:B------:R-:W2:Y:S01]  /*365a0*/  LDS.128 R164, [R9] ;  /* 0x0000000009a47984 */ /* 0x000ea20000000c00 */
[----:B---3--:R-:W-:Y:S01]  /*365b0*/  IMAD.MOV.U32 R152, RZ, RZ, R112 ;  /* 0x000000ffff987224 */ /* 0x008fe200078e0070 */
[----:B------:R-:W-:Y:S01]  /*365c0*/  MOV R154, R48 ;  /* 0x00000030009a7202 */ /* 0x000fe20000000f00 */
[----:B------:R-:W-:-:S02]  /*365d0*/  IMAD.MOV.U32 R153, RZ, RZ, R114 ;  /* 0x000000ffff997224 */ /* 0x000fc400078e0072 */
[----:B------:R-:W-:Y:S01]  /*365e0*/  IMAD.MOV.U32 R155, RZ, RZ, R50 ;  /* 0x000000ffff9b7224 */ /* 0x000fe200078e0032 */
[----:B------:R-:W-:Y:S06]  /*365f0*/  BAR.SYNC.DEFER_BLOCKING 0x0 ;  /* 0x0000000000007b1d */ /* 0x000fec0000010000 */
[----:B------:R-:W-:Y:S02]  /*36600*/  STSM.16.M88.4 [R0], R152 ;  /* 0x0000009800007844 */ /* 0x000fe40000000200 */
[----:B------:R-:W-:Y:S06]  /*36610*/  BAR.SYNC.DEFER_BLOCKING 0x0 ;  /* 0x0000000000007b1d */ /* 0x000fec0000010000 */
[----:B------:R-:W3:Y:S02]  /*36620*/  LDS.128 R152, [R9] ;  /* 0x0000000009987984 */ /* 0x000ee40000000c00 */
[----:B------:R-:W-:Y:S06]  /*36630*/  BAR.SYNC.DEFER_BLOCKING 0x0 ;  /* 0x0000000000007b1d */ /* 0x000fec0000010000 */
[----:B----4-:R4:W-:Y:S04]  /*36640*/  STSM.16.M88.4 [R0], R160 ;  /* 0x000000a000007844 */ /* 0x0109e80000000200 */
[----:B----4-:R-:W4:Y:S04]  /*36650*/  LDL.LU R160, [R1+0x70] ;  /* 0x0000700001a07983 */ /* 0x010f280000300800 */
[----:B------:R-:W4:Y:S04]  /*36660*/  LDL.LU R161, [R1+0x78] ;  /* 0x0000780001a17983 */ /* 0x000f280000300800 */
[----:B------:R-:W2:Y:S04]  /*36670*/  LDL.LU R168, [R1+0x74] ;  /* 0x0000740001a87983 */ /* 0x000ea80000300800 */
[----:B------:R-:W2:Y:S01]  /*36680*/  LDL.LU R169, [R1+0x7c] ;  /* 0x00007c0001a97983 */ /* 0x000ea20000300800 */
[----:B------:R-:W-:Y:S01]  /*36690*/  MOV R112, R113 ;  /* 0x0000007100707202 */ /* 0x000fe20000000f00 */
[----:B------:R-:W-:-:S02]  /*366a0*/  IMAD.MOV.U32 R113, RZ, RZ, R115 ;  /* 0x000000ffff717224 */ /* 0x000fc400078e0073 */
[----:B------:R-:W-:Y:S02]  /*366b0*/  IMAD.MOV.U32 R114, RZ, RZ, R49 ;  /* 0x000000ffff727224 */ /* 0x000fe400078e0031 */
[----:B------:R-:W-:Y:S01]  /*366c0*/  IMAD.MOV.U32 R115, RZ, RZ, R51 ;  /* 0x000000ffff737224 */ /* 0x000fe200078e0033 */
[----:B------:R-:W-:Y:S06]  /*366d0*/  BAR.SYNC.DEFER_BLOCKING 0x0 ;  /* 0x0000000000007b1d */ /* 0x000fec0000010000 */
[----:B------:R-:W3:Y:S02]  /*366e0*/  LDS.128 R48, [R9] ;  /* 0x0000000009307984 */ /* 0x000ee40000000c00 */
[----:B------:R-:W-:Y:S06]  /*366f0*/  BAR.SYNC.DEFER_BLOCKING 0x0 ;  /* 0x0000000000007b1d */ /* 0x000fec0000010000 */
[----:B------:R-:W-:Y:S02]  /*36700*/  STSM.16.M88.4 [R0], R112 ;  /* 0x0000007000007844 */ /* 0x000fe40000000200 */
[----:B------:R-:W-:Y:S01]  /*36710*/  BAR.SYNC.DEFER_BLOCKING 0x0 ;  /* 0x0000000000007b1d */ /* 0x000fe20000010000 */
[----:B------:R-:W-:Y:S01]  /*36720*/  MOV R162, R180 ;  /* 0x000000b400a27202 */ /* 0x000fe20000000f00 */
[----:B------:R-:W-:-:S04]  /*36730*/  IMAD.MOV.U32 R163, RZ, RZ, R182 ;  /* 0x000000ffffa37224 */ /* 0x000fc800078e00b6 */
[----:B------:R-:W3:Y:S02]  /*36740*/  LDS.128 R112, [R9] ;  /* 0x0000000009707984 */ /* 0x000ee40000000c00 */
[----:B------:R-:W-:Y:S01]  /*36750*/  BAR.SYNC.DEFER_BLOCKING 0x0 ;  /* 0x0000000000007b1d */ /* 0x000fe20000010000 */
[----:B------:R-:W-:Y:S02]  /*36760*/  IMAD.MOV.U32 R170, RZ, RZ, R181 ;  /* 0x000000ffffaa7224 */ /* 0x000fe400078e00b5 */
[----:B------:R-:W-:-:S03]  /*36770*/  IMAD.MOV.U32 R171, RZ, RZ, R183 ;  /* 0x000000ffffab7224 */ /* 0x000fc600078e00b7 */
[----:B----4-:R4:W-:Y:S02]  /*36780*/  STSM.16.M88.4 [R0], R160 ;  /* 0x000000a000007844 */ /* 0x0109e40000000200 */
[----:B------:R-:W-:Y:S06]  /*36790*/  BAR.SYNC.DEFER_BLOCKING 0x0 ;  /* 0x0000000000007b1d */ /* 0x000fec0000010000 */
[----:B------:R-:W3:Y:S01]  /*367a0*/  LDS.128 R172, [R9] ;  /* 0x0000000009ac7984 */ /* 0x000ee20000000c00 */
[----:B----4-:R-:W-:Y:S01]  /*367b0*/  IMAD.MOV.U32 R160, RZ, RZ, R116 ;  /* 0x000000ffffa07224 */ /* 0x010fe200078e0074 */
[----:B------:R-:W-:Y:S01]  /*367c0*/  MOV R162, R52 ;  /* 0x0000003400a27202 */ /* 0x000fe20000000f00 */
[----:B------:R-:W-:-:S02]  /*367d0*/  IMAD.MOV.U32 R161, RZ, RZ, R118 ;  /* 0x000000ffffa17224 */ /* 0x000fc400078e0076 */
[----:B------:R-:W-:Y:S01]  /*367e0*/  IMAD.MOV.U32 R163, RZ, RZ, R54 ;  /* 0x000000ffffa37224 */ /* 0x000fe200078e0036 */
[----:B------:R-:W-:Y:S06]  /*367f0*/  BAR.SYNC.DEFER_BLOCKING 0x0 ;  /* 0x0000000000007b1d */ /* 0x000fec0000010000 */
[----:B------:R-:W-:Y:S02]  /*36800*/  STSM.16.M88.4 [R0], R160 ;  /* 0x000000a000007844 */ /* 0x000fe40000000200 */
[----:B------:R-:W-:Y:S06]  /*36810*/  BAR.SYNC.DEFER_BLOCKING 0x0 ;  /* 0x0000000000007b1d */ /* 0x000fec0000010000 */
[----:B------:R-:W4:Y:S02]  /*36820*/  LDS.128 R160, [R9] ;  /* 0x0000000009a07984 */ /* 0x000f240000000c00 */
[----:B------:R-:W-:Y:S06]  /*36830*/  BAR.SYNC.DEFER_BLOCKING 0x0 ;  /* 0x0000000000007b1d */ /* 0x000fec0000010000 */
[----:B--2---:R2:W-:Y:S04]  /*36840*/  STSM.16.M88.4 [R0], R168 ;  /* 0x000000a800007844 */ /* 0x0045e80000000200 */
[----:B--2---:R-:W2:Y:S04]  /*36850*/  LDL.LU R168, [R1+0x80] ;  /* 0x0000800001a87983 */ /* 0x004ea80000300800 */
[----:B------:R-:W2:Y:S04]  /*36860*/  LDL.LU R169, [R1+0x88] ;  /* 0x0000880001a97983 */ /* 0x000ea80000300800 */
[----:B------:R-:W3:Y:S04]  /*36870*/  LDL.LU R176, [R1+0x84] ;  /* 0x0000840001b07983 */ /* 0x000ee80000300800 */
[----:B------:R-:W3:Y:S01]  /*36880*/  LDL.LU R177, [R1+0x8c] ;  /* 0x00008c0001b17983 */ /* 0x000ee20000300800 */
[----:B------:R-:W-:Y:S01]  /*36890*/  MOV R116, R117 ;  /* 0x0000007500747202 */ /* 0x000fe20000000f00 */
[----:B------:R-:W-:-:S02]  /*368a0*/  IMAD.MOV.U32 R117, RZ, RZ, R119 ;  /* 0x000000ffff757224 */ /* 0x000fc400078e0077 */
[----:B------:R-:W-:Y:S02]  /*368b0*/  IMAD.MOV.U32 R118, RZ, RZ, R53 ;  /* 0x000000ffff767224 */ /* 0x000fe400078e0035 */
[----:B------:R-:W-:Y:S01]  /*368c0*/  IMAD.MOV.U32 R119, RZ, RZ, R55 ;  /* 0x000000ffff777224 */ /* 0x000fe200078e0037 */
[----:B------:R-:W-:Y:S06]  /*368d0*/  BAR.SYNC.DEFER_BLOCKING 0x0 ;  /* 0x0000000000007b1d */ /* 0x000fec0000010000 */
[----:B------:R-:W4:Y:S02]  /*368e0*/  LDS.128 R52, [R9] ;  /* 0x0000000009347984 */ /* 0x000f240000000c00 */
[----:B------:R-:W-:Y:S06]  /*368f0*/  BAR.SYNC.DEFER_BLOCKING 0x0 ;  /* 0x0000000000007b1d */ /* 0x000fec0000010000 */
[----:B------:R-:W-:Y:S02]  /*36900*/  STSM.16.M88.4 [R0], R116 ;  /* 0x0000007400007844 */ /* 0x000fe40000000200 */
[----:B------:R-:W-:Y:S01]  /*36910*/  BAR.SYNC.DEFER_BLOCKING 0x0 ;  /* 0x0000000000007b1d */ /* 0x000fe20000010000 */
[----:B------:R-:W-:Y:S01]  /*36920*/  MOV R170, R184 ;  /* 0x000000b800aa7202 */ /* 0x000fe20000000f00 */
[----:B------:R-:W-:-:S04]  /*36930*/  IMAD.MOV.U32 R171, RZ, RZ, R186 ;  /* 0x000000ffffab7224 */ /* 0x000fc800078e00ba */
[----:B------:R-:W4:Y:S02]  /*36940*/  LDS.128 R116, [R9] ;  /* 0x0000000009747984 */ /* 0x000f240000000c00 */
[----:B------:R-:W-:Y:S01]  /*36950*/  BAR.SYNC.DEFER_BLOCKING 0x0 ;  /* 0x0000000000007b1d */ /* 0x000fe20000010000 */
[----:B------:R-:W-:Y:S02]  /*36960*/  IMAD.MOV.U32 R178, RZ, RZ, R185 ;  /* 0x000000ffffb27224 */ /* 0x000fe400078e00b9 */
[----:B------:R-:W-:-:S03]  /*36970*/  IMAD.MOV.U32 R179, RZ, RZ, R187 ;  /* 0x000000ffffb37224 */ /* 0x000fc600078e00bb */
[----:B--2---:R2:W-:Y:S02]  /*36980*/  STSM.16.M88.4 [R0], R168 ;  /* 0x000000a800007844 */ /* 0x0045e40000000200 */
[----:B------:R-:W-:Y:S06]  /*36990*/  BAR.SYNC.DEFER_BLOCKING 0x0 ;  /* 0x0000000000007b1d */ /* 0x000fec0000010000 */
[----:B------:R-:W4:Y:S01]  /*369a0*/  LDS.128 R180, [R9] ;  /* 0x0000000009b47984 */ /* 0x000f220000000c00 */
        /* <DEDUP_REMOVED lines=46> */
[----:B------:R-:W-:Y:S01]  /*36c90*/  BAR.SYNC.DEFER_BLOCKING 0x0 ;  /* 0x0000000000007b1d */ /* 0x000fe20000010000 */
[----:B------:R-:W-:Y:S01]  /*36ca0*/  MOV R124, R125 ;  /* 0x0000007d007c7202 */ /* 0x000fe20000000f00 */
[----:B------:R-:W-:-:S02]  /*36cb0*/  IMAD.MOV.U32 R125, RZ, RZ, R127 ;  /* 0x000000ffff7d7224 */ /* 0x000fc400078e007f */
[----:B------:R-:W-:Y:S02]  /*36cc0*/  IMAD.MOV.U32 R126, RZ, RZ, R61 ;  /* 0x000000ffff7e7224 */ /* 0x000fe400078e003d */
[----:B------:R-:W-:Y:S02]  /*36cd0*/  IMAD.MOV.U32 R127, RZ, RZ, R63 ;  /* 0x000000ffff7f7224 */ /* 0x000fe400078e003f */
[----:B------:R-:W3:Y:S01]  /*36ce0*/  LDS.128 R60, [R9] ;  /* 0x00000000093c7984 */ /* 0x000ee20000000c00 */
[----:B------:R-:W-:Y:S06]  /*36cf0*/  BAR.SYNC.DEFER_BLOCKING 0x0 ;  /* 0x0000000000007b1d */ /* 0x000fec0000010000 */
[----:B------:R-:W-:Y:S02]  /*36d00*/  STSM.16.M88.4 [R0], R124 ;  /* 0x0000007c00007844 */ /* 0x000fe40000000200 */
[----:B------:R-:W-:Y:S01]  /*36d10*/  BAR.SYNC.DEFER_BLOCKING 0x0 ;  /* 0x0000000000007b1d */ /* 0x000fe20000010000 */
[----:B------:R-:W-:Y:S01]  /*36d20*/  MOV R186, R192 ;  /* 0x000000c000ba7202 */ /* 0x000fe20000000f00 */
[----:B------:R-:W-:-:S04]  /*36d30*/  IMAD.MOV.U32 R187, RZ, RZ, R194 ;  /* 0x000000ffffbb7224 */ /* 0x000fc800078e00c2 */
[----:B------:R-:W3:Y:S02]  /*36d40*/  LDS.128 R124, [R9] ;  /* 0x00000000097c7984 */ /* 0x000ee40000000c00 */
[----:B------:R-:W-:Y:S06]  /*36d50*/  BAR.SYNC.DEFER_BLOCKING 0x0 ;  /* 0x0000000000007b1d */ /* 0x000fec0000010000 */
        /* <DEDUP_REMOVED lines=17> */
[----:B------:R-:W-:Y:S01]  /*36e70*/  BAR.SYNC.DEFER_BLOCKING 0x0 ;  /* 0x0000000000007b1d */ /* 0x000fe20000010000 */
[----:B------:R-:W-:Y:S01]  /*36e80*/  MOV R128, R129 ;  /* 0x0000008100807202 */ /* 0x000fe20000000f00 */
[----:B------:R-:W-:-:S02]  /*36e90*/  IMAD.MOV.U32 R129, RZ, RZ, R131 ;  /* 0x000000ffff817224 */ /* 0x000fc400078e0083 */
[----:B------:R-:W-:Y:S02]  /*36ea0*/  IMAD.MOV.U32 R130, RZ, RZ, R65 ;  /* 0x000000ffff827224 */ /* 0x000fe400078e0041 */
[----:B------:R-:W-:Y:S02]  /*36eb0*/  IMAD.MOV.U32 R131, RZ, RZ, R67 ;  /* 0x000000ffff837224 */ /* 0x000fe400078e0043 */
[----:B------:R-:W4:Y:S01]  /*36ec0*/  LDS.128 R64, [R9] ;  /* 0x0000000009407984 */ /* 0x000f220000000c00 */
[----:B------:R-:W-:Y:S06]  /*36ed0*/  BAR.SYNC.DEFER_BLOCKING 0x0 ;  /* 0x0000000000007b1d */ /* 0x000fec0000010000 */
[----:B------:R-:W-:Y:S02]  /*36ee0*/  STSM.16.M88.4 [R0], R128 ;  /* 0x0000008000007844 */ /* 0x000fe40000000200 */
[----:B------:R-:W-:Y:S01]  /*36ef0*/  BAR.SYNC.DEFER_BLOCKING 0x0 ;  /* 0x0000000000007b1d */ /* 0x000fe20000010000 */
[----:B------:R-:W-:Y:S01]  /*36f00*/  MOV R218, R196 ;  /* 0x000000c400da7202 */ /* 0x000fe20000000f00 */
[----:B------:R-:W-:-:S04]  /*36f10*/  IMAD.MOV.U32 R219, RZ, RZ, R198 ;  /* 0x000000ffffdb7224 */ /* 0x000fc800078e00c6 */
[----:B------:R-:W4:Y:S02]  /*36f20*/  LDS.128 R128, [R9] ;  /* 0x0000000009807984 */ /* 0x000f240000000c00 */
[----:B------:R-:W-:Y:S06]  /*36f30*/  BAR.SYNC.DEFER_BLOCKING 0x0 ;  /* 0x0000000000007b1d */ /* 0x000fec0000010000 */
        /* <DEDUP_REMOVED lines=17> */
[----:B------:R-:W-:Y:S01]  /*37050*/  BAR.SYNC.DEFER_BLOCKING 0x0 ;  /* 0x0000000000007b1d */ /* 0x000fe20000010000 */
[----:B------:R-:W-:Y:S01]  /*37060*/  MOV R132, R133 ;  /* 0x0000008500847202 */ /* 0x000fe20000000f00 */
[----:B------:R-:W-:-:S02]  /*37070*/  IMAD.MOV.U32 R133, RZ, RZ, R135 ;  /* 0x000000ffff857224 */ /* 0x000fc400078e0087 */
[----:B------:R-:W-:Y:S02]  /*37080*/  IMAD.MOV.U32 R134, RZ, RZ, R69 ;  /* 0x000000ffff867224 */ /* 0x000fe400078e0045 */
[----:B------:R-:W-:Y:S02]  /*37090*/  IMAD.MOV.U32 R135, RZ, RZ, R71 ;  /* 0x000000ffff877224 */ /* 0x000fe400078e0047 */
[----:B------:R-:W2:Y:S01]  /*370a0*/  LDS.128 R68, [R9] ;  /* 0x0000000009447984 */ /* 0x000ea20000000c00 */
[----:B------:R-:W-:Y:S06]  /*370b0*/  BAR.SYNC.DEFER_BLOCKING 0x0 ;  /* 0x0000000000007b1d */ /* 0x000fec0000010000 */
[----:B------:R-:W-:Y:S02]  /*370c0*/  STSM.16.M88.4 [R0], R132 ;  /* 0x0000008400007844 */ /* 0x000fe40000000200 */
[----:B------:R-:W-:Y:S01]  /*370d0*/  BAR.SYNC.DEFER_BLOCKING 0x0 ;  /* 0x0000000000007b1d */ /* 0x000fe20000010000 */
[----:B------:R-:W-:Y:S01]  /*370e0*/  MOV R222, R200 ;  /* 0x000000c800de7202 */ /* 0x000fe20000000f00 */
[----:B------:R-:W-:-:S04]  /*370f0*/  IMAD.MOV.U32 R223, RZ, RZ, R202 ;  /* 0x000000ffffdf7224 */ /* 0x000fc800078e00ca */
[----:B------:R-:W2:Y:S02]  /*37100*/  LDS.128 R132, [R9] ;  /* 0x0000000009847984 */ /* 0x000ea40000000c00 */
[----:B------:R-:W-:Y:S06]  /*37110*/  BAR.SYNC.DEFER_BLOCKING 0x0 ;  /* 0x0000000000007b1d */ /* 0x000fec0000010000 */
        /* <DEDUP_REMOVED lines=66> */
[----:B------:R-:W-:Y:S01]  /*37540*/  BAR.SYNC.DEFER_BLOCKING 0x0 ;  /* 0x0000000000007b1d */ /* 0x000fe20000010000 */
[----:B------:R-:W-:-:S05]  /*37550*/  IMAD.MOV.U32 R231, RZ, RZ, R82 ;  /* 0x000000ffffe77224 */ /* 0x000fca00078e0052 */
[----:B------:R-:W-:Y:S02]  /*37560*/  STSM.16.M88.4 [R0], R228 ;  /* 0x000000e400007844 */ /* 0x000fe40000000200 */
[----:B------:R-:W-:Y:S06]  /*37570*/  BAR.SYNC.DEFER_BLOCKING 0x0 ;  /* 0x0000000000007b1d */ /* 0x000fec0000010000 */
[----:B------:R-:W2:Y:S02]  /*37580*/  LDS.128 R228, [R9] ;  /* 0x0000000009e47984 */ /* 0x000ea40000000c00 */
[----:B------:R-:W-:Y:S06]  /*37590*/  BAR.SYNC.DEFER_BLOCKING 0x0 ;  /* 0x0000000000007b1d */ /* 0x000fec0000010000 */
[----:B---3--:R-:W-:Y:S02]  /*375a0*/  STSM.16.M88.4 [R0], R232 ;  /* 0x000000e800007844 */ /* 0x008fe40000000200 */
[----:B------:R-:W-:Y:S06]  /*375b0*/  BAR.SYNC.DEFER_BLOCKING 0x0 ;  /* 0x0000000000007b1d */ /* 0x000fec0000010000 */
[----:B------:R-:W3:Y:S02]  /*375c0*/  LDS.128 R144, [R9] ;  /* 0x0000000009907984 */ /* 0x000ee40000000c00 */
[----:B------:R-:W-:Y:S06]  /*375d0*/  BAR.SYNC.DEFER_BLOCKING 0x0 ;  /* 0x0000000000007b1d */ /* 0x000fec0000010000 */
[----:B------:R1:W-:Y:S02]  /*375e0*/  STSM.16.M88.4 [R0], R244 ;  /* 0x000000f400007844 */ /* 0x0003e40000000200 */
[----:B------:R-:W-:Y:S06]  /*375f0*/  BAR.SYNC.DEFER_BLOCKING 0x0 ;  /* 0x0000000000007b1d */ /* 0x000fec0000010000 */
[----:B-1----:R-:W4:Y:S04]  /*37600*/  LDL.LU R246, [R1+0xc44] ;  /* 0x000c440001f67983 */ /* 0x002f280000300800 */
[----:B------:R-:W2:Y:S04]  /*37610*/  LDL.LU R236, [R1+0xf0] ;  /* 0x0000f00001ec7983 */ /* 0x000ea80000300800 */
[----:B------:R-:W2:Y:S04]  /*37620*/  LDL.LU R237, [R1+0xf8] ;  /* 0x0000f80001ed7983 */ /* 0x000ea80000300800 */
[----:B------:R-:W1:Y:S01]  /*37630*/  LDS.128 R80, [R9] ;  /* 0x0000000009507984 */ /* 0x000e620000000c00 */
[----:B------:R-:W-:Y:S01]  /*37640*/  BAR.SYNC.DEFER_BLOCKING 0x0 ;  /* 0x0000000000007b1d */ /* 0x000fe20000010000 */
[----:B------:R-:W-:Y:S01]  /*37650*/  IMAD.MOV.U32 R232, RZ, RZ, R148 ;  /* 0x000000ffffe87224 */ /* 0x000fe200078e0094 */
[----:B------:R-:W-:Y:S01]  /*37660*/  MOV R234, R84 ;  /* 0x0000005400ea7202 */ /* 0x000fe20000000f00 */
[----:B------:R-:W-:-:S02]  /*37670*/  IMAD.MOV.U32 R233, RZ, RZ, R150 ;  /* 0x000000ffffe97224 */ /* 0x000fc400078e0096 */
[----:B------:R-:W-:Y:S01]  /*37680*/  IMAD.MOV.U32 R235, RZ, RZ, R86 ;  /* 0x000000ffffeb7224 */ /* 0x000fe200078e0056 */
[----:B--2---:R-:W-:Y:S02]  /*37690*/  STSM.16.M88.4 [R0], R236 ;  /* 0x000000ec00007844 */ /* 0x004fe40000000200 */
[----:B------:R-:W-:Y:S06]  /*376a0*/  BAR.SYNC.DEFER_BLOCKING 0x0 ;  /* 0x0000000000007b1d */ /* 0x000fec0000010000 */
[----:B------:R-:W2:Y:S02]  /*376b0*/  LDS.128 R236, [R9] ;  /* 0x0000000009ec7984 */ /* 0x000ea40000000c00 */
[----:B------:R-:W-:Y:S06]  /*376c0*/  BAR.SYNC.DEFER_BLOCKING 0x0 ;  /* 0x0000000000007b1d */ /* 0x000fec0000010000 */
[----:B------:R3:W-:Y:S04]  /*376d0*/  STSM.16.M88.4 [R0], R232 ;  /* 0x000000e800007844 */ /* 0x0007e80000000200 */
[----:B---3--:R-:W3:Y:S04]  /*376e0*/  LDL.LU R232, [R1+0xf4] ;  /* 0x0000f40001e87983 */ /* 0x008ee80000300800 */
[----:B------:R-:W3:Y:S04]  /*376f0*/  LDL.LU R233, [R1+0xfc] ;  /* 0x0000fc0001e97983 */ /* 0x000ee80000300800 */
[----:B------:R-:W4:Y:S01]  /*37700*/  LDL.LU R249, [R1+0x130] ;  /* 0x0001300001f97983 */ /* 0x000f220000300800 */
[----:B------:R-:W-:-:S02]  /*37710*/  IMAD.MOV.U32 R234, RZ, RZ, R213 ;  /* 0x000000ffffea7224 */ /* 0x000fc400078e00d5 */
[----:B------:R-:W-:Y:S01]  /*37720*/  IMAD.MOV.U32 R235, RZ, RZ, R215 ;  /* 0x000000ffffeb7224 */ /* 0x000fe200078e00d7 */
[----:B------:R-:W-:Y:S01]  /*37730*/  BAR.SYNC.DEFER_BLOCKING 0x0 ;  /* 0x0000000000007b1d */ /* 0x000fe20000010000 */
[----:B------:R-:W-:Y:S02]  /*37740*/  IMAD.MOV.U32 R148, RZ, RZ, R149 ;  /* 0x000000ffff947224 */ /* 0x000fe400078e0095 */
[----:B------:R-:W-:Y:S01]  /*37750*/  IMAD.MOV.U32 R150, RZ, RZ, R85 ;  /* 0x000000ffff967224 */ /* 0x000fe200078e0055 */
[----:B------:R-:W-:Y:S02]  /*37760*/  LEA R4, P0, R2, UR4, 0x2 ;  /* 0x0000000402047c11 */ /* 0x000fe4000f8010ff */
[----:B------:R-:W-:Y:S01]  /*37770*/  LEA R6, R6, R2, 0x7 ;  /* 0x0000000206067211 */ /* 0x000fe200078e38ff */
[----:B------:R-:W2:Y:S04]  /*37780*/  LDL.LU R250, [R1+0x120] ;  /* 0x0001200001fa7983 */ /* 0x000ea80000300800 */
[----:B------:R-:W1:Y:S01]  /*37790*/  LDS.128 R212, [R9] ;  /* 0x0000000009d47984 */ /* 0x000e620000000c00 */
[----:B------:R-:W-:Y:S01]  /*377a0*/  BAR.SYNC.DEFER_BLOCKING 0x0 ;  /* 0x0000000000007b1d */ /* 0x000fe20000010000 */
[----:B------:R-:W-:Y:S01]  /*377b0*/  IMAD.MOV.U32 R149, RZ, RZ, R151 ;  /* 0x000000ffff957224 */ /* 0x000fe200078e0097 */
[----:B------:R-:W-:-:S02]  /*377c0*/  MOV R151, R87 ;  /* 0x0000005700977202 */ /* 0x000fc40000000f00 */
[----:B------:R-:W-:Y:S02]  /*377d0*/  LEA.HI.X.SX32 R5, R2, UR5, 0x2, P0 ;  /* 0x0000000502057c11 */ /* 0x000fe400080f16ff */
[----:B------:R-:W-:Y:S01]  /*377e0*/  LEA R10, P5, R6, UR4, 0x2 ;  /* 0x00000004060a7c11 */ /* 0x000fe2000f8a10ff */
[----:B------:R-:W2:Y:S04]  /*377f0*/  LDL.LU R251, [R1+0x138] ;  /* 0x0001380001fb7983 */ /* 0x000ea80000300800 */
[----:B------:R-:W2:Y:S01]  /*37800*/  LDL.LU R252, [R1+0x13c] ;  /* 0x00013c0001fc7983 */ /* 0x000ea20000300800 */
[----:B------:R-:W-:-:S03]  /*37810*/  VIADD R2, R3, 0x5 ;  /* 0x0000000503027836 */ /* 0x000fc60000000000 */
[----:B------:R-:W2:Y:S01]  /*37820*/  LDL.LU R244, [R1+0x12c] ;  /* 0x00012c0001f47983 */ /* 0x000ea20000300800 */
[----:B------:R-:W-:Y:S01]  /*37830*/  LEA.HI.X.SX32 R11, R6, UR5, 0x2, P5 ;  /* 0x00000005060b7c11 */ /* 0x000fe2000a8f16ff */
[----:B------:R-:W-:Y:S02]  /*37840*/  ULDC.64 UR4, c[0x0][0x228] ;  /* 0x00008a0000047ab9 */ /* 0x000fe40000000a00 */
[----:B------:R-:W2:Y:S04]  /*37850*/  LDL.LU R245, [R1+0x11c] ;  /* 0x00011c0001f57983 */ /* 0x000ea80000300800 */
[----:B------:R-:W2:Y:S04]  /*37860*/  LDL.LU R247, [R1+0x10c] ;  /* 0x00010c0001f77983 */ /* 0x000ea80000300800 */
[----:B---3--:R3:W-:Y:S01]  /*37870*/  STSM.16.M88.4 [R0], R232 ;  /* 0x000000e800007844 */ /* 0x0087e20000000200 */
[----:B------:R-:W-:Y:S06]  /*37880*/  BAR.SYNC.DEFER_BLOCKING 0x0 ;  /* 0x0000000000007b1d */ /* 0x000fec0000010000 */
[----:B---3--:R-:W3:Y:S04]  /*37890*/  LDL.LU R234, [R1+0x114] ;  /* 0x0001140001ea7983 */ /* 0x008ee80000300800 */
[----:B------:R-:W3:Y:S04]  /*378a0*/  LDL.LU R235, [R1+0x104] ;  /* 0x0001040001eb7983 */ /* 0x000ee80000300800 */
[----:B------:R-:W3:Y:S04]  /*378b0*/  LDL.LU R6, [R1+0x124] ;  /* 0x0001240001067983 */ /* 0x000ee80000300800 */
[----:B------:R-:W1:Y:S01]  /*378c0*/  LDS.128 R84, [R9] ;  /* 0x0000000009547984 */ /* 0x000e620000000c00 */
[----:B------:R-:W-:Y:S06]  /*378d0*/  BAR.SYNC.DEFER_BLOCKING 0x0 ;  /* 0x0000000000007b1d */ /* 0x000fec0000010000 */
[----:B------:R4:W-:Y:S02]  /*378e0*/  STSM.16.M88.4 [R0], R148 ;  /* 0x0000009400007844 */ /* 0x0009e40000000200 */
[----:B----4-:R-:W-:-:S04]  /*378f0*/  IMAD R150, R3, UR26, RZ ;  /* 0x0000001a03967c24 */ /* 0x010fc8000f8e02ff */
[----:B------:R-:W-:Y:S01]  /*37900*/  IMAD.WIDE R232, R150, 0x4, R4 ;  /* 0x0000000496e87825 */ /* 0x000fe200078e0204 */
[----:B------:R-:W-:Y:S06]  /*37910*/  BAR.SYNC.DEFER_BLOCKING 0x0 ;  /* 0x0000000000007b1d */ /* 0x000fec0000010000 */
[----:B------:R4:W-:Y:S01]  /*37920*/  @P3 STG.E desc[UR8][R232.64], R249 ;  /* 0x000000f9e8003986 */ /* 0x0009e2000c101908 */
[----:B------:R-:W-:-:S03]  /*37930*/  ISETP.GE.AND P3, PT, R2, R246, PT ;  /* 0x000000f60200720c */ /* 0x000fc60003f66270 */
[----:B----4-:R-:W4:Y:S04]  /*37940*/  LDL.LU R249, [R1+0x1054] ;  /* 0x0010540001f97983 */ /* 0x010f280000300800 */
[----:B------:R-:W3:Y:S04]  /*37950*/  LDL.LU R232, [R1+0x100] ;  /* 0x0001000001e87983 */ /* 0x000ee80000300800 */
[----:B------:R-:W4:Y:S04]  /*37960*/  LDL.LU R233, [R1+0x134] ;  /* 0x0001340001e97983 */ /* 0x000f280000300800 */
[----:B------:R-:W3:Y:S01]  /*37970*/  LDL.LU R2, [R1+0x110] ;  /* 0x0001100001027983 */ /* 0x000ee20000300800 */
[----:B------:R-:W-:-:S02]  /*37980*/  ISETP.GE.AND P0, PT, R3, R246, PT ;  /* 0x000000f60300720c */ /* 0x000fc40003f06270 */
[----:B------:R-:W-:Y:S02]  /*37990*/  ISETP.LT.AND P5, PT, R7, UR22, !P4 ;  /* 0x0000001607007c0c */ /* 0x000fe4000e7a1270 */
[----:B------:R-:W-:Y:S01]  /*379a0*/  ISETP.LT.AND P0, PT, R8, UR24, !P0 ;  /* 0x0000001808007c0c */ /* 0x000fe2000c701270 */
[----:B------:R-:W-:Y:S01]  /*379b0*/  VIADD R0, R150, UR26 ;  /* 0x0000001a96007c36 */ /* 0x000fe20008000000 */
[----:B------:R-:W-:Y:S01]  /*379c0*/  ISETP.LT.AND P4, PT, R8, UR20, !P4 ;  /* 0x0000001408007c0c */ /* 0x000fe2000e781270 */
[----:B------:R-:W-:-:S04]  /*379d0*/  IMAD.WIDE R150, R150, 0x4, R10 ;  /* 0x0000000496967825 */ /* 0x000fc800078e020a */
[----:B------:R-:W-:-:S06]  /*379e0*/  IMAD.WIDE R148, R0, 0x4, R4 ;  /* 0x0000000400947825 */ /* 0x000fcc00078e0204 */
[----:B--2---:R2:W-:Y:S01]  /*379f0*/  @P0 STG.E desc[UR8][R150.64], R250 ;  /* 0x000000fa96000986 */ /* 0x0045e2000c101908 */
[----:B------:R-:W-:Y:S01]  /*37a00*/  ISETP.LT.AND P0, PT, R7, UR14, !P2 ;  /* 0x0000000e07007c0c */ /* 0x000fe2000d701270 */
[----:B--2---:R-:W-:Y:S01]  /*37a10*/  VIADD R150, R0, UR26 ;  /* 0x0000001a00967c36 */ /* 0x004fe20008000000 */
[----:B------:R-:W-:Y:S01]  /*37a20*/  ISETP.LT.AND P2, PT, R8, UR12, !P2 ;  /* 0x0000000c08007c0c */ /* 0x000fe2000d741270 */
[----:B------:R-:W2:Y:S01]  /*37a30*/  LDL.LU R250, [R1+0x1050] ;  /* 0x0010500001fa7983 */ /* 0x000ea20000300800 */
[----:B------:R-:W-:-:S03]  /*37a40*/  ULDC UR12, c[0x0][0x228] ;  /* 0x00008a00000c7ab9 */ /* 0x000fc60000000800 */
[----:B---3--:R3:W-:Y:S01]  /*37a50*/  @P5 STG.E desc[UR8][R148.64], R2 ;  /* 0x0000000294005986 */ /* 0x0087e2000c101908 */
[----:B------:R-:W-:Y:S02]  /*37a60*/  ISETP.LT.AND P5, PT, R7, UR18, !P6 ;  /* 0x0000001207007c0c */ /* 0x000fe4000f7a1270 */
[----:B------:R-:W-:Y:S01]  /*37a70*/  ISETP.LT.AND P6, PT, R8, UR16, !P6 ;  /* 0x0000001008007c0c */ /* 0x000fe2000f7c1270 */
[----:B---3--:R-:W-:-:S05]  /*37a80*/  IMAD.WIDE R148, R0, 0x4, R10 ;  /* 0x0000000400947825 */ /* 0x008fca00078e020a */
[----:B------:R3:W-:Y:S01]  /*37a90*/  @P4 STG.E desc[UR8][R148.64], R232 ;  /* 0x000000e894004986 */ /* 0x0007e2000c101908 */
[C---:B------:R-:W-:Y:S02]  /*37aa0*/  VIADD R2, R150.reuse, UR26 ;  /* 0x0000001a96027c36 */ /* 0x040fe40008000000 */
[----:B---3--:R-:W-:-:S04]  /*37ab0*/  IMAD.WIDE R148, R150, 0x4, R4 ;  /* 0x0000000496947825 */ /* 0x008fc800078e0204 */
[----:B------:R-:W-:Y:S01]  /*37ac0*/  IMAD.WIDE R150, R150, 0x4, R10 ;  /* 0x0000000496967825 */ /* 0x000fe200078e020a */
[----:B----4-:R3:W-:Y:S01]  /*37ad0*/  @P5 STG.E desc[UR8][R148.64], R233 ;  /* 0x000000e994005986 */ /* 0x0107e2000c101908 */
[----:B------:R-:W-:-:S03]  /*37ae0*/  IADD3 R0, R3, 0x6, RZ ;  /* 0x0000000603007810 */ /* 0x000fc60007ffe0ff */
[----:B------:R4:W-:Y:S01]  /*37af0*/  @P6 STG.E desc[UR8][R150.64], R6 ;  /* 0x0000000696006986 */ /* 0x0009e2000c101908 */
[----:B---3--:R-:W-:-:S05]  /*37b00*/  IMAD.WIDE R148, R2, 0x4, R4 ;  /* 0x0000000402947825 */ /* 0x008fca00078e0204 */
[----:B------:R3:W-:Y:S01]  /*37b10*/  @P0 STG.E desc[UR8][R148.64], R234 ;  /* 0x000000ea94000986 */ /* 0x0007e2000c101908 */
[----:B------:R-:W-:Y:S01]  /*37b20*/  ISETP.LT.AND P0, PT, R7, UR10, !P1 ;  /* 0x0000000a07007c0c */ /* 0x000fe2000cf01270 */
[C---:B----4-:R-:W-:Y:S01]  /*37b30*/  VIADD R6, R3.reuse, 0x8 ;  /* 0x0000000803067836 */ /* 0x050fe20000000000 */
[----:B------:R-:W-:Y:S01]  /*37b40*/  ISETP.GE.AND P4, PT, R0, R246, PT ;  /* 0x000000f60000720c */ /* 0x000fe20003f86270 */
[----:B------:R-:W-:Y:S01]  /*37b50*/  VIADD R0, R3, 0x7 ;  /* 0x0000000703007836 */ /* 0x000fe20000000000 */
[----:B------:R-:W-:Y:S01]  /*37b60*/  ISETP.LT.AND P6, PT, R7, UR4, !P3 ;  /* 0x0000000407007c0c */ /* 0x000fe2000dfc1270 */
[----:B------:R-:W-:Y:S01]  /*37b70*/  ULDC UR4, c[0x0][0x228] ;  /* 0x00008a0000047ab9 */ /* 0x000fe20000000800 */
[----:B------:R-:W-:Y:S01]  /*37b80*/  ULDC UR10, c[0x0][0x228] ;  /* 0x00008a00000a7ab9 */ /* 0x000fe20000000800 */
[C---:B---3--:R-:W-:Y:S01]  /*37b90*/  IMAD.WIDE R148, R2.reuse, 0x4, R10 ;  /* 0x0000000402947825 */ /* 0x048fe200078e020a */
[----:B------:R-:W-:-:S04]  /*37ba0*/  IADD3 R2, R2, UR26, RZ ;  /* 0x0000001a02027c10 */ /* 0x000fc8000fffe0ff */
[----:B------:R3:W-:Y:S01]  /*37bb0*/  @P2 STG.E desc[UR8][R148.64], R235 ;  /* 0x000000eb94002986 */ /* 0x0007e2000c101908 */
[-C--:B------:R-:W-:Y:S01]  /*37bc0*/  ISETP.GE.AND P2, PT, R6, R246.reuse, PT ;  /* 0x000000f60600720c */ /* 0x080fe20003f46270 */
[----:B------:R-:W-:Y:S01]  /*37bd0*/  VIADD R6, R3, 0x9 ;  /* 0x0000000903067836 */ /* 0x000fe20000000000 */
[----:B------:R-:W-:Y:S01]  /*37be0*/  ISETP.GE.AND P5, PT, R0, R246, PT ;  /* 0x000000f60000720c */ /* 0x000fe20003fa6270 */
[C---:B------:R-:W-:Y:S02]  /*37bf0*/  VIADD R0, R2.reuse, UR26 ;  /* 0x0000001a02007c36 */ /* 0x040fe40008000000 */
[----:B------:R-:W-:-:S04]  /*37c00*/  IMAD.WIDE R232, R2, 0x4, R10 ;  /* 0x0000000402e87825 */ /* 0x000fc800078e020a */
[----:B---3--:R-:W-:Y:S02]  /*37c10*/  IMAD.WIDE R234, R2, 0x4, R4 ;  /* 0x0000000402ea7825 */ /* 0x008fe400078e0204 */
[----:B------:R-:W3:Y:S04]  /*37c20*/  LDL.LU R2, [R1+0x108] ;  /* 0x0001080001027983 */ /* 0x000ee80000300800 */
[----:B------:R4:W-:Y:S01]  /*37c30*/  @P0 STG.E desc[UR8][R234.64], R251 ;  /* 0x000000fbea000986 */ /* 0x0009e2000c101908 */
[----:B------:R-:W-:-:S03]  /*37c40*/  ISETP.GE.AND P0, PT, R6, R246, PT ;  /* 0x000000f60600720c */ /* 0x000fc60003f06270 */
[----:B----4-:R-:W4:Y:S04]  /*37c50*/  LDL.LU R251, [R1+0x104c] ;  /* 0x00104c0001fb7983 */ /* 0x010f280000300800 */
[----:B------:R-:W2:Y:S04]  /*37c60*/  LDL.LU R235, [R1+0x118] ;  /* 0x0001180001eb7983 */ /* 0x000ea80000300800 */
[----:B------:R-:W4:Y:S04]  /*37c70*/  LDL.LU R234, [R1+0x10] ;  /* 0x0000100001ea7983 */ /* 0x000f280000300800 */
[----:B------:R-:W3:Y:S01]  /*37c80*/  LDL.LU R6, [R1+0x128] ;  /* 0x0001280001067983 */ /* 0x000ee20000300800 */
[----:B------:R-:W-:-:S02]  /*37c90*/  ISETP.LT.AND P1, PT, R8, UR6, !P1 ;  /* 0x0000000608007c0c */ /* 0x000fc4000cf21270 */
[----:B------:R-:W-:Y:S01]  /*37ca0*/  ISETP.LT.AND P3, PT, R8, UR28, !P3 ;  /* 0x0000001c08007c0c */ /* 0x000fe2000df61270 */
[----:B------:R-:W-:Y:S01]  /*37cb0*/  IMAD.WIDE R150, R0, 0x4, R4 ;  /* 0x0000000400967825 */ /* 0x000fe200078e0204 */
[----:B------:R-:W-:-:S03]  /*37cc0*/  ULDC UR6, c[0x0][0x228] ;  /* 0x00008a0000067ab9 */ /* 0x000fc60000000800 */
[----:B------:R-:W-:-:S06]  /*37cd0*/  IMAD.WIDE R148, R0, 0x4, R10 ;  /* 0x0000000400947825 */ /* 0x000fcc00078e020a */
[----:B---3--:R3:W-:Y:S01]  /*37ce0*/  @P1 STG.E desc[UR8][R232.64], R6 ;  /* 0x00000006e8001986 */ /* 0x0087e2000c101908 */
[----:B------:R-:W-:-:S03]  /*37cf0*/  ISETP.LT.AND P1, PT, R7, UR30, !P4 ;  /* 0x0000001e07007c0c */ /* 0x000fc6000e721270 */
[----:B--2---:R-:W-:Y:S04]  /*37d00*/  @P6 STG.E desc[UR8][R150.64], R235 ;  /* 0x000000eb96006986 */ /* 0x004fe8000c101908 */
[----:B------:R2:W-:Y:S01]  /*37d10*/  @P3 STG.E desc[UR8][R148.64], R2 ;  /* 0x0000000294003986 */ /* 0x0005e2000c101908 */
[----:B---3--:R-:W-:-:S04]  /*37d20*/  VIADD R232, R0, UR26 ;  /* 0x0000001a00e87c36 */ /* 0x008fc80008000000 */
[----:B--2---:R-:W-:-:S05]  /*37d30*/  IMAD.WIDE R148, R232, 0x4, R4 ;  /* 0x00000004e8947825 */ /* 0x004fca00078e0204 */
[----:B------:R2:W-:Y:S04]  /*37d40*/  @P1 STG.E desc[UR8][R148.64], R252 ;  /* 0x000000fc94001986 */ /* 0x0005e8000c101908 */
[----:B--2---:R-:W2:Y:S01]  /*37d50*/  LDL.LU R252, [R1] ;  /* 0x0000000001fc7983 */ /* 0x004ea20000300800 */
[----:B------:R-:W-:Y:S01]  /*37d60*/  ISETP.LT.AND P4, PT, R8, UR4, !P4 ;  /* 0x0000000408007c0c */ /* 0x000fe2000e781270 */
[C---:B------:R-:W-:Y:S01]  /*37d70*/  VIADD R0, R232.reuse, UR26 ;  /* 0x0000001ae8007c36 */ /* 0x040fe20008000000 */
[----:B------:R-:W-:Y:S01]  /*37d80*/  ISETP.LT.AND P6, PT, R7, UR6, !P5 ;  /* 0x0000000607007c0c */ /* 0x000fe2000efc1270 */
[----:B------:R-:W-:Y:S01]  /*37d90*/  IMAD.WIDE R232, R232, 0x4, R10 ;  /* 0x00000004e8e87825 */ /* 0x000fe200078e020a */
[----:B------:R-:W-:Y:S01]  /*37da0*/  ISETP.LT.AND P5, PT, R8, UR10, !P5 ;  /* 0x0000000a08007c0c */ /* 0x000fe2000efa1270 */
[----:B------:R-:W-:Y:S01]  /*37db0*/  ULDC UR4, c[0x0][0x228] ;  /* 0x00008a0000047ab9 */ /* 0x000fe20000000800 */
[----:B------:R-:W-:Y:S01]  /*37dc0*/  IADD3 R2, R3, 0xa, RZ ;  /* 0x0000000a03027810 */ /* 0x000fe20007ffe0ff */
[C---:B------:R-:W-:Y:S01]  /*37dd0*/  IMAD.WIDE R150, R0.reuse, 0x4, R4 ;  /* 0x0000000400967825 */ /* 0x040fe200078e0204 */
[----:B------:R-:W-:Y:S01]  /*37de0*/  IADD3 R235, R0, UR26, RZ ;  /* 0x0000001a00eb7c10 */ /* 0x000fe2000fffe0ff */
[----:B------:R-:W-:Y:S01]  /*37df0*/  ULDC UR6, c[0x0][0x228] ;  /* 0x00008a0000067ab9 */ /* 0x000fe20000000800 */
[----:B------:R-:W-:-:S03]  /*37e00*/  ISETP.GE.AND P3, PT, R2, R246, PT ;  /* 0x000000f60200720c */ /* 0x000fc60003f66270 */
[----:B------:R-:W-:Y:S01]  /*37e10*/  @P4 STG.E desc[UR8][R232.64], R244 ;  /* 0x000000f4e8004986 */ /* 0x000fe2000c101908 */
[----:B------:R-:W-:Y:S01]  /*37e20*/  ISETP.LT.AND P4, PT, R7, UR4, !P2 ;  /* 0x0000000407007c0c */ /* 0x000fe2000d781270 */
[----:B------:R-:W-:Y:S01]  /*37e30*/  IMAD.WIDE R148, R0, 0x4, R10 ;  /* 0x0000000400947825 */ /* 0x000fe200078e020a */
[----:B------:R-:W-:Y:S01]  /*37e40*/  ULDC UR4, c[0x0][0x228] ;  /* 0x00008a0000047ab9 */ /* 0x000fe20000000800 */
[----:B------:R-:W-:Y:S02]  /*37e50*/  ULDC UR10, c[0x0][0x228] ;  /* 0x00008a00000a7ab9 */ /* 0x000fe40000000800 */
[----:B------:R-:W-:Y:S01]  /*37e60*/  VIADD R2, R3, 0xb ;  /* 0x0000000b03027836 */ /* 0x000fe20000000000 */
[----:B------:R3:W-:Y:S01]  /*37e70*/  @P6 STG.E desc[UR8][R150.64], R245 ;  /* 0x000000f596006986 */ /* 0x0007e2000c101908 */
[----:B------:R-:W-:Y:S01]  /*37e80*/  ISETP.LT.AND P2, PT, R8, UR4, !P2 ;  /* 0x0000000408007c0c */ /* 0x000fe2000d741270 */
[----:B------:R-:W-:Y:S02]  /*37e90*/  ULDC UR4, c[0x0][0x228] ;  /* 0x00008a0000047ab9 */ /* 0x000fe40000000800 */
[----:B------:R1:W-:Y:S01]  /*37ea0*/  @P5 STG.E desc[UR8][R148.64], R247 ;  /* 0x000000f794005986 */ /* 0x0003e2000c101908 */
[----:B------:R-:W-:Y:S01]  /*37eb0*/  ISETP.GE.AND P1, PT, R2, R246, PT ;  /* 0x000000f60200720c */ /* 0x000fe20003f26270 */
[----:B------:R-:W-:-:S04]  /*37ec0*/  VIADD R2, R235, UR26 ;  /* 0x0000001aeb027c36 */ /* 0x000fc80008000000 */
[----:B------:R-:W-:Y:S01]  /*37ed0*/  VIADD R0, R2, UR26 ;  /* 0x0000001a02007c36 */ /* 0x000fe20008000000 */
[----:B---3--:R-:W3:Y:S01]  /*37ee0*/  LDL.LU R245, [R1+0x18] ;  /* 0x0000180001f57983 */ /* 0x008ee20000300800 */
[----:B-1----:R-:W-:-:S03]  /*37ef0*/  IMAD.WIDE R148, R235, 0x4, R4 ;  /* 0x00000004eb947825 */ /* 0x002fc600078e0204 */
[----:B------:R-:W3:Y:S01]  /*37f00*/  LDL.LU R244, [R1+0x8] ;  /* 0x0000080001f47983 */ /* 0x000ee20000300800 */
[----:B------:R-:W-:-:S03]  /*37f10*/  IMAD.WIDE R232, R2, 0x4, R4 ;  /* 0x0000000402e87825 */ /* 0x000fc600078e0204 */
[----:B----4-:R1:W-:Y:S04]  /*37f20*/  @P4 STG.E desc[UR8][R148.64], R234 ;  /* 0x000000ea94004986 */ /* 0x0103e8000c101908 */
[----:B------:R-:W4:Y:S01]  /*37f30*/  LDL.LU R247, [R1+0x1c] ;  /* 0x00001c0001f77983 */ /* 0x000f220000300800 */
[----:B-1----:R-:W-:-:S04]  /*37f40*/  IMAD.WIDE R234, R235, 0x4, R10 ;  /* 0x00000004ebea7825 */ /* 0x002fc800078e020a */
[----:B------:R-:W-:Y:S02]  /*37f50*/  IMAD.WIDE R148, R2, 0x4, R10 ;  /* 0x0000000402947825 */ /* 0x000fe400078e020a */
[----:B------:R-:W3:Y:S04]  /*37f60*/  LDL.LU R2, [R1+0x14] ;  /* 0x0000140001027983 */ /* 0x000ee80000300800 */
[----:B--2---:R1:W-:Y:S04]  /*37f70*/  @P2 STG.E desc[UR8][R234.64], R252 ;  /* 0x000000fcea002986 */ /* 0x0043e8000c101908 */
[----:B-1----:R-:W2:Y:S04]  /*37f80*/  LDL.LU R252, [R1+0x1048] ;  /* 0x0010480001fc7983 */ /* 0x002ea80000300800 */
[----:B------:R-:W4:Y:S01]  /*37f90*/  LDL.LU R234, [R1+0x4] ;  /* 0x0000040001ea7983 */ /* 0x000f220000300800 */
[----:B------:R-:W-:Y:S01]  /*37fa0*/  ISETP.LT.AND P5, PT, R7, UR6, !P0 ;  /* 0x0000000607007c0c */ /* 0x000fe2000c7a1270 */
[----:B------:R-:W-:Y:S01]  /*37fb0*/  VIADD R6, R3, 0xc ;  /* 0x0000000c03067836 */ /* 0x000fe20000000000 */
[----:B------:R-:W-:Y:S01]  /*37fc0*/  ISETP.LT.AND P0, PT, R8, UR10, !P0 ;  /* 0x0000000a08007c0c */ /* 0x000fe2000c701270 */
[----:B------:R-:W-:Y:S01]  /*37fd0*/  ULDC UR6, c[0x0][0x228] ;  /* 0x00008a0000067ab9 */ /* 0x000fe20000000800 */
[----:B------:R-:W-:Y:S01]  /*37fe0*/  ISETP.LT.AND P6, PT, R7, UR12, !P3 ;  /* 0x0000000c07007c0c */ /* 0x000fe2000dfc1270 */
[----:B------:R-:W-:Y:S01]  /*37ff0*/  IMAD.WIDE R150, R0, 0x4, R4 ;  /* 0x0000000400967825 */ /* 0x000fe200078e0204 */
[----:B------:R-:W-:Y:S01]  /*38000*/  ISETP.LT.AND P3, PT, R8, UR4, !P3 ;  /* 0x0000000408007c0c */ /* 0x000fe2000df61270 */
[----:B------:R-:W-:Y:S01]  /*38010*/  ULDC UR4, c[0x0][0x228] ;  /* 0x00008a0000047ab9 */ /* 0x000fe20000000800 */
[----:B------:R-:W-:Y:S01]  /*38020*/  ISETP.GE.AND P4, PT, R6, R246, PT ;  /* 0x000000f60600720c */ /* 0x000fe20003f86270 */
[----:B------:R-:W-:-:S04]  /*38030*/  ULDC UR10, c[0x0][0x228] ;  /* 0x00008a00000a7ab9 */ /* 0x000fc80000000800 */
[----:B------:R1:W-:Y:S01]  /*38040*/  @P5 STG.E desc[UR8][R232.64], R248 ;  /* 0x000000f8e8005986 */ /* 0x0003e2000c101908 */
[----:B------:R-:W-:Y:S01]  /*38050*/  ISETP.LT.AND P5, PT, R7, UR6, !P1 ;  /* 0x0000000607007c0c */ /* 0x000fe2000cfa1270 */
[----:B------:R-:W-:Y:S01]  /*38060*/  VIADD R6, R3, 0xd ;  /* 0x0000000d03067836 */ /* 0x000fe20000000000 */
[----:B------:R-:W-:Y:S01]  /*38070*/  ISETP.LT.AND P1, PT, R8, UR4, !P1 ;  /* 0x0000000408007c0c */ /* 0x000fe2000cf21270 */
[----:B------:R1:W-:Y:S01]  /*38080*/  @P0 STG.E desc[UR8][R148.64], R240 ;  /* 0x000000f094000986 */ /* 0x0003e2000c101908 */
[----:B------:R-:W-:Y:S01]  /*38090*/  ULDC UR4, c[0x0][0x228] ;  /* 0x00008a0000047ab9 */ /* 0x000fe20000000800 */
[----:B------:R-:W-:Y:S01]  /*380a0*/  ULDC UR6, c[0x0][0x228] ;  /* 0x00008a0000067ab9 */ /* 0x000fe20000000800 */
[----:B------:R-:W-:Y:S01]  /*380b0*/  ULDC UR12, c[0x0][0x228] ;  /* 0x00008a00000c7ab9 */ /* 0x000fe20000000800 */
[C---:B-1----:R-:W-:Y:S02]  /*380c0*/  VIADD R233, R0.reuse, UR26 ;  /* 0x0000001a00e97c36 */ /* 0x042fe40008000000 */
[----:B------:R-:W-:Y:S01]  /*380d0*/  IMAD.WIDE R148, R0, 0x4, R10 ;  /* 0x0000000400947825 */ /* 0x000fe200078e020a */
[----:B------:R-:W-:-:S03]  /*380e0*/  ISETP.GE.AND P2, PT, R6, R246, PT ;  /* 0x000000f60600720c */ /* 0x000fc60003f46270 */
[----:B------:R-:W-:Y:S01]  /*380f0*/  VIADD R235, R233, UR26 ;  /* 0x0000001ae9eb7c36 */ /* 0x000fe20008000000 */
[----:B---3--:R1:W-:Y:S01]  /*38100*/  @P6 STG.E desc[UR8][R150.64], R2 ;  /* 0x0000000296006986 */ /* 0x0083e2000c101908 */
[----:B------:R-:W-:Y:S01]  /*38110*/  ISETP.LT.AND P6, PT, R7, UR10, !P4 ;  /* 0x0000000a07007c0c */ /* 0x000fe2000e7c1270 */
[----:B------:R-:W-:Y:S01]  /*38120*/  VIADD R0, R3, 0xf ;  /* 0x0000000f03007836 */ /* 0x000fe20000000000 */
[----:B------:R-:W-:Y:S01]  /*38130*/  ISETP.LT.AND P4, PT, R8, UR4, !P4 ;  /* 0x0000000408007c0c */ /* 0x000fe2000e781270 */
[----:B------:R-:W-:Y:S01]  /*38140*/  ULDC UR4, c[0x0][0x228] ;  /* 0x00008a0000047ab9 */ /* 0x000fe20000000800 */
[----:B------:R-:W-:Y:S01]  /*38150*/  ULDC UR10, c[0x0][0x228] ;  /* 0x00008a00000a7ab9 */ /* 0x000fe20000000800 */
[----:B-1----:R-:W-:-:S04]  /*38160*/  IMAD.WIDE R150, R233, 0x4, R4 ;  /* 0x00000004e9967825 */ /* 0x002fc800078e0204 */
[----:B------:R-:W-:Y:S01]  /*38170*/  IMAD.WIDE R232, R233, 0x4, R10 ;  /* 0x00000004e9e87825 */ /* 0x000fe200078e020a */
[----:B------:R-:W-:-:S04]  /*38180*/  IADD3 R2, R3, 0xe, RZ ;  /* 0x0000000e03027810 */ /* 0x000fc80007ffe0ff */
[----:B------:R-:W-:Y:S01]  /*38190*/  ISETP.GE.AND P0, PT, R2, R246, PT ;  /* 0x000000f60200720c */ /* 0x000fe20003f06270 */
[----:B------:R-:W-:Y:S01]  /*381a0*/  VIADD R2, R3, 0x11 ;  /* 0x0000001103027836 */ /* 0x000fe20000000000 */
[----:B----4-:R1:W-:Y:S04]  /*381b0*/  @P3 STG.E desc[UR8][R148.64], R234 ;  /* 0x000000ea94003986 */ /* 0x0103e8000c101908 */
[----:B------:R3:W-:Y:S04]  /*381c0*/  @P5 STG.E desc[UR8][R150.64], R249 ;  /* 0x000000f996005986 */ /* 0x0007e8000c101908 */
[----:B------:R-:W-:Y:S01]  /*381d0*/  @P1 STG.E desc[UR8][R232.64], R241 ;  /* 0x000000f1e8001986 */ /* 0x000fe2000c101908 */
[----:B------:R-:W-:Y:S01]  /*381e0*/  ISETP.LT.AND P1, PT, R7, UR4, !P2 ;  /* 0x0000000407007c0c */ /* 0x000fe2000d721270 */
[----:B------:R-:W-:Y:S01]  /*381f0*/  ULDC UR4, c[0x0][0x228] ;  /* 0x00008a0000047ab9 */ /* 0x000fe20000000800 */
[----:B-1----:R-:W-:Y:S01]  /*38200*/  IMAD.WIDE R148, R235, 0x4, R4 ;  /* 0x00000004eb947825 */ /* 0x002fe200078e0204 */
[----:B------:R-:W-:Y:S01]  /*38210*/  ISETP.LT.AND P2, PT, R8, UR4, !P2 ;  /* 0x0000000408007c0c */ /* 0x000fe2000d741270 */
[----:B------:R-:W-:-:S03]  /*38220*/  ULDC UR4, c[0x0][0x228] ;  /* 0x00008a0000047ab9 */ /* 0x000fc60000000800 */
[----:B------:R1:W-:Y:S01]  /*38230*/  @P6 STG.E desc[UR8][R148.64], R245 ;  /* 0x000000f594006986 */ /* 0x0003e2000c101908 */
[----:B---3--:R-:W-:Y:S01]  /*38240*/  IMAD.WIDE R150, R235, 0x4, R10 ;  /* 0x00000004eb967825 */ /* 0x008fe200078e020a */
[----:B------:R-:W-:Y:S01]  /*38250*/  ISETP.LT.AND P6, PT, R7, UR6, !P0 ;  /* 0x0000000607007c0c */ /* 0x000fe2000c7c1270 */
[----:B------:R-:W-:Y:S01]  /*38260*/  ULDC UR6, c[0x0][0x228] ;  /* 0x00008a0000067ab9 */ /* 0x000fe20000000800 */
[-C--:B------:R-:W-:Y:S02]  /*38270*/  ISETP.GE.AND P3, PT, R0, R246.reuse, PT ;  /* 0x000000f60000720c */ /* 0x080fe40003f66270 */
[----:B------:R-:W-:Y:S01]  /*38280*/  IADD3 R0, R3, 0x10, RZ ;  /* 0x0000001003007810 */ /* 0x000fe20007ffe0ff */
[----:B-1----:R-:W-:Y:S01]  /*38290*/  VIADD R245, R235, UR26 ;  /* 0x0000001aebf57c36 */ /* 0x002fe20008000000 */
[----:B------:R-:W-:Y:S01]  /*382a0*/  ISETP.LT.AND P0, PT, R8, UR4, !P0 ;  /* 0x0000000408007c0c */ /* 0x000fe2000c701270 */
[----:B------:R-:W-:Y:S01]  /*382b0*/  @P4 STG.E desc[UR8][R150.64], R244 ;  /* 0x000000f496004986 */ /* 0x000fe2000c101908 */
[----:B------:R-:W-:Y:S01]  /*382c0*/  ISETP.GE.AND P5, PT, R0, R246, PT ;  /* 0x000000f60000720c */ /* 0x000fe20003fa6270 */
[----:B------:R-:W-:Y:S01]  /*382d0*/  IMAD.WIDE R148, R245, 0x4, R4 ;  /* 0x00000004f5947825 */ /* 0x000fe200078e0204 */
[----:B------:R-:W-:-:S03]  /*382e0*/  ULDC UR4, c[0x0][0x228] ;  /* 0x00008a0000047ab9 */ /* 0x000fc60000000800 */
[C---:B------:R-:W-:Y:S01]  /*382f0*/  IMAD.WIDE R232, R245.reuse, 0x4, R10 ;  /* 0x00000004f5e87825 */ /* 0x040fe200078e020a */
[----:B------:R1:W-:Y:S03]  /*38300*/  @P1 STG.E desc[UR8][R148.64], R250 ;  /* 0x000000fa94001986 */ /* 0x0003e6000c101908 */
[----:B------:R-:W-:Y:S01]  /*38310*/  VIADD R241, R245, UR26 ;  /* 0x0000001af5f17c36 */ /* 0x000fe20008000000 */
[----:B------:R-:W-:Y:S01]  /*38320*/  IADD3 R0, R3, 0x7f, RZ ;  /* 0x0000007f03007810 */ /* 0x000fe20007ffe0ff */
[----:B------:R3:W-:Y:S01]  /*38330*/  @P2 STG.E desc[UR8][R232.64], R242 ;  /* 0x000000f2e8002986 */ /* 0x0007e2000c101908 */
[----:B------:R-:W-:Y:S01]  /*38340*/  ISETP.LT.AND P2, PT, R7, UR4, !P3 ;  /* 0x0000000407007c0c */ /* 0x000fe2000df41270 */
[----:B------:R-:W-:Y:S01]  /*38350*/  IMAD.WIDE R234, R241, 0x4, R4 ;  /* 0x00000004f1ea7825 */ /* 0x000fe200078e0204 */
[----:B------:R-:W-:Y:S01]  /*38360*/  ISETP.GE.AND P1, PT, R0, UR29, PT ;  /* 0x0000001d00007c0c */ /* 0x000fe2000bf26270 */
[----:B------:R-:W-:Y:S01]  /*38370*/  ULDC UR4, c[0x0][0x22c] ;  /* 0x00008b0000047ab9 */ /* 0x000fe20000000800 */
[----:B------:R-:W-:Y:S01]  /*38380*/  ISETP.LT.AND P3, PT, R8, UR6, !P3 ;  /* 0x0000000608007c0c */ /* 0x000fe2000df61270 */
[----:B------:R-:W-:-:S02]  /*38390*/  VIADD R0, R3, 0x12 ;  /* 0x0000001203007836 */ /* 0x000fc40000000000 */
[----:B-1----:R-:W-:Y:S01]  /*383a0*/  IMAD.WIDE R148, R241, 0x4, R10 ;  /* 0x00000004f1947825 */ /* 0x002fe200078e020a */
[----:B------:R1:W-:Y:S01]  /*383b0*/  @P6 STG.E desc[UR8][R234.64], R247 ;  /* 0x000000f7ea006986 */ /* 0x0003e2000c101908 */
[----:B------:R-:W-:Y:S01]  /*383c0*/  ISETP.LT.AND P6, PT, R7, UR10, !P5 ;  /* 0x0000000a07007c0c */ /* 0x000fe2000efc1270 */
[----:B------:R-:W-:Y:S01]  /*383d0*/  ULDC UR6, c[0x0][0x228] ;  /* 0x00008a0000067ab9 */ /* 0x000fe20000000800 */
[----:B------:R-:W-:Y:S01]  /*383e0*/  VIADD R241, R241, UR26 ;  /* 0x0000001af1f17c36 */ /* 0x000fe20008000000 */
[----:B--2---:R2:W-:Y:S01]  /*383f0*/  @P0 STG.E desc[UR8][R148.64], R252 ;  /* 0x000000fc94000986 */ /* 0x0045e2000c101908 */
[----:B------:R-:W-:Y:S01]  /*38400*/  ISETP.GE.AND P0, PT, R0, UR4, PT ;  /* 0x0000000400007c0c */ /* 0x000fe2000bf06270 */
[----:B------:R-:W-:Y:S01]  /*38410*/  ULDC UR4, c[0x0][0x22c] ;  /* 0x00008b0000047ab9 */ /* 0x000fe20000000800 */
[----:B------:R-:W-:Y:S01]  /*38420*/  IMAD.WIDE R150, R241, 0x4, R4 ;  /* 0x00000004f1967825 */ /* 0x000fe200078e0204 */
[----:B------:R-:W-:Y:S01]  /*38430*/  IADD3 R0, R3, 0x13, RZ ;  /* 0x0000001303007810 */ /* 0x000fe20007ffe0ff */
[----:B------:R-:W-:-:S02]  /*38440*/  ULDC UR10, c[0x0][0x228] ;  /* 0x00008a00000a7ab9 */ /* 0x000fc40000000800 */
[C---:B------:R-:W-:Y:S01]  /*38450*/  VIADD R245, R241.reuse, UR26 ;  /* 0x0000001af1f57c36 */ /* 0x040fe20008000000 */
[----:B------:R4:W-:Y:S01]  /*38460*/  @P2 STG.E desc[UR8][R150.64], R251 ;  /* 0x000000fb96002986 */ /* 0x0009e2000c101908 */
[----:B---3--:R-:W-:Y:S01]  /*38470*/  IMAD.WIDE R232, R241, 0x4, R10 ;  /* 0x00000004f1e87825 */ /* 0x008fe200078e020a */
[----:B------:R-:W-:Y:S01]  /*38480*/  ISETP.GE.AND P2, PT, R0, UR4, PT ;  /* 0x0000000400007c0c */ /* 0x000fe2000bf46270 */
[----:B------:R-:W-:Y:S02]  /*38490*/  ULDC UR4, c[0x0][0x228] ;  /* 0x00008a0000047ab9 */ /* 0x000fe40000000800 */
[----:B-1----:R-:W-:Y:S01]  /*384a0*/  IMAD.WIDE R234, R245, 0x4, R4 ;  /* 0x00000004f5ea7825 */ /* 0x002fe200078e0204 */
[----:B------:R-:W-:Y:S01]  /*384b0*/  ISETP.GE.AND P4, PT, R2, R246, PT ;  /* 0x000000f60200720c */ /* 0x000fe20003f86270 */
[----:B------:R1:W-:Y:S01]  /*384c0*/  @P3 STG.E desc[UR8][R232.64], R243 ;  /* 0x000000f3e8003986 */ /* 0x0003e2000c101908 */
[----:B------:R-:W-:Y:S01]  /*384d0*/  ISETP.LT.AND P5, PT, R8, UR4, !P5 ;  /* 0x0000000408007c0c */ /* 0x000fe2000efa1270 */
[----:B------:R-:W-:Y:S01]  /*384e0*/  ULDC UR4, c[0x0][0x228] ;  /* 0x00008a0000047ab9 */ /* 0x000fe20000000800 */
[----:B------:R-:W-:Y:S01]  /*384f0*/  VIADD R0, R3, 0x14 ;  /* 0x0000001403007836 */ /* 0x000fe20000000000 */
[----:B------:R-:W-:Y:S01]  /*38500*/  @P6 STG.E desc[UR8][R234.64], R20 ;  /* 0x00000014ea006986 */ /* 0x000fe2000c101908 */
[----:B------:R-:W-:Y:S01]  /*38510*/  ISETP.LT.AND P6, PT, R7, UR4, !P4 ;  /* 0x0000000407007c0c */ /* 0x000fe2000e7c1270 */
[----:B------:R-:W-:Y:S01]  /*38520*/  ULDC UR4, c[0x0][0x22c] ;  /* 0x00008b0000047ab9 */ /* 0x000fe20000000800 */
[C---:B------:R-:W-:Y:S01]  /*38530*/  VIADD R241, R245.reuse, UR26 ;  /* 0x0000001af5f17c36 */ /* 0x040fe20008000000 */
[----:B------:R-:W-:Y:S01]  /*38540*/  ISETP.GE.AND P3, PT, R0, UR4, PT ;  /* 0x0000000400007c0c */ /* 0x000fe2000bf66270 */
[----:B--2---:R-:W-:Y:S01]  /*38550*/  IMAD.WIDE R148, R245, 0x4, R10 ;  /* 0x00000004f5947825 */ /* 0x004fe200078e020a */
[----:B------:R-:W-:Y:S01]  /*38560*/  ISETP.LT.AND P4, PT, R8, UR6, !P4 ;  /* 0x0000000608007c0c */ /* 0x000fe2000e781270 */
[----:B------:R-:W-:Y:S01]  /*38570*/  ULDC UR4, c[0x0][0x22c] ;  /* 0x00008b0000047ab9 */ /* 0x000fe20000000800 */
[----:B------:R-:W-:Y:S01]  /*38580*/  ULDC UR6, c[0x0][0x228] ;  /* 0x00008a0000067ab9 */ /* 0x000fe20000000800 */
[----:B------:R-:W-:-:S02]  /*38590*/  VIADD R0, R3, 0x15 ;  /* 0x0000001503007836 */ /* 0x000fc40000000000 */
[C---:B----4-:R-:W-:Y:S01]  /*385a0*/  IMAD.WIDE R150, R241.reuse, 0x4, R4 ;  /* 0x00000004f1967825 */ /* 0x050fe200078e0204 */
[----:B------:R2:W-:Y:S02]  /*385b0*/  @P5 STG.E desc[UR8][R148.64], R12 ;  /* 0x0000000c94005986 */ /* 0x0005e4000c101908 */
[----:B------:R-:W-:Y:S01]  /*385c0*/  ISETP.GE.AND P5, PT, R0, UR4, PT ;  /* 0x0000000400007c0c */ /* 0x000fe2000bfa6270 */
[----:B------:R-:W-:Y:S01]  /*385d0*/  ULDC UR4, c[0x0][0x228] ;  /* 0x00008a0000047ab9 */ /* 0x000fe20000000800 */
[----:B------:R3:W-:Y:S01]  /*385e0*/  @P6 STG.E desc[UR8][R150.64], R24 ;  /* 0x0000001896006986 */ /* 0x0007e2000c101908 */
[----:B-1----:R-:W-:Y:S01]  /*385f0*/  IMAD.WIDE R232, R241, 0x4, R10 ;  /* 0x00000004f1e87825 */ /* 0x002fe200078e020a */
[----:B------:R-:W-:Y:S01]  /*38600*/  ISETP.LT.AND P6, PT, R7, UR4, !P0 ;  /* 0x0000000407007c0c */ /* 0x000fe2000c7c1270 */
[----:B------:R-:W-:Y:S01]  /*38610*/  ULDC UR4, c[0x0][0x228] ;  /* 0x00008a0000047ab9 */ /* 0x000fe20000000800 */
[C---:B------:R-:W-:Y:S01]  /*38620*/  ISETP.LT.AND P0, PT, R8.reuse, UR6, !P0 ;  /* 0x0000000608007c0c */ /* 0x040fe2000c701270 */
[----:B------:R-:W-:Y:S01]  /*38630*/  VIADD R0, R3, 0x16 ;  /* 0x0000001603007836 */ /* 0x000fe20000000000 */
[----:B------:R-:W-:Y:S01]  /*38640*/  IADD3 R241, R241, UR26, RZ ;  /* 0x0000001af1f17c10 */ /* 0x000fe2000fffe0ff */
[----:B------:R1:W-:Y:S01]  /*38650*/  @P4 STG.E desc[UR8][R232.64], R16 ;  /* 0x00000010e8004986 */ /* 0x0003e2000c101908 */
[----:B------:R-:W-:Y:S01]  /*38660*/  ISETP.LT.AND P4, PT, R7, UR4, !P2 ;  /* 0x0000000407007c0c */ /* 0x000fe2000d781270 */
[----:B------:R-:W-:Y:S01]  /*38670*/  ULDC UR6, c[0x0][0x228] ;  /* 0x00008a0000067ab9 */ /* 0x000fe20000000800 */
[----:B------:R-:W-:Y:S01]  /*38680*/  ULDC UR4, c[0x0][0x22c] ;  /* 0x00008b0000047ab9 */ /* 0x000fe20000000800 */
[----:B--2---:R-:W-:Y:S01]  /*38690*/  IMAD.WIDE R148, R241, 0x4, R4 ;  /* 0x00000004f1947825 */ /* 0x004fe200078e0204 */
[----:B------:R-:W-:Y:S01]  /*386a0*/  ISETP.LT.AND P2, PT, R8, UR6, !P2 ;  /* 0x0000000608007c0c */ /* 0x000fe2000d741270 */
[----:B------:R-:W-:-:S02]  /*386b0*/  ULDC UR6, c[0x0][0x228] ;  /* 0x00008a0000067ab9 */ /* 0x000fc40000000800 */
[C---:B---3--:R-:W-:Y:S01]  /*386c0*/  IMAD.WIDE R150, R241.reuse, 0x4, R10 ;  /* 0x00000004f1967825 */ /* 0x048fe200078e020a */
[----:B------:R-:W-:Y:S03]  /*386d0*/  @P6 STG.E desc[UR8][R148.64], R21 ;  /* 0x0000001594006986 */ /* 0x000fe6000c101908 */
[----:B------:R-:W-:Y:S01]  /*386e0*/  VIADD R241, R241, UR26 ;  /* 0x0000001af1f17c36 */ /* 0x000fe20008000000 */
[----:B------:R-:W-:Y:S01]  /*386f0*/  ISETP.GE.AND P6, PT, R0, UR4, PT ;  /* 0x0000000400007c0c */ /* 0x000fe2000bfc6270 */
[----:B------:R-:W-:Y:S01]  /*38700*/  ULDC UR4, c[0x0][0x228] ;  /* 0x00008a0000047ab9 */ /* 0x000fe20000000800 */
[----:B------:R-:W-:Y:S02]  /*38710*/  VIADD R0, R3, 0x17 ;  /* 0x0000001703007836 */ /* 0x000fe40000000000 */
[----:B-1----:R-:W-:Y:S01]  /*38720*/  IMAD.WIDE R232, R241, 0x4, R4 ;  /* 0x00000004f1e87825 */ /* 0x002fe200078e0204 */
[----:B------:R1:W-:Y:S01]  /*38730*/  @P0 STG.E desc[UR8][R150.64], R13 ;  /* 0x0000000d96000986 */ /* 0x0003e2000c101908 */
[----:B------:R-:W-:Y:S01]  /*38740*/  ISETP.LT.AND P0, PT, R7, UR4, !P3 ;  /* 0x0000000407007c0c */ /* 0x000fe2000df01270 */
[----:B------:R-:W-:Y:S01]  /*38750*/  ULDC UR4, c[0x0][0x22c] ;  /* 0x00008b0000047ab9 */ /* 0x000fe20000000800 */
[C---:B------:R-:W-:Y:S01]  /*38760*/  IMAD.WIDE R234, R241.reuse, 0x4, R10 ;  /* 0x00000004f1ea7825 */ /* 0x040fe200078e020a */
[----:B------:R2:W-:Y:S01]  /*38770*/  @P4 STG.E desc[UR8][R232.64], R25 ;  /* 0x00000019e8004986 */ /* 0x0005e2000c101908 */
[----:B------:R-:W-:-:S02]  /*38780*/  IADD3 R241, R241, UR26, RZ ;  /* 0x0000001af1f17c10 */ /* 0x000fc4000fffe0ff */
[----:B------:R-:W-:Y:S01]  /*38790*/  ISETP.GE.AND P4, PT, R0, UR4, PT ;  /* 0x0000000400007c0c */ /* 0x000fe2000bf86270 */
[----:B------:R-:W-:Y:S02]  /*387a0*/  ULDC UR4, c[0x0][0x228] ;  /* 0x00008a0000047ab9 */ /* 0x000fe40000000800 */
[----:B------:R-:W-:Y:S01]  /*387b0*/  ISETP.LT.AND P3, PT, R8, UR4, !P3 ;  /* 0x0000000408007c0c */ /* 0x000fe2000df61270 */
[----:B------:R3:W-:Y:S01]  /*387c0*/  @P2 STG.E desc[UR8][R234.64], R17 ;  /* 0x00000011ea002986 */ /* 0x0007e2000c101908 */
[----:B-1----:R-:W-:Y:S01]  /*387d0*/  IMAD.WIDE R12, R241, 0x4, R4 ;  /* 0x00000004f10c7825 */ /* 0x002fe200078e0204 */
[----:B------:R-:W-:Y:S01]  /*387e0*/  ISETP.LT.AND P2, PT, R7, UR6, !P5 ;  /* 0x0000000607007c0c */ /* 0x000fe2000ef41270 */
[----:B------:R-:W-:Y:S01]  /*387f0*/  ULDC UR4, c[0x0][0x22c] ;  /* 0x00008b0000047ab9 */ /* 0x000fe20000000800 */
[----:B------:R-:W-:Y:S01]  /*38800*/  ULDC UR6, c[0x0][0x228] ;  /* 0x00008a0000067ab9 */ /* 0x000fe20000000800 */
[----:B------:R-:W-:Y:S01]  /*38810*/  VIADD R0, R3, 0x18 ;  /* 0x0000001803007836 */ /* 0x000fe20000000000 */
[----:B------:R1:W-:Y:S01]  /*38820*/  @P0 STG.E desc[UR8][R12.64], R22 ;  /* 0x000000160c000986 */ /* 0x0003e2000c101908 */
[----:B--2---:R-:W-:-:S03]  /*38830*/  VIADD R25, R241, UR26 ;  /* 0x0000001af1197c36 */ /* 0x004fc60008000000 */
[----:B------:R-:W-:Y:S01]  /*38840*/  ISETP.GE.AND P0, PT, R0, UR4, PT ;  /* 0x0000000400007c0c */ /* 0x000fe2000bf06270 */
[----:B------:R-:W-:Y:S01]  /*38850*/  ULDC UR4, c[0x0][0x228] ;  /* 0x00008a0000047ab9 */ /* 0x000fe20000000800 */
[----:B---3--:R-:W-:Y:S01]  /*38860*/  IMAD.WIDE R16, R241, 0x4, R10 ;  /* 0x00000004f1107825 */ /* 0x008fe200078e020a */
[----:B------:R-:W-:Y:S01]  /*38870*/  ISETP.LT.AND P5, PT, R8, UR4, !P5 ;  /* 0x0000000408007c0c */ /* 0x000fe2000efa1270 */
[----:B------:R-:W-:Y:S02]  /*38880*/  ULDC UR4, c[0x0][0x22c] ;  /* 0x00008b0000047ab9 */ /* 0x000fe40000000800 */
[----:B------:R-:W-:Y:S02]  /*38890*/  VIADD R0, R3, 0x19 ;  /* 0x0000001903007836 */ /* 0x000fe40000000000 */
[----:B------:R-:W-:Y:S01]  /*388a0*/  IMAD.WIDE R20, R25, 0x4, R4 ;  /* 0x0000000419147825 */ /* 0x000fe200078e0204 */
[----:B------:R2:W-:Y:S02]  /*388b0*/  @P3 STG.E desc[UR8][R16.64], R14 ;  /* 0x0000000e10003986 */ /* 0x0005e4000c101908 */
[----:B------:R-:W-:Y:S01]  /*388c0*/  ISETP.GE.AND P3, PT, R0, UR4, PT ;  /* 0x0000000400007c0c */ /* 0x000fe2000bf66270 */
[----:B------:R-:W-:Y:S01]  /*388d0*/  ULDC UR4, c[0x0][0x228] ;  /* 0x00008a0000047ab9 */ /* 0x000fe20000000800 */
[----:B------:R3:W-:Y:S01]  /*388e0*/  @P2 STG.E desc[UR8][R20.64], R26 ;  /* 0x0000001a14002986 */ /* 0x0007e2000c101908 */
[----:B------:R-:W-:Y:S01]  /*388f0*/  ISETP.LT.AND P2, PT, R7, UR4, !P6 ;  /* 0x0000000407007c0c */ /* 0x000fe2000f741270 */
[C---:B-1----:R-:W-:Y:S01]  /*38900*/  IMAD.WIDE R12, R25.reuse, 0x4, R10 ;  /* 0x00000004190c7825 */ /* 0x042fe200078e020a */
[----:B------:R-:W-:Y:S01]  /*38910*/  IADD3 R25, R25, UR26, RZ ;  /* 0x0000001a19197c10 */ /* 0x000fe2000fffe0ff */
[----:B------:R-:W-:-:S02]  /*38920*/  ULDC UR4, c[0x0][0x228] ;  /* 0x00008a0000047ab9 */ /* 0x000fc40000000800 */
[----:B------:R-:W-:Y:S01]  /*38930*/  ISETP.LT.AND P6, PT, R8, UR4, !P6 ;  /* 0x0000000408007c0c */ /* 0x000fe2000f7c1270 */
[----:B------:R-:W-:Y:S01]  /*38940*/  ULDC UR4, c[0x0][0x228] ;  /* 0x00008a0000047ab9 */ /* 0x000fe20000000800 */
[----:B------:R1:W-:Y:S01]  /*38950*/  @P5 STG.E desc[UR8][R12.64], R18 ;  /* 0x000000120c005986 */ /* 0x0003e2000c101908 */
[----:B--2---:R-:W-:Y:S01]  /*38960*/  IMAD.WIDE R16, R25, 0x4, R4 ;  /* 0x0000000419107825 */ /* 0x004fe200078e0204 */
[----:B------:R-:W-:Y:S01]  /*38970*/  ISETP.LT.AND P5, PT, R7, UR4, !P4 ;  /* 0x0000000407007c0c */ /* 0x000fe2000e7a1270 */
[----:B------:R-:W-:Y:S02]  /*38980*/  ULDC UR4, c[0x0][0x22c] ;  /* 0x00008b0000047ab9 */ /* 0x000fe40000000800 */
[----:B------:R-:W-:Y:S01]  /*38990*/  VIADD R0, R3, 0x1a ;  /* 0x0000001a03007836 */ /* 0x000fe20000000000 */
[----:B------:R2:W-:Y:S01]  /*389a0*/  @P2 STG.E desc[UR8][R16.64], R23 ;  /* 0x0000001710002986 */ /* 0x0005e2000c101908 */
[----:B------:R-:W-:-:S03]  /*389b0*/  VIADD R149, R25, UR26 ;  /* 0x0000001a19957c36 */ /* 0x000fc60008000000 */
[----:B------:R-:W-:Y:S01]  /*389c0*/  ISETP.GE.AND P2, PT, R0, UR4, PT ;  /* 0x0000000400007c0c */ /* 0x000fe2000bf46270 */
[----:B------:R-:W-:Y:S01]  /*389d0*/  ULDC UR4, c[0x0][0x228] ;  /* 0x00008a0000047ab9 */ /* 0x000fe20000000800 */
[----:B---3--:R-:W-:Y:S01]  /*389e0*/  IMAD.WIDE R20, R25, 0x4, R10 ;  /* 0x0000000419147825 */ /* 0x008fe200078e020a */
[C---:B------:R-:W-:Y:S01]  /*389f0*/  ISETP.LT.AND P4, PT, R8.reuse, UR4, !P4 ;  /* 0x0000000408007c0c */ /* 0x040fe2000e781270 */
[----:B------:R-:W-:Y:S02]  /*38a00*/  ULDC UR4, c[0x0][0x228] ;  /* 0x00008a0000047ab9 */ /* 0x000fe40000000800 */
[----:B------:R-:W-:Y:S01]  /*38a10*/  IMAD.WIDE R24, R149, 0x4, R4 ;  /* 0x0000000495187825 */ /* 0x000fe200078e0204 */
[----:B------:R3:W-:Y:S04]  /*38a20*/  @P6 STG.E desc[UR8][R20.64], R15 ;  /* 0x0000000f14006986 */ /* 0x0007e8000c101908 */
[----:B------:R-:W-:Y:S01]  /*38a30*/  @P5 STG.E desc[UR8][R24.64], R27 ;  /* 0x0000001b18005986 */ /* 0x000fe2000c101908 */
[----:B------:R-:W-:Y:S01]  /*38a40*/  ISETP.LT.AND P5, PT, R7, UR4, !P0 ;  /* 0x0000000407007c0c */ /* 0x000fe2000c7a1270 */
[C---:B-1----:R-:W-:Y:S01]  /*38a50*/  IMAD.WIDE R12, R149.reuse, 0x4, R10 ;  /* 0x00000004950c7825 */ /* 0x042fe200078e020a */
[----:B--2---:R-:W-:Y:S01]  /*38a60*/  IADD3 R17, R149, UR26, RZ ;  /* 0x0000001a95117c10 */ /* 0x004fe2000fffe0ff */
[----:B------:R-:W-:Y:S01]  /*38a70*/  ULDC UR4, c[0x0][0x22c] ;  /* 0x00008b0000047ab9 */ /* 0x000fe20000000800 */
[----:B------:R-:W-:Y:S01]  /*38a80*/  ISETP.LT.AND P0, PT, R8, UR6, !P0 ;  /* 0x0000000608007c0c */ /* 0x000fe2000c701270 */
[----:B------:R-:W-:Y:S01]  /*38a90*/  VIADD R0, R3, 0x1b ;  /* 0x0000001b03007836 */ /* 0x000fe20000000000 */
[----:B------:R1:W-:Y:S01]  /*38aa0*/  @P4 STG.E desc[UR8][R12.64], R19 ;  /* 0x000000130c004986 */ /* 0x0003e2000c101908 */
[----:B---3--:R-:W-:Y:S01]  /*38ab0*/  IMAD.WIDE R14, R17, 0x4, R4 ;  /* 0x00000004110e7825 */ /* 0x008fe200078e0204 */
[----:B------:R-:W-:Y:S01]  /*38ac0*/  ISETP.LT.AND P6, PT, R7, UR10, !P3 ;  /* 0x0000000a07007c0c */ /* 0x000fe2000dfc1270 */
[----:B------:R-:W-:Y:S01]  /*38ad0*/  ULDC UR6, c[0x0][0x228] ;  /* 0x00008a0000067ab9 */ /* 0x000fe20000000800 */
[----:B------:R-:W-:Y:S01]  /*38ae0*/  ISETP.GE.AND P4, PT, R0, UR4, PT ;  /* 0x0000000400007c0c */ /* 0x000fe2000bf86270 */
[----:B------:R-:W-:Y:S01]  /*38af0*/  VIADD R0, R3, 0x1c ;  /* 0x0000001c03007836 */ /* 0x000fe20000000000 */
[----:B------:R-:W-:Y:S01]  /*38b00*/  ISETP.LT.AND P3, PT, R8, UR6, !P3 ;  /* 0x0000000608007c0c */ /* 0x000fe2000df61270 */
[C---:B------:R-:W-:Y:S01]  /*38b10*/  VIADD R23, R17.reuse, UR26 ;  /* 0x0000001a11177c36 */ /* 0x040fe20008000000 */
[----:B------:R-:W-:Y:S01]  /*38b20*/  ULDC UR4, c[0x0][0x22c] ;  /* 0x00008b0000047ab9 */ /* 0x000fe20000000800 */
[----:B------:R-:W-:Y:S01]  /*38b30*/  IMAD.WIDE R16, R17, 0x4, R10 ;  /* 0x0000000411107825 */ /* 0x000fe200078e020a */
[----:B------:R2:W-:Y:S01]  /*38b40*/  @P5 STG.E desc[UR8][R14.64], R88 ;  /* 0x000000580e005986 */ /* 0x0005e2000c101908 */
[----:B------:R-:W-:Y:S01]  /*38b50*/  ISETP.GE.AND P5, PT, R0, UR4, PT ;  /* 0x0000000400007c0c */ /* 0x000fe2000bfa6270 */
[----:B------:R-:W-:Y:S01]  /*38b60*/  ULDC UR4, c[0x0][0x228] ;  /* 0x00008a0000047ab9 */ /* 0x000fe20000000800 */
[----:B------:R-:W-:Y:S01]  /*38b70*/  IMAD.WIDE R20, R23, 0x4, R4 ;  /* 0x0000000417147825 */ /* 0x000fe200078e0204 */
[----:B------:R3:W-:Y:S01]  /*38b80*/  @P0 STG.E desc[UR8][R16.64], R28 ;  /* 0x0000001c10000986 */ /* 0x0007e2000c101908 */
[----:B------:R-:W-:Y:S01]  /*38b90*/  ISETP.LT.AND P0, PT, R7, UR4, !P2 ;  /* 0x0000000407007c0c */ /* 0x000fe2000d701270 */
[----:B------:R-:W-:Y:S01]  /*38ba0*/  ULDC UR6, c[0x0][0x228] ;  /* 0x00008a0000067ab9 */ /* 0x000fe20000000800 */
[C---:B-1----:R-:W-:Y:S01]  /*38bb0*/  IMAD.WIDE R12, R23.reuse, 0x4, R10 ;  /* 0x00000004170c7825 */ /* 0x042fe200078e020a */
[----:B------:R-:W-:Y:S01]  /*38bc0*/  IADD3 R23, R23, UR26, RZ ;  /* 0x0000001a17177c10 */ /* 0x000fe2000fffe0ff */
[----:B------:R-:W-:Y:S01]  /*38bd0*/  ULDC UR10, c[0x0][0x228] ;  /* 0x00008a00000a7ab9 */ /* 0x000fe20000000800 */
[----:B------:R-:W1:Y:S01]  /*38be0*/  LDS.128 R24, [R9] ;  /* 0x0000000009187984 */ /* 0x000e620000000c00 */
[----:B------:R-:W-:Y:S01]  /*38bf0*/  VIADD R0, R3, 0x1d ;  /* 0x0000001d03007836 */ /* 0x000fe20000000000 */
[----:B------:R-:W-:Y:S01]  /*38c00*/  ISETP.LT.AND P2, PT, R8, UR6, !P2 ;  /* 0x0000000608007c0c */ /* 0x000fe2000d741270 */
[----:B------:R-:W-:Y:S01]  /*38c10*/  ULDC UR4, c[0x0][0x22c] ;  /* 0x00008b0000047ab9 */ /* 0x000fe20000000800 */
[----:B------:R4:W-:Y:S01]  /*38c20*/  @P6 STG.E desc[UR8][R20.64], R36 ;  /* 0x0000002414006986 */ /* 0x0009e2000c101908 */
[----:B------:R-:W-:Y:S01]  /*38c30*/  ISETP.LT.AND P6, PT, R7, UR10, !P4 ;  /* 0x0000000a07007c0c */ /* 0x000fe2000e7c1270 */
[----:B--2---:R-:W-:Y:S01]  /*38c40*/  IMAD.WIDE R14, R23, 0x4, R4 ;  /* 0x00000004170e7825 */ /* 0x004fe200078e0204 */
[----:B------:R-:W-:Y:S01]  /*38c50*/  ULDC UR6, c[0x0][0x228] ;  /* 0x00008a0000067ab9 */ /* 0x000fe20000000800 */
[----:B------:R2:W-:Y:S01]  /*38c60*/  @P3 STG.E desc[UR8][R12.64], R32 ;  /* 0x000000200c003986 */ /* 0x0005e2000c101908 */
[----:B------:R-:W-:Y:S01]  /*38c70*/  ISETP.GE.AND P3, PT, R0, UR4, PT ;  /* 0x0000000400007c0c */ /* 0x000fe2000bf66270 */
[----:B------:R-:W-:Y:S01]  /*38c80*/  VIADD R0, R3, 0x1e ;  /* 0x0000001e03007836 */ /* 0x000fe20000000000 */
[----:B------:R-:W-:Y:S01]  /*38c90*/  ULDC UR4, c[0x0][0x22c] ;  /* 0x00008b0000047ab9 */ /* 0x000fe20000000800 */
[----:B---3--:R-:W-:Y:S01]  /*38ca0*/  IMAD.WIDE R16, R23, 0x4, R10 ;  /* 0x0000000417107825 */ /* 0x008fe200078e020a */
[----:B------:R3:W-:Y:S01]  /*38cb0*/  @P0 STG.E desc[UR8][R14.64], R89 ;  /* 0x000000590e000986 */ /* 0x0007e2000c101908 */
[----:B------:R-:W-:-:S02]  /*38cc0*/  ULDC UR10, c[0x0][0x228] ;  /* 0x00008a00000a7ab9 */ /* 0x000fc40000000800 */
[----:B----4-:R-:W-:Y:S01]  /*38cd0*/  VIADD R21, R23, UR26 ;  /* 0x0000001a17157c36 */ /* 0x010fe20008000000 */
[----:B------:R-:W-:Y:S01]  /*38ce0*/  ISETP.GE.AND P0, PT, R0, UR4, PT ;  /* 0x0000000400007c0c */ /* 0x000fe2000bf06270 */
[----:B------:R-:W-:Y:S02]  /*38cf0*/  ULDC UR4, c[0x0][0x228] ;  /* 0x00008a0000047ab9 */ /* 0x000fe40000000800 */
[----:B------:R-:W-:Y:S01]  /*38d00*/  IMAD.WIDE R18, R21, 0x4, R4 ;  /* 0x0000000415127825 */ /* 0x000fe200078e0204 */
[----:B------:R-:W-:Y:S01]  /*38d10*/  ISETP.LT.AND P4, PT, R8, UR4, !P4 ;  /* 0x0000000408007c0c */ /* 0x000fe2000e781270 */
[----:B------:R4:W-:Y:S01]  /*38d20*/  @P2 STG.E desc[UR8][R16.64], R29 ;  /* 0x0000001d10002986 */ /* 0x0009e2000c101908 */
[----:B------:R-:W-:Y:S01]  /*38d30*/  ULDC UR4, c[0x0][0x228] ;  /* 0x00008a0000047ab9 */ /* 0x000fe20000000800 */
[----:B------:R-:W-:Y:S02]  /*38d40*/  VIADD R0, R3, 0x1f ;  /* 0x0000001f03007836 */ /* 0x000fe40000000000 */
[----:B------:R-:W-:Y:S01]  /*38d50*/  @P6 STG.E desc[UR8][R18.64], R37 ;  /* 0x0000002512006986 */ /* 0x000fe2000c101908 */
[----:B------:R-:W-:Y:S01]  /*38d60*/  ISETP.LT.AND P6, PT, R7, UR4, !P5 ;  /* 0x0000000407007c0c */ /* 0x000fe2000efc1270 */
[----:B------:R-:W-:Y:S01]  /*38d70*/  ULDC UR4, c[0x0][0x22c] ;  /* 0x00008b0000047ab9 */ /* 0x000fe20000000800 */
[C---:B------:R-:W-:Y:S01]  /*38d80*/  IADD3 R23, R21.reuse, UR26, RZ ;  /* 0x0000001a15177c10 */ /* 0x040fe2000fffe0ff */
[----:B--2---:R-:W-:Y:S01]  /*38d90*/  IMAD.WIDE R12, R21, 0x4, R10 ;  /* 0x00000004150c7825 */ /* 0x004fe200078e020a */
[----:B------:R-:W-:Y:S01]  /*38da0*/  ISETP.GE.AND P2, PT, R0, UR4, PT ;  /* 0x0000000400007c0c */ /* 0x000fe2000bf46270 */
[----:B------:R-:W-:Y:S01]  /*38db0*/  ULDC UR4, c[0x0][0x22c] ;  /* 0x00008b0000047ab9 */ /* 0x000fe20000000800 */
[----:B------:R-:W-:Y:S01]  /*38dc0*/  ISETP.LT.AND P5, PT, R8, UR6, !P5 ;  /* 0x0000000608007c0c */ /* 0x000fe2000efa1270 */
[----:B------:R-:W-:-:S02]  /*38dd0*/  VIADD R0, R3, 0x20 ;  /* 0x0000002003007836 */ /* 0x000fc40000000000 */
[C---:B---3--:R-:W-:Y:S01]  /*38de0*/  IMAD.WIDE R14, R23.reuse, 0x4, R4 ;  /* 0x00000004170e7825 */ /* 0x048fe200078e0204 */
[----:B------:R2:W-:Y:S01]  /*38df0*/  @P4 STG.E desc[UR8][R12.64], R33 ;  /* 0x000000210c004986 */ /* 0x0005e2000c101908 */
[----:B------:R-:W-:Y:S01]  /*38e00*/  ULDC UR6, c[0x0][0x228] ;  /* 0x00008a0000067ab9 */ /* 0x000fe20000000800 */
[----:B------:R-:W-:Y:S01]  /*38e10*/  ISETP.GE.AND P4, PT, R0, UR4, PT ;  /* 0x0000000400007c0c */ /* 0x000fe2000bf86270 */
[----:B------:R-:W-:Y:S01]  /*38e20*/  ULDC UR4, c[0x0][0x228] ;  /* 0x00008a0000047ab9 */ /* 0x000fe20000000800 */
[----:B------:R3:W-:Y:S01]  /*38e30*/  @P6 STG.E desc[UR8][R14.64], R90 ;  /* 0x0000005a0e006986 */ /* 0x0007e2000c101908 */
[----:B----4-:R-:W-:Y:S01]  /*38e40*/  IMAD.WIDE R16, R23, 0x4, R10 ;  /* 0x0000000417107825 */ /* 0x010fe200078e020a */
[----:B------:R-:W-:Y:S01]  /*38e50*/  ISETP.LT.AND P6, PT, R7, UR4, !P3 ;  /* 0x0000000407007c0c */ /* 0x000fe2000dfc1270 */
[----:B------:R-:W-:Y:S01]  /*38e60*/  ULDC UR4, c[0x0][0x228] ;  /* 0x00008a0000047ab9 */ /* 0x000fe20000000800 */
[----:B------:R-:W-:Y:S01]  /*38e70*/  ISETP.LT.AND P3, PT, R8, UR6, !P3 ;  /* 0x0000000608007c0c */ /* 0x000fe2000df61270 */
[----:B------:R-:W-:Y:S01]  /*38e80*/  VIADD R23, R23, UR26 ;  /* 0x0000001a17177c36 */ /* 0x000fe20008000000 */
[----:B------:R4:W-:Y:S01]  /*38e90*/  @P5 STG.E desc[UR8][R16.64], R30 ;  /* 0x0000001e10005986 */ /* 0x0009e2000c101908 */
[----:B------:R-:W-:Y:S01]  /*38ea0*/  ISETP.LT.AND P5, PT, R7, UR4, !P0 ;  /* 0x0000000407007c0c */ /* 0x000fe2000c7a1270 */
[----:B------:R-:W-:Y:S01]  /*38eb0*/  VIADD R0, R3, 0x21 ;  /* 0x0000002103007836 */ /* 0x000fe20000000000 */
[----:B------:R-:W-:Y:S01]  /*38ec0*/  ULDC UR6, c[0x0][0x228] ;  /* 0x00008a0000067ab9 */ /* 0x000fe20000000800 */
[----:B--2---:R-:W-:Y:S01]  /*38ed0*/  IMAD.WIDE R12, R23, 0x4, R4 ;  /* 0x00000004170c7825 */ /* 0x004fe200078e0204 */
[----:B------:R-:W-:-:S03]  /*38ee0*/  ULDC UR4, c[0x0][0x22c] ;  /* 0x00008b0000047ab9 */ /* 0x000fc60000000800 */
[C---:B---3--:R-:W-:Y:S01]  /*38ef0*/  IMAD.WIDE R14, R23.reuse, 0x4, R10 ;  /* 0x00000004170e7825 */ /* 0x048fe200078e020a */
[----:B------:R-:W-:Y:S01]  /*38f00*/  IADD3 R23, R23, UR26, RZ ;  /* 0x0000001a17177c10 */ /* 0x000fe2000fffe0ff */
[----:B------:R2:W-:Y:S01]  /*38f10*/  @P6 STG.E desc[UR8][R12.64], R38 ;  /* 0x000000260c006986 */ /* 0x0005e2000c101908 */
[----:B------:R-:W-:Y:S01]  /*38f20*/  ISETP.LT.AND P0, PT, R8, UR6, !P0 ;  /* 0x0000000608007c0c */ /* 0x000fe2000c701270 */
[----:B------:R-:W-:Y:S01]  /*38f30*/  ULDC UR6, c[0x0][0x228] ;  /* 0x00008a0000067ab9 */ /* 0x000fe20000000800 */
[----:B------:R-:W-:Y:S01]  /*38f40*/  ISETP.GE.AND P6, PT, R0, UR4, PT ;  /* 0x0000000400007c0c */ /* 0x000fe2000bfc6270 */
[----:B----4-:R-:W-:Y:S01]  /*38f50*/  IMAD.WIDE R16, R23, 0x4, R4 ;  /* 0x0000000417107825 */ /* 0x010fe200078e0204 */
[----:B------:R-:W-:Y:S01]  /*38f60*/  ULDC UR4, c[0x0][0x228] ;  /* 0x00008a0000047ab9 */ /* 0x000fe20000000800 */
[----:B------:R3:W-:Y:S02]  /*38f70*/  @P3 STG.E desc[UR8][R14.64], R34 ;  /* 0x000000220e003986 */ /* 0x0007e4000c101908 */
[----:B------:R-:W-:Y:S01]  /*38f80*/  VIADD R0, R3, 0x22 ;  /* 0x0000002203007836 */ /* 0x000fe20000000000 */
[----:B------:R-:W-:Y:S01]  /*38f90*/  ISETP.LT.AND P3, PT, R7, UR4, !P2 ;  /* 0x0000000407007c0c */ /* 0x000fe2000d761270 */
[----:B------:R-:W-:Y:S01]  /*38fa0*/  ULDC UR4, c[0x0][0x22c] ;  /* 0x00008b0000047ab9 */ /* 0x000fe20000000800 */
[----:B------:R4:W-:Y:S01]  /*38fb0*/  @P5 STG.E desc[UR8][R16.64], R91 ;  /* 0x0000005b10005986 */ /* 0x0009e2000c101908 */
[----:B------:R-:W-:Y:S01]  /*38fc0*/  IMAD.WIDE R18, R23, 0x4, R10 ;  /* 0x0000000417127825 */ /* 0x000fe200078e020a */
[----:B------:R-:W-:Y:S01]  /*38fd0*/  ISETP.GE.AND P5, PT, R0, UR4, PT ;  /* 0x0000000400007c0c */ /* 0x000fe2000bfa6270 */
[----:B------:R-:W-:-:S02]  /*38fe0*/  ULDC UR4, c[0x0][0x228] ;  /* 0x00008a0000047ab9 */ /* 0x000fc40000000800 */
[----:B------:R-:W-:Y:S01]  /*38ff0*/  VIADD R23, R23, UR26 ;  /* 0x0000001a17177c36 */ /* 0x000fe20008000000 */
[----:B------:R-:W-:Y:S01]  /*39000*/  ISETP.LT.AND P2, PT, R8, UR4, !P2 ;  /* 0x0000000408007c0c */ /* 0x000fe2000d741270 */
[----:B------:R-:W-:Y:S01]  /*39010*/  @P0 STG.E desc[UR8][R18.64], R31 ;  /* 0x0000001f12000986 */ /* 0x000fe2000c101908 */
[----:B------:R-:W-:Y:S01]  /*39020*/  VIADD R0, R3, 0x23 ;  /* 0x0000002303007836 */ /* 0x000fe20000000000 */
[----:B------:R-:W-:Y:S01]  /*39030*/  ISETP.LT.AND P0, PT, R7, UR6, !P4 ;  /* 0x0000000607007c0c */ /* 0x000fe2000e701270 */
[C---:B--2---:R-:W-:Y:S01]  /*39040*/  IMAD.WIDE R12, R23.reuse, 0x4, R4 ;  /* 0x00000004170c7825 */ /* 0x044fe200078e0204 */
[----:B------:R-:W-:Y:S01]  /*39050*/  ULDC UR4, c[0x0][0x22c] ;  /* 0x00008b0000047ab9 */ /* 0x000fe20000000800 */
[C---:B------:R-:W-:Y:S01]  /*39060*/  IADD3 R21, R23.reuse, UR26, RZ ;  /* 0x0000001a17157c10 */ /* 0x040fe2000fffe0ff */
[----:B------:R-:W-:Y:S01]  /*39070*/  ULDC UR6, c[0x0][0x228] ;  /* 0x00008a0000067ab9 */ /* 0x000fe20000000800 */
[----:B---3--:R-:W-:Y:S01]  /*39080*/  IMAD.WIDE R14, R23, 0x4, R10 ;  /* 0x00000004170e7825 */ /* 0x008fe200078e020a */
[----:B------:R2:W-:Y:S01]  /*39090*/  @P3 STG.E desc[UR8][R12.64], R39 ;  /* 0x000000270c003986 */ /* 0x0005e2000c101908 */
[----:B------:R-:W-:Y:S01]  /*390a0*/  ISETP.GE.AND P3, PT, R0, UR4, PT ;  /* 0x0000000400007c0c */ /* 0x000fe2000bf66270 */
[----:B------:R-:W-:Y:S01]  /*390b0*/  ULDC UR4, c[0x0][0x228] ;  /* 0x00008a0000047ab9 */ /* 0x000fe20000000800 */
[----:B------:R-:W-:Y:S01]  /*390c0*/  VIADD R0, R3, 0x24 ;  /* 0x0000002403007836 */ /* 0x000fe20000000000 */
[----:B------:R-:W-:Y:S01]  /*390d0*/  ISETP.LT.AND P4, PT, R8, UR4, !P4 ;  /* 0x0000000408007c0c */ /* 0x000fe2000e781270 */
[----:B----4-:R-:W-:Y:S01]  /*390e0*/  IMAD.WIDE R16, R21, 0x4, R4 ;  /* 0x0000000415107825 */ /* 0x010fe200078e0204 */
[----:B------:R-:W-:Y:S01]  /*390f0*/  ULDC UR4, c[0x0][0x22c] ;  /* 0x00008b0000047ab9 */ /* 0x000fe20000000800 */
[----:B------:R3:W-:Y:S01]  /*39100*/  @P2 STG.E desc[UR8][R14.64], R35 ;  /* 0x000000230e002986 */ /* 0x0007e2000c101908 */
[----:B------:R-:W-:Y:S01]  /*39110*/  ISETP.GE.AND P2, PT, R0, UR4, PT ;  /* 0x0000000400007c0c */ /* 0x000fe2000bf46270 */
[----:B------:R-:W-:-:S02]  /*39120*/  ULDC UR4, c[0x0][0x228] ;  /* 0x00008a0000047ab9 */ /* 0x000fc40000000800 */
[----:B------:R4:W-:Y:S01]  /*39130*/  @P0 STG.E desc[UR8][R16.64], R100 ;  /* 0x0000006410000986 */ /* 0x0009e2000c101908 */
[----:B------:R-:W-:Y:S01]  /*39140*/  ISETP.LT.AND P0, PT, R7, UR4, !P6 ;  /* 0x0000000407007c0c */ /* 0x000fe2000f701270 */
[C---:B--2---:R-:W-:Y:S01]  /*39150*/  IMAD.WIDE R12, R21.reuse, 0x4, R10 ;  /* 0x00000004150c7825 */ /* 0x044fe200078e020a */
[----:B------:R-:W-:Y:S02]  /*39160*/  ULDC UR4, c[0x0][0x228] ;  /* 0x00008a0000047ab9 */ /* 0x000fe40000000800 */
[----:B------:R-:W-:Y:S01]  /*39170*/  ISETP.LT.AND P6, PT, R8, UR4, !P6 ;  /* 0x0000000408007c0c */ /* 0x000fe2000f7c1270 */
[----:B------:R-:W-:Y:S01]  /*39180*/  VIADD R21, R21, UR26 ;  /* 0x0000001a15157c36 */ /* 0x000fe20008000000 */
[----:B------:R-:W-:Y:S01]  /*39190*/  ULDC UR4, c[0x0][0x228] ;  /* 0x00008a0000047ab9 */ /* 0x000fe20000000800 */
[----:B------:R2:W-:Y:S01]  /*391a0*/  @P4 STG.E desc[UR8][R12.64], R92 ;  /* 0x0000005c0c004986 */ /* 0x0005e2000c101908 */
[----:B------:R-:W-:Y:S01]  /*391b0*/  ISETP.LT.AND P4, PT, R7, UR4, !P5 ;  /* 0x0000000407007c0c */ /* 0x000fe2000ef81270 */
[C---:B---3--:R-:W-:Y:S01]  /*391c0*/  IMAD.WIDE R14, R21.reuse, 0x4, R4 ;  /* 0x00000004150e7825 */ /* 0x048fe200078e0204 */
[----:B------:R-:W-:Y:S01]  /*391d0*/  IADD3 R23, R21, UR26, RZ ;  /* 0x0000001a15177c10 */ /* 0x000fe2000fffe0ff */
[----:B------:R-:W-:-:S02]  /*391e0*/  ULDC UR4, c[0x0][0x22c] ;  /* 0x00008b0000047ab9 */ /* 0x000fc40000000800 */
[----:B------:R-:W-:Y:S01]  /*391f0*/  VIADD R0, R3, 0x25 ;  /* 0x0000002503007836 */ /* 0x000fe20000000000 */
[----:B------:R3:W-:Y:S01]  /*39200*/  @P0 STG.E desc[UR8][R14.64], R40 ;  /* 0x000000280e000986 */ /* 0x0007e2000c101908 */
[----:B----4-:R-:W-:-:S03]  /*39210*/  IMAD.WIDE R16, R21, 0x4, R10 ;  /* 0x0000000415107825 */ /* 0x010fc600078e020a */
[----:B------:R-:W-:Y:S01]  /*39220*/  ISETP.GE.AND P0, PT, R0, UR4, PT ;  /* 0x0000000400007c0c */ /* 0x000fe2000bf06270 */
[----:B------:R-:W-:Y:S01]  /*39230*/  ULDC UR4, c[0x0][0x228] ;  /* 0x00008a0000047ab9 */ /* 0x000fe20000000800 */
[----:B------:R-:W-:Y:S01]  /*39240*/  IMAD.WIDE R18, R23, 0x4, R4 ;  /* 0x0000000417127825 */ /* 0x000fe200078e0204 */
[----:B------:R-:W-:Y:S01]  /*39250*/  ISETP.LT.AND P5, PT, R8, UR4, !P5 ;  /* 0x0000000408007c0c */ /* 0x000fe2000efa1270 */
[----:B------:R4:W-:Y:S01]  /*39260*/  @P6 STG.E desc[UR8][R16.64], R96 ;  /* 0x0000006010006986 */ /* 0x0009e2000c101908 */
[----:B------:R-:W-:-:S03]  /*39270*/  ULDC UR4, c[0x0][0x228] ;  /* 0x00008a0000047ab9 */ /* 0x000fc60000000800 */
[----:B------:R1:W-:Y:S01]  /*39280*/  @P4 STG.E desc[UR8][R18.64], R101 ;  /* 0x0000006512004986 */ /* 0x0003e2000c101908 */
[----:B------:R-:W-:Y:S01]  /*39290*/  ISETP.LT.AND P4, PT, R7, UR4, !P3 ;  /* 0x0000000407007c0c */ /* 0x000fe2000df81270 */
[----:B--2---:R-:W-:Y:S01]  /*392a0*/  IMAD.WIDE R12, R23, 0x4, R10 ;  /* 0x00000004170c7825 */ /* 0x004fe200078e020a */
[----:B------:R-:W-:Y:S01]  /*392b0*/  ISETP.LT.AND P3, PT, R8, UR6, !P3 ;  /* 0x0000000608007c0c */ /* 0x000fe2000df61270 */
[----:B------:R-:W-:Y:S02]  /*392c0*/  ULDC UR4, c[0x0][0x22c] ;  /* 0x00008b0000047ab9 */ /* 0x000fe40000000800 */
[----:B------:R-:W-:Y:S02]  /*392d0*/  VIADD R0, R3, 0x26 ;  /* 0x0000002603007836 */ /* 0x000fe40000000000 */
[----:B------:R-:W-:Y:S01]  /*392e0*/  VIADD R21, R23, UR26 ;  /* 0x0000001a17157c36 */ /* 0x000fe20008000000 */
[----:B------:R2:W-:Y:S01]  /*392f0*/  @P5 STG.E desc[UR8][R12.64], R93 ;  /* 0x0000005d0c005986 */ /* 0x0005e2000c101908 */
[----:B------:R-:W-:Y:S01]  /*39300*/  ISETP.LT.AND P6, PT, R7, UR10, !P2 ;  /* 0x0000000a07007c0c */ /* 0x000fe2000d7c1270 */
[----:B------:R-:W-:Y:S01]  /*39310*/  ULDC UR6, c[0x0][0x228] ;  /* 0x00008a0000067ab9 */ /* 0x000fe20000000800 */
[----:B---3--:R-:W-:Y:S01]  /*39320*/  IMAD.WIDE R14, R21, 0x4, R4 ;  /* 0x00000004150e7825 */ /* 0x008fe200078e0204 */
[----:B------:R-:W-:Y:S01]  /*39330*/  ISETP.GE.AND P5, PT, R0, UR4, PT ;  /* 0x0000000400007c0c */ /* 0x000fe2000bfa6270 */
[----:B------:R-:W-:Y:S01]  /*39340*/  ULDC UR4, c[0x0][0x22c] ;  /* 0x00008b0000047ab9 */ /* 0x000fe20000000800 */
[----:B------:R-:W-:Y:S01]  /*39350*/  IADD3 R0, R3, 0x27, RZ ;  /* 0x0000002703007810 */ /* 0x000fe20007ffe0ff */
[C---:B----4-:R-:W-:Y:S01]  /*39360*/  IMAD.WIDE R16, R21.reuse, 0x4, R10 ;  /* 0x0000000415107825 */ /* 0x050fe200078e020a */
[----:B------:R-:W-:Y:S01]  /*39370*/  ISETP.LT.AND P2, PT, R8, UR6, !P2 ;  /* 0x0000000608007c0c */ /* 0x000fe2000d741270 */
[----:B------:R3:W-:Y:S01]  /*39380*/  @P4 STG.E desc[UR8][R14.64], R41 ;  /* 0x000000290e004986 */ /* 0x0007e2000c101908 */
[----:B------:R-:W-:Y:S01]  /*39390*/  ISETP.GE.AND P4, PT, R0, UR4, PT ;  /* 0x0000000400007c0c */ /* 0x000fe2000bf86270 */
[----:B------:R-:W-:Y:S01]  /*393a0*/  VIADD R23, R21, UR26 ;  /* 0x0000001a15177c36 */ /* 0x000fe20008000000 */
[----:B------:R-:W-:Y:S01]  /*393b0*/  ULDC UR4, c[0x0][0x228] ;  /* 0x00008a0000047ab9 */ /* 0x000fe20000000800 */
[----:B------:R4:W-:Y:S01]  /*393c0*/  @P3 STG.E desc[UR8][R16.64], R97 ;  /* 0x0000006110003986 */ /* 0x0009e2000c101908 */
[----:B------:R-:W-:Y:S01]  /*393d0*/  ISETP.LT.AND P3, PT, R7, UR4, !P0 ;  /* 0x0000000407007c0c */ /* 0x000fe2000c761270 */
[----:B-1----:R-:W-:Y:S01]  /*393e0*/  IMAD.WIDE R18, R23, 0x4, R4 ;  /* 0x0000000417127825 */ /* 0x002fe200078e0204 */
[----:B------:R-:W-:Y:S01]  /*393f0*/  ULDC UR6, c[0x0][0x228] ;  /* 0x00008a0000067ab9 */ /* 0x000fe20000000800 */
[----:B------:R-:W-:-:S02]  /*39400*/  ULDC UR10, c[0x0][0x228] ;  /* 0x00008a00000a7ab9 */ /* 0x000fc40000000800 */
[----:B--2---:R-:W-:Y:S01]  /*39410*/  IMAD.WIDE R12, R23, 0x4, R10 ;  /* 0x00000004170c7825 */ /* 0x004fe200078e020a */
[----:B------:R1:W-:Y:S01]  /*39420*/  @P6 STG.E desc[UR8][R18.64], R102 ;  /* 0x0000006612006986 */ /* 0x0003e2000c101908 */
[----:B------:R-:W-:Y:S01]  /*39430*/  ISETP.LT.AND P0, PT, R8, UR6, !P0 ;  /* 0x0000000608007c0c */ /* 0x000fe2000c701270 */
[----:B------:R-:W-:Y:S01]  /*39440*/  ULDC UR4, c[0x0][0x22c] ;  /* 0x00008b0000047ab9 */ /* 0x000fe20000000800 */
[----:B------:R-:W-:Y:S02]  /*39450*/  VIADD R0, R3, 0x28 ;  /* 0x0000002803007836 */ /* 0x000fe40000000000 */
[----:B------:R-:W-:Y:S01]  /*39460*/  VIADD R23, R23, UR26 ;  /* 0x0000001a17177c36 */ /* 0x000fe20008000000 */
[----:B------:R-:W-:Y:S01]  /*39470*/  ISETP.LT.AND P6, PT, R7, UR10, !P5 ;  /* 0x0000000a07007c0c */ /* 0x000fe2000efc1270 */
[----:B------:R2:W-:Y:S01]  /*39480*/  @P2 STG.E desc[UR8][R12.64], R94 ;  /* 0x0000005e0c002986 */ /* 0x0005e2000c101908 */
[----:B------:R-:W-:Y:S01]  /*39490*/  ISETP.GE.AND P2, PT, R0, UR4, PT ;  /* 0x0000000400007c0c */ /* 0x000fe2000bf46270 */
[----:B---3--:R-:W-:Y:S01]  /*394a0*/  IMAD.WIDE R14, R23, 0x4, R4 ;  /* 0x00000004170e7825 */ /* 0x008fe200078e0204 */
[----:B------:R-:W-:Y:S01]  /*394b0*/  IADD3 R0, R3, 0x29, RZ ;  /* 0x0000002903007810 */ /* 0x000fe20007ffe0ff */
[----:B------:R-:W-:Y:S01]  /*394c0*/  ULDC UR4, c[0x0][0x22c] ;  /* 0x00008b0000047ab9 */ /* 0x000fe20000000800 */
[----:B------:R-:W-:Y:S01]  /*394d0*/  ULDC UR6, c[0x0][0x228] ;  /* 0x00008a0000067ab9 */ /* 0x000fe20000000800 */
[C---:B------:R-:W-:Y:S01]  /*394e0*/  VIADD R21, R23.reuse, UR26 ;  /* 0x0000001a17157c36 */ /* 0x040fe20008000000 */
[----:B------:R3:W-:Y:S01]  /*394f0*/  @P3 STG.E desc[UR8][R14.64], R42 ;  /* 0x0000002a0e003986 */ /* 0x0007e2000c101908 */
[----:B----4-:R-:W-:Y:S01]  /*39500*/  IMAD.WIDE R16, R23, 0x4, R10 ;  /* 0x0000000417107825 */ /* 0x010fe200078e020a */
[----:B------:R-:W-:Y:S01]  /*39510*/  ISETP.GE.AND P3, PT, R0, UR4, PT ;  /* 0x0000000400007c0c */ /* 0x000fe2000bf66270 */
[----:B------:R-:W-:Y:S01]  /*39520*/  ULDC UR4, c[0x0][0x228] ;  /* 0x00008a0000047ab9 */ /* 0x000fe20000000800 */
[----:B------:R-:W-:Y:S01]  /*39530*/  ULDC UR10, c[0x0][0x228] ;  /* 0x00008a00000a7ab9 */ /* 0x000fe20000000800 */
[----:B-1----:R-:W-:Y:S01]  /*39540*/  IMAD.WIDE R18, R21, 0x4, R4 ;  /* 0x0000000415127825 */ /* 0x002fe200078e0204 */
[----:B------:R-:W-:Y:S01]  /*39550*/  ISETP.LT.AND P5, PT, R8, UR4, !P5 ;  /* 0x0000000408007c0c */ /* 0x000fe2000efa1270 */
[----:B------:R1:W-:Y:S01]  /*39560*/  @P0 STG.E desc[UR8][R16.64], R98 ;  /* 0x0000006210000986 */ /* 0x0003e2000c101908 */
[----:B------:R-:W-:Y:S01]  /*39570*/  ULDC UR4, c[0x0][0x228] ;  /* 0x00008a0000047ab9 */ /* 0x000fe20000000800 */
[----:B------:R-:W-:-:S02]  /*39580*/  VIADD R0, R3, 0x2a ;  /* 0x0000002a03007836 */ /* 0x000fc40000000000 */
        /* <DEDUP_REMOVED lines=9> */
[----:B------:R-:W-:Y:S02]  /*39620*/  VIADD R0, R3, 0x2b ;  /* 0x0000002b03007836 */ /* 0x000fe40000000000 */
[C---:B---3--:R-:W-:Y:S01]  /*39630*/  IMAD.WIDE R14, R23.reuse, 0x4, R4 ;  /* 0x00000004170e7825 */ /* 0x048fe200078e0204 */
        /* <DEDUP_REMOVED lines=18> */
[----:B------:R2:W-:Y:S03]  /*39760*/  @P6 STG.E desc[UR8][R12.64], R156 ;  /* 0x0000009c0c006986 */ /* 0x0005e6000c101908 */
        /* <DEDUP_REMOVED lines=14> */
[----:B------:R-:W-:Y:S01]  /*39850*/  @P3 STG.E desc[UR8][R18.64], R108 ;  /* 0x0000006c12003986 */ /* 0x000fe2000c101908 */
[----:B--2---:R-:W-:Y:S01]  /*39860*/  IMAD.WIDE R12, R23, 0x4, R4 ;  /* 0x00000004170c7825 */ /* 0x004fe200078e0204 */
[----:B------:R-:W-:Y:S01]  /*39870*/  ISETP.LT.AND P3, PT, R7, UR6, !P5 ;  /* 0x0000000607007c0c */ /* 0x000fe2000ef61270 */
[----:B------:R-:W-:Y:S01]  /*39880*/  ULDC UR4, c[0x0][0x22c] ;  /* 0x00008b0000047ab9 */ /* 0x000fe20000000800 */
[----:B------:R-:W-:Y:S01]  /*39890*/  ULDC UR6, c[0x0][0x228] ;  /* 0x00008a0000067ab9 */ /* 0x000fe20000000800 */
[----:B------:R-:W-:Y:S01]  /*398a0*/  VIADD R0, R3, 0x2e ;  /* 0x0000002e03007836 */ /* 0x000fe20000000000 */
[----:B------:R2:W-:Y:S01]  /*398b0*/  @P2 STG.E desc[UR8][R12.64], R157 ;  /* 0x0000009d0c002986 */ /* 0x0005e2000c101908 */
[----:B------:R-:W-:-:S02]  /*398c0*/  VIADD R21, R23, UR26 ;  /* 0x0000001a17157c36 */ /* 0x000fc40008000000 */
[----:B-1----:R-:W-:Y:S01]  /*398d0*/  IMAD.WIDE R14, R23, 0x4, R10 ;  /* 0x00000004170e7825 */ /* 0x002fe200078e020a */
[----:B------:R-:W-:Y:S01]  /*398e0*/  ISETP.GE.AND P2, PT, R0, UR4, PT ;  /* 0x0000000400007c0c */ /* 0x000fe2000bf46270 */
[----:B------:R-:W-:Y:S02]  /*398f0*/  ULDC UR4, c[0x0][0x228] ;  /* 0x00008a0000047ab9 */ /* 0x000fe40000000800 */
[----:B------:R-:W-:Y:S01]  /*39900*/  VIADD R0, R3, 0x2f ;  /* 0x0000002f03007836 */ /* 0x000fe20000000000 */
[----:B------:R-:W-:Y:S01]  /*39910*/  ISETP.LT.AND P5, PT, R8, UR4, !P5 ;  /* 0x0000000408007c0c */ /* 0x000fe2000efa1270 */
[----:B---3--:R-:W-:Y:S01]  /*39920*/  IMAD.WIDE R16, R21, 0x4, R4 ;  /* 0x0000000415107825 */ /* 0x008fe200078e0204 */
[----:B------:R-:W-:Y:S01]  /*39930*/  ULDC UR4, c[0x0][0x22c] ;  /* 0x00008b0000047ab9 */ /* 0x000fe20000000800 */
[----:B------:R1:W-:Y:S01]  /*39940*/  @P0 STG.E desc[UR8][R14.64], R105 ;  /* 0x000000690e000986 */ /* 0x0003e2000c101908 */
[----:B------:R-:W-:Y:S01]  /*39950*/  ISETP.GE.AND P0, PT, R0, UR4, PT ;  /* 0x0000000400007c0c */ /* 0x000fe2000bf06270 */
[----:B------:R-:W-:-:S02]  /*39960*/  ULDC UR4, c[0x0][0x228] ;  /* 0x00008a0000047ab9 */ /* 0x000fc40000000800 */
[----:B------:R3:W-:Y:S01]  /*39970*/  @P3 STG.E desc[UR8][R16.64], R45 ;  /* 0x0000002d10003986 */ /* 0x0007e2000c101908 */
[----:B------:R-:W-:Y:S01]  /*39980*/  ISETP.LT.AND P3, PT, R7, UR4, !P6 ;  /* 0x0000000407007c0c */ /* 0x000fe2000f761270 */
[C---:B--2---:R-:W-:Y:S01]  /*39990*/  IMAD.WIDE R12, R21.reuse, 0x4, R10 ;  /* 0x00000004150c7825 */ /* 0x044fe200078e020a */
[----:B------:R-:W-:Y:S01]  /*399a0*/  IADD3 R21, R21, UR26, RZ ;  /* 0x0000001a15157c10 */ /* 0x000fe2000fffe0ff */
[----:B------:R-:W-:Y:S02]  /*399b0*/  ULDC UR4, c[0x0][0x228] ;  /* 0x00008a0000047ab9 */ /* 0x000fe40000000800 */
[----:B------:R-:W-:Y:S01]  /*399c0*/  ISETP.LT.AND P6, PT, R8, UR4, !P6 ;  /* 0x0000000408007c0c */ /* 0x000fe2000f7c1270 */
[----:B------:R-:W-:Y:S01]  /*399d0*/  ULDC UR4, c[0x0][0x228] ;  /* 0x00008a0000047ab9 */ /* 0x000fe20000000800 */
[----:B------:R2:W-:Y:S01]  /*399e0*/  @P5 STG.E desc[UR8][R12.64], R109 ;  /* 0x0000006d0c005986 */ /* 0x0005e2000c101908 */
[----:B-1----:R-:W-:Y:S01]  /*399f0*/  IMAD.WIDE R14, R21, 0x4, R4 ;  /* 0x00000004150e7825 */ /* 0x002fe200078e0204 */
[----:B------:R-:W-:Y:S01]  /*39a00*/  ISETP.LT.AND P5, PT, R7, UR4, !P4 ;  /* 0x0000000407007c0c */ /* 0x000fe2000e7a1270 */
[----:B------:R-:W-:-:S02]  /*39a10*/  ULDC UR4, c[0x0][0x22c] ;  /* 0x00008b0000047ab9 */ /* 0x000fc40000000800 */
        /* <DEDUP_REMOVED lines=10> */
[----:B------:R4:W-:Y:S01]  /*39ac0*/  @P5 STG.E desc[UR8][R18.64], R46 ;  /* 0x0000002e12005986 */ /* 0x0009e2000c101908 */
[----:B------:R-:W-:Y:S01]  /*39ad0*/  ISETP.LT.AND P5, PT, R7, UR4, !P2 ;  /* 0x0000000407007c0c */ /* 0x000fe2000d7a1270 */
[C---:B--2---:R-:W-:Y:S01]  /*39ae0*/  IMAD.WIDE R12, R23.reuse, 0x4, R10 ;  /* 0x00000004170c7825 */ /* 0x044fe200078e020a */
[----:B------:R-:W-:Y:S01]  /*39af0*/  IADD3 R21, R23, UR26, RZ ;  /* 0x0000001a17157c10 */ /* 0x000fe2000fffe0ff */
[----:B------:R-:W-:Y:S01]  /*39b00*/  ULDC UR4, c[0x0][0x22c] ;  /* 0x00008b0000047ab9 */ /* 0x000fe20000000800 */
[----:B------:R-:W-:Y:S01]  /*39b10*/  ISETP.LT.AND P2, PT, R8, UR6, !P2 ;  /* 0x0000000608007c0c */ /* 0x000fe2000d741270 */
[----:B------:R-:W-:Y:S01]  /*39b20*/  VIADD R0, R3, 0x31 ;  /* 0x0000003103007836 */ /* 0x000fe20000000000 */
[----:B------:R2:W-:Y:S01]  /*39b30*/  @P4 STG.E desc[UR8][R12.64], R110 ;  /* 0x0000006e0c004986 */ /* 0x0005e2000c101908 */
[----:B-1----:R-:W-:Y:S01]  /*39b40*/  IMAD.WIDE R14, R21, 0x4, R4 ;  /* 0x00000004150e7825 */ /* 0x002fe200078e0204 */
[----:B------:R-:W-:Y:S01]  /*39b50*/  ISETP.LT.AND P6, PT, R7, UR10, !P0 ;  /* 0x0000000a07007c0c */ /* 0x000fe2000c7c1270 */
[----:B------:R-:W-:Y:S01]  /*39b60*/  ULDC UR6, c[0x0][0x228] ;  /* 0x00008a0000067ab9 */ /* 0x000fe20000000800 */
[----:B------:R-:W-:Y:S01]  /*39b70*/  ISETP.GE.AND P4, PT, R0, UR4, PT ;  /* 0x0000000400007c0c */ /* 0x000fe2000bf86270 */
[----:B------:R-:W-:Y:S01]  /*39b80*/  VIADD R0, R3, 0x32 ;  /* 0x0000003203007836 */ /* 0x000fe20000000000 */
[----:B------:R-:W-:Y:S01]  /*39b90*/  ISETP.LT.AND P0, PT, R8, UR6, !P0 ;  /* 0x0000000608007c0c */ /* 0x000fe2000c701270 */
[C---:B---3--:R-:W-:Y:S01]  /*39ba0*/  IMAD.WIDE R16, R21.reuse, 0x4, R10 ;  /* 0x0000000415107825 */ /* 0x048fe200078e020a */
[----:B------:R-:W-:Y:S01]  /*39bb0*/  ULDC UR4, c[0x0][0x22c] ;  /* 0x00008b0000047ab9 */ /* 0x000fe20000000800 */
[----:B------:R1:W-:Y:S01]  /*39bc0*/  @P5 STG.E desc[UR8][R14.64], R159 ;  /* 0x0000009f0e005986 */ /* 0x0003e2000c101908 */
[----:B------:R-:W-:Y:S01]  /*39bd0*/  ISETP.GE.AND P5, PT, R0, UR4, PT ;  /* 0x0000000400007c0c */ /* 0x000fe2000bfa6270 */
[----:B------:R-:W-:Y:S01]  /*39be0*/  VIADD R23, R21, UR26 ;  /* 0x0000001a15177c36 */ /* 0x000fe20008000000 */
[----:B------:R-:W-:Y:S01]  /*39bf0*/  ULDC UR4, c[0x0][0x228] ;  /* 0x00008a0000047ab9 */ /* 0x000fe20000000800 */
[----:B------:R3:W-:Y:S01]  /*39c00*/  @P2 STG.E desc[UR8][R16.64], R107 ;  /* 0x0000006b10002986 */ /* 0x0007e2000c101908 */
[----:B------:R-:W-:Y:S01]  /*39c10*/  ISETP.LT.AND P2, PT, R7, UR4, !P3 ;  /* 0x0000000407007c0c */ /* 0x000fe2000df41270 */
[----:B----4-:R-:W-:Y:S01]  /*39c20*/  IMAD.WIDE R18, R23, 0x4, R4 ;  /* 0x0000000417127825 */ /* 0x010fe200078e0204 */
[----:B------:R-:W-:Y:S01]  /*39c30*/  ULDC UR6, c[0x0][0x228] ;  /* 0x00008a0000067ab9 */ /* 0x000fe20000000800 */
[----:B------:R-:W-:-:S02]  /*39c40*/  ULDC UR10, c[0x0][0x228] ;  /* 0x00008a00000a7ab9 */ /* 0x000fc40000000800 */
[C---:B--2---:R-:W-:Y:S01]  /*39c50*/  IMAD.WIDE R12, R23.reuse, 0x4, R10 ;  /* 0x00000004170c7825 */ /* 0x044fe200078e020a */
[----:B------:R-:W-:Y:S01]  /*39c60*/  IADD3 R23, R23, UR26, RZ ;  /* 0x0000001a17177c10 */ /* 0x000fe2000fffe0ff */
[----:B------:R2:W-:Y:S02]  /*39c70*/  @P6 STG.E desc[UR8][R18.64], R47 ;  /* 0x0000002f12006986 */ /* 0x0005e4000c101908 */
[----:B------:R-:W-:Y:S01]  /*39c80*/  VIADD R0, R3, 0x33 ;  /* 0x0000003303007836 */ /* 0x000fe20000000000 */
[----:B------:R-:W-:Y:S01]  /*39c90*/  ISETP.LT.AND P3, PT, R8, UR6, !P3 ;  /* 0x0000000608007c0c */ /* 0x000fe2000df61270 */
[----:B------:R-:W-:Y:S01]  /*39ca0*/  ULDC UR4, c[0x0][0x22c] ;  /* 0x00008b0000047ab9 */ /* 0x000fe20000000800 */
[----:B------:R-:W-:Y:S01]  /*39cb0*/  ISETP.LT.AND P6, PT, R7, UR10, !P4 ;  /* 0x0000000a07007c0c */ /* 0x000fe2000e7c1270 */
[----:B------:R4:W-:Y:S01]  /*39cc0*/  @P0 STG.E desc[UR8][R12.64], R111 ;  /* 0x0000006f0c000986 */ /* 0x0009e2000c101908 */
[----:B------:R-:W-:Y:S01]  /*39cd0*/  ISETP.GE.AND P0, PT, R0, UR4, PT ;  /* 0x0000000400007c0c */ /* 0x000fe2000bf06270 */
[----:B-1----:R-:W-:Y:S01]  /*39ce0*/  IMAD.WIDE R14, R23, 0x4, R4 ;  /* 0x00000004170e7825 */ /* 0x002fe200078e0204 */
[----:B------:R-:W-:Y:S01]  /*39cf0*/  ULDC UR4, c[0x0][0x22c] ;  /* 0x00008b0000047ab9 */ /* 0x000fe20000000800 */
[----:B------:R-:W-:Y:S01]  /*39d00*/  ULDC UR6, c[0x0][0x228] ;  /* 0x00008a0000067ab9 */ /* 0x000fe20000000800 */
[----:B------:R-:W-:Y:S01]  /*39d10*/  ULDC UR10, c[0x0][0x228] ;  /* 0x00008a00000a7ab9 */ /* 0x000fe20000000800 */
[----:B------:R-:W-:-:S02]  /*39d20*/  VIADD R0, R3, 0x34 ;  /* 0x0000003403007836 */ /* 0x000fc40000000000 */
[C---:B------:R-:W-:Y:S01]  /*39d30*/  VIADD R21, R23.reuse, UR26 ;  /* 0x0000001a17157c36 */ /* 0x040fe20008000000 */
[----:B------:R1:W-:Y:S01]  /*39d40*/  @P2 STG.E desc[UR8][R14.64], R164 ;  /* 0x000000a40e002986 */ /* 0x0003e2000c101908 */
[----:B---3--:R-:W-:Y:S01]  /*39d50*/  IMAD.WIDE R16, R23, 0x4, R10 ;  /* 0x0000000417107825 */ /* 0x008fe200078e020a */
[----:B------:R-:W-:Y:S01]  /*39d60*/  ISETP.GE.AND P2, PT, R0, UR4, PT ;  /* 0x0000000400007c0c */ /* 0x000fe2000bf46270 */
[----:B------:R-:W-:Y:S02]  /*39d70*/  ULDC UR4, c[0x0][0x228] ;  /* 0x00008a0000047ab9 */ /* 0x000fe40000000800 */
[----:B--2---:R-:W-:Y:S01]  /*39d80*/  IMAD.WIDE R18, R21, 0x4, R4 ;  /* 0x0000000415127825 */ /* 0x004fe200078e0204 */
[----:B------:R-:W-:Y:S01]  /*39d90*/  ISETP.LT.AND P4, PT, R8, UR4, !P4 ;  /* 0x0000000408007c0c */ /* 0x000fe2000e781270 */
[----:B------:R2:W-:Y:S01]  /*39da0*/  @P3 STG.E desc[UR8][R16.64], R152 ;  /* 0x0000009810003986 */ /* 0x0005e2000c101908 */
[----:B------:R-:W-:Y:S01]  /*39db0*/  ULDC UR4, c[0x0][0x228] ;  /* 0x00008a0000047ab9 */ /* 0x000fe20000000800 */
[----:B------:R-:W-:-:S02]  /*39dc0*/  VIADD R0, R3, 0x35 ;  /* 0x0000003503007836 */ /* 0x000fc40000000000 */
[----:B------:R-:W-:Y:S01]  /*39dd0*/  @P6 STG.E desc[UR8][R18.64], R48 ;  /* 0x0000003012006986 */ /* 0x000fe2000c101908 */
[----:B------:R-:W-:Y:S01]  /*39de0*/  ISETP.LT.AND P6, PT, R7, UR4, !P5 ;  /* 0x0000000407007c0c */ /* 0x000fe2000efc1270 */
[----:B------:R-:W-:Y:S01]  /*39df0*/  ULDC UR4, c[0x0][0x22c] ;  /* 0x00008b0000047ab9 */ /* 0x000fe20000000800 */
[C---:B------:R-:W-:Y:S01]  /*39e00*/  IADD3 R23, R21.reuse, UR26, RZ ;  /* 0x0000001a15177c10 */ /* 0x040fe2000fffe0ff */
[----:B----4-:R-:W-:Y:S01]  /*39e10*/  IMAD.WIDE R12, R21, 0x4, R10 ;  /* 0x00000004150c7825 */ /* 0x010fe200078e020a */
[----:B------:R-:W-:Y:S01]  /*39e20*/  ISETP.GE.AND P3, PT, R0, UR4, PT ;  /* 0x0000000400007c0c */ /* 0x000fe2000bf66270 */
[----:B------:R-:W-:Y:S01]  /*39e30*/  ULDC UR4, c[0x0][0x22c] ;  /* 0x00008b0000047ab9 */ /* 0x000fe20000000800 */
[----:B------:R-:W-:Y:S01]  /*39e40*/  ISETP.LT.AND P5, PT, R8, UR6, !P5 ;  /* 0x0000000608007c0c */ /* 0x000fe2000efa1270 */
[----:B------:R-:W-:Y:S02]  /*39e50*/  VIADD R0, R3, 0x36 ;  /* 0x0000003603007836 */ /* 0x000fe40000000000 */
[C---:B-1----:R-:W-:Y:S01]  /*39e60*/  IMAD.WIDE R14, R23.reuse, 0x4, R4 ;  /* 0x00000004170e7825 */ /* 0x042fe200078e0204 */
[----:B------:R1:W-:Y:S01]  /*39e70*/  @P4 STG.E desc[UR8][R12.64], R112 ;  /* 0x000000700c004986 */ /* 0x0003e2000c101908 */
[----:B------:R-:W-:Y:S01]  /*39e80*/  ULDC UR6, c[0x0][0x228] ;  /* 0x00008a0000067ab9 */ /* 0x000fe20000000800 */
[----:B------:R-:W-:Y:S01]  /*39e90*/  ISETP.GE.AND P4, PT, R0, UR4, PT ;  /* 0x0000000400007c0c */ /* 0x000fe2000bf86270 */
[----:B------:R-:W-:Y:S01]  /*39ea0*/  ULDC UR4, c[0x0][0x228] ;  /* 0x00008a0000047ab9 */ /* 0x000fe20000000800 */
[----:B------:R3:W-:Y:S01]  /*39eb0*/  @P6 STG.E desc[UR8][R14.64], R165 ;  /* 0x000000a50e006986 */ /* 0x0007e2000c101908 */
[----:B--2---:R-:W-:Y:S01]  /*39ec0*/  IMAD.WIDE R16, R23, 0x4, R10 ;  /* 0x0000000417107825 */ /* 0x004fe200078e020a */
        /* <DEDUP_REMOVED lines=8> */
[----:B-1----:R-:W-:Y:S01]  /*39f50*/  IMAD.WIDE R12, R23, 0x4, R4 ;  /* 0x00000004170c7825 */ /* 0x002fe200078e0204 */
[----:B------:R-:W-:-:S03]  /*39f60*/  ULDC UR4, c[0x0][0x22c] ;  /* 0x00008b0000047ab9 */ /* 0x000fc60000000800 */
[C---:B---3--:R-:W-:Y:S01]  /*39f70*/  IMAD.WIDE R14, R23.reuse, 0x4, R10 ;  /* 0x00000004170e7825 */ /* 0x048fe200078e020a */
[----:B------:R-:W-:Y:S01]  /*39f80*/  IADD3 R23, R23, UR26, RZ ;  /* 0x0000001a17177c10 */ /* 0x000fe2000fffe0ff */
[----:B------:R1:W-:Y:S01]  /*39f90*/  @P6 STG.E desc[UR8][R12.64], R49 ;  /* 0x000000310c006986 */ /* 0x0003e2000c101908 */
[----:B------:R-:W-:Y:S01]  /*39fa0*/  ISETP.LT.AND P2, PT, R8, UR6, !P2 ;  /* 0x0000000608007c0c */ /* 0x000fe2000d741270 */
[----:B------:R-:W-:Y:S01]  /*39fb0*/  ULDC UR6, c[0x0][0x228] ;  /* 0x00008a0000067ab9 */ /* 0x000fe20000000800 */
[----:B------:R-:W-:Y:S01]  /*39fc0*/  ISETP.GE.AND P6, PT, R0, UR4, PT ;  /* 0x0000000400007c0c */ /* 0x000fe2000bfc6270 */
[----:B--2---:R-:W-:Y:S01]  /*39fd0*/  IMAD.WIDE R16, R23, 0x4, R4 ;  /* 0x0000000417107825 */ /* 0x004fe200078e0204 */
        /* <DEDUP_REMOVED lines=14> */
[C---:B-1----:R-:W-:Y:S01]  /*3a0c0*/  IMAD.WIDE R12, R23.reuse, 0x4, R4 ;  /* 0x00000004170c7825 */ /* 0x042fe200078e0204 */
[----:B------:R-:W-:Y:S01]  /*3a0d0*/  ULDC UR4, c[0x0][0x22c] ;  /* 0x00008b0000047ab9 */ /* 0x000fe20000000800 */
[C---:B------:R-:W-:Y:S01]  /*3a0e0*/  IADD3 R21, R23.reuse, UR26, RZ ;  /* 0x0000001a17157c10 */ /* 0x040fe2000fffe0ff */
[----:B------:R-:W-:Y:S01]  /*3a0f0*/  ULDC UR6, c[0x0][0x228] ;  /* 0x00008a0000067ab9 */ /* 0x000fe20000000800 */
[----:B--2---:R-:W-:Y:S01]  /*3a100*/  IMAD.WIDE R14, R23, 0x4, R10 ;  /* 0x00000004170e7825 */ /* 0x004fe200078e020a */
[----:B------:R1:W-:Y:S01]  /*3a110*/  @P0 STG.E desc[UR8][R12.64], R50 ;  /* 0x000000320c000986 */ /* 0x0003e2000c101908 */
[----:B------:R-:W-:Y:S01]  /*3a120*/  ISETP.GE.AND P0, PT, R0, UR4, PT ;  /* 0x0000000400007c0c */ /* 0x000fe2000bf06270 */
[----:B------:R-:W-:Y:S01]  /*3a130*/  ULDC UR4, c[0x0][0x228] ;  /* 0x00008a0000047ab9 */ /* 0x000fe20000000800 */
        /* <DEDUP_REMOVED lines=9> */
[C---:B-1----:R-:W-:Y:S01]  /*3a1d0*/  IMAD.WIDE R12, R21.reuse, 0x4, R10 ;  /* 0x00000004150c7825 */ /* 0x042fe200078e020a */
[----:B------:R-:W-:Y:S02]  /*3a1e0*/  ULDC UR4, c[0x0][0x228] ;  /* 0x00008a0000047ab9 */ /* 0x000fe40000000800 */
[----:B------:R-:W-:Y:S01]  /*3a1f0*/  ISETP.LT.AND P6, PT, R8, UR4, !P6 ;  /* 0x0000000408007c0c */ /* 0x000fe2000f7c1270 */
[----:B------:R-:W-:Y:S01]  /*3a200*/  VIADD R21, R21, UR26 ;  /* 0x0000001a15157c36 */ /* 0x000fe20008000000 */
[----:B------:R-:W-:Y:S01]  /*3a210*/  ULDC UR4, c[0x0][0x228] ;  /* 0x00008a0000047ab9 */ /* 0x000fe20000000800 */
[----:B------:R1:W-:Y:S01]  /*3a220*/  @P4 STG.E desc[UR8][R12.64], R155 ;  /* 0x0000009b0c004986 */ /* 0x0003e2000c101908 */
[----:B------:R-:W-:Y:S01]  /*3a230*/  ISETP.LT.AND P4, PT, R7, UR4, !P5 ;  /* 0x0000000407007c0c */ /* 0x000fe2000ef81270 */
[C---:B--2---:R-:W-:Y:S01]  /*3a240*/  IMAD.WIDE R14, R21.reuse, 0x4, R4 ;  /* 0x00000004150e7825 */ /* 0x044fe200078e0204 */
[----:B------:R-:W-:Y:S01]  /*3a250*/  IADD3 R23, R21, UR26, RZ ;  /* 0x0000001a15177c10 */ /* 0x000fe2000fffe0ff */
[----:B------:R-:W-:-:S02]  /*3a260*/  ULDC UR4, c[0x0][0x22c] ;  /* 0x00008b0000047ab9 */ /* 0x000fc40000000800 */
[----:B------:R-:W-:Y:S01]  /*3a270*/  VIADD R0, R3, 0x3b ;  /* 0x0000003b03007836 */ /* 0x000fe20000000000 */
[----:B------:R2:W-:Y:S01]  /*3a280*/  @P2 STG.E desc[UR8][R14.64], R51 ;  /* 0x000000330e002986 */ /* 0x0005e2000c101908 */
[----:B---3--:R-:W-:-:S03]  /*3a290*/  IMAD.WIDE R16, R21, 0x4, R10 ;  /* 0x0000000415107825 */ /* 0x008fc600078e020a */
        /* <DEDUP_REMOVED lines=8> */
[----:B-1----:R-:W-:Y:S01]  /*3a320*/  IMAD.WIDE R12, R23, 0x4, R10 ;  /* 0x00000004170c7825 */ /* 0x002fe200078e020a */
[----:B------:R-:W-:Y:S01]  /*3a330*/  ISETP.LT.AND P0, PT, R8, UR6, !P0 ;  /* 0x0000000608007c0c */ /* 0x000fe2000c701270 */
[----:B------:R-:W-:Y:S02]  /*3a340*/  ULDC UR4, c[0x0][0x22c] ;  /* 0x00008b0000047ab9 */ /* 0x000fe40000000800 */
[----:B------:R-:W-:Y:S02]  /*3a350*/  VIADD R0, R3, 0x3c ;  /* 0x0000003c03007836 */ /* 0x000fe40000000000 */
[----:B------:R-:W-:Y:S01]  /*3a360*/  VIADD R21, R23, UR26 ;  /* 0x0000001a17157c36 */ /* 0x000fe20008000000 */
[----:B------:R1:W-:Y:S01]  /*3a370*/  @P5 STG.E desc[UR8][R12.64], R160 ;  /* 0x000000a00c005986 */ /* 0x0003e2000c101908 */
[----:B------:R-:W-:Y:S01]  /*3a380*/  ISETP.LT.AND P6, PT, R7, UR10, !P3 ;  /* 0x0000000a07007c0c */ /* 0x000fe2000dfc1270 */
[----:B------:R-:W-:Y:S01]  /*3a390*/  ULDC UR6, c[0x0][0x228] ;  /* 0x00008a0000067ab9 */ /* 0x000fe20000000800 */
[----:B--2---:R-:W-:Y:S01]  /*3a3a0*/  IMAD.WIDE R14, R21, 0x4, R4 ;  /* 0x00000004150e7825 */ /* 0x004fe200078e0204 */
[----:B------:R-:W-:Y:S01]  /*3a3b0*/  ISETP.GE.AND P5, PT, R0, UR4, PT ;  /* 0x0000000400007c0c */ /* 0x000fe2000bfa6270 */
[----:B------:R-:W-:Y:S01]  /*3a3c0*/  ULDC UR4, c[0x0][0x22c] ;  /* 0x00008b0000047ab9 */ /* 0x000fe20000000800 */
[----:B------:R-:W-:Y:S01]  /*3a3d0*/  IADD3 R0, R3, 0x3d, RZ ;  /* 0x0000003d03007810 */ /* 0x000fe20007ffe0ff */
[C---:B---3--:R-:W-:Y:S01]  /*3a3e0*/  IMAD.WIDE R16, R21.reuse, 0x4, R10 ;  /* 0x0000000415107825 */ /* 0x048fe200078e020a */
[----:B------:R-:W-:Y:S01]  /*3a3f0*/  ISETP.LT.AND P3, PT, R8, UR6, !P3 ;  /* 0x0000000608007c0c */ /* 0x000fe2000df61270 */
        /* <DEDUP_REMOVED lines=9> */
[----:B-1----:R-:W-:Y:S01]  /*3a490*/  IMAD.WIDE R12, R23, 0x4, R10 ;  /* 0x00000004170c7825 */ /* 0x002fe200078e020a */
        /* <DEDUP_REMOVED lines=8> */
[----:B--2---:R-:W-:Y:S01]  /*3a520*/  IMAD.WIDE R14, R23, 0x4, R4 ;  /* 0x00000004170e7825 */ /* 0x004fe200078e0204 */
[----:B------:R-:W-:Y:S01]  /*3a530*/  IADD3 R0, R3, 0x3f, RZ ;  /* 0x0000003f03007810 */ /* 0x000fe20007ffe0ff */
[----:B------:R-:W-:Y:S01]  /*3a540*/  ULDC UR4, c[0x0][0x22c] ;  /* 0x00008b0000047ab9 */ /* 0x000fe20000000800 */
[----:B------:R-:W-:Y:S01]  /*3a550*/  ULDC UR6, c[0x0][0x228] ;  /* 0x00008a0000067ab9 */ /* 0x000fe20000000800 */
[C---:B------:R-:W-:Y:S01]  /*3a560*/  VIADD R21, R23.reuse, UR26 ;  /* 0x0000001a17157c36 */ /* 0x040fe20008000000 */
[----:B------:R2:W-:Y:S01]  /*3a570*/  @P0 STG.E desc[UR8][R14.64], R53 ;  /* 0x000000350e000986 */ /* 0x0005e2000c101908 */
[----:B---3--:R-:W-:Y:S01]  /*3a580*/  IMAD.WIDE R16, R23, 0x4, R10 ;  /* 0x0000000417107825 */ /* 0x008fe200078e020a */
        /* <DEDUP_REMOVED lines=13> */
[----:B----4-:R-:W-:Y:S01]  /*3a660*/  IMAD.WIDE R12, R21, 0x4, R10 ;  /* 0x00000004150c7825 */ /* 0x010fe200078e020a */
[----:B------:R-:W-:Y:S01]  /*3a670*/  ISETP.LT.AND P4, PT, R8, UR6, !P4 ;  /* 0x0000000608007c0c */ /* 0x000fe2000e781270 */
[----:B------:R-:W-:Y:S01]  /*3a680*/  ULDC UR4, c[0x0][0x22c] ;  /* 0x00008b0000047ab9 */ /* 0x000fe20000000800 */
[----:B------:R-:W-:Y:S01]  /*3a690*/  ULDC UR6, c[0x0][0x228] ;  /* 0x00008a0000067ab9 */ /* 0x000fe20000000800 */
[----:B------:R-:W-:Y:S02]  /*3a6a0*/  VIADD R0, R3, 0x41 ;  /* 0x0000004103007836 */ /* 0x000fe40000000000 */
[C---:B--2---:R-:W-:Y:S01]  /*3a6b0*/  IMAD.WIDE R14, R23.reuse, 0x4, R4 ;  /* 0x00000004170e7825 */ /* 0x044fe200078e0204 */
        /* <DEDUP_REMOVED lines=81> */
[----:B------:R-:W-:-:S02]  /*3abd0*/  ULDC UR6, c[0x0][0x228] ;  /* 0x00008a0000067ab9 */ /* 0x000fc40000000800 */
[----:B------:R-:W-:Y:S01]  /*3abe0*/  ISETP.GE.AND P4, PT, R0, UR4, PT ;  /* 0x0000000400007c0c */ /* 0x000fe2000bf86270 */
[----:B------:R-:W-:Y:S01]  /*3abf0*/  VIADD R0, R3, 0x48 ;  /* 0x0000004803007836 */ /* 0x000fe20000000000 */
[----:B------:R-:W-:Y:S01]  /*3ac00*/  ISETP.LT.AND P6, PT, R7, UR10, !P2 ;  /* 0x0000000a07007c0c */ /* 0x000fe2000d7c1270 */
[C---:B---3--:R-:W-:Y:S01]  /*3ac10*/  IMAD.WIDE R16, R21.reuse, 0x4, R10 ;  /* 0x0000000415107825 */ /* 0x048fe200078e020a */
[----:B------:R-:W-:Y:S01]  /*3ac20*/  ISETP.LT.AND P2, PT, R8, UR6, !P2 ;  /* 0x0000000608007c0c */ /* 0x000fe2000d741270 */
[----:B------:R-:W-:Y:S01]  /*3ac30*/  ULDC UR4, c[0x0][0x22c] ;  /* 0x00008b0000047ab9 */ /* 0x000fe20000000800 */
[----:B------:R1:W-:Y:S01]  /*3ac40*/  @P5 STG.E desc[UR8][R14.64], R182 ;  /* 0x000000b60e005986 */ /* 0x0003e2000c101908 */
[----:B------:R-:W-:Y:S01]  /*3ac50*/  VIADD R23, R21, UR26 ;  /* 0x0000001a15177c36 */ /* 0x000fe20008000000 */
[----:B------:R-:W-:Y:S01]  /*3ac60*/  ISETP.GE.AND P5, PT, R0, UR4, PT ;  /* 0x0000000400007c0c */ /* 0x000fe2000bfa6270 */
[----:B------:R-:W-:Y:S01]  /*3ac70*/  ULDC UR4, c[0x0][0x228] ;  /* 0x00008a0000047ab9 */ /* 0x000fe20000000800 */
[----:B------:R3:W-:Y:S01]  /*3ac80*/  @P3 STG.E desc[UR8][R16.64], R170 ;  /* 0x000000aa10003986 */ /* 0x0007e2000c101908 */
[----:B------:R-:W-:Y:S01]  /*3ac90*/  ISETP.LT.AND P3, PT, R7, UR4, !P0 ;  /* 0x0000000407007c0c */ /* 0x000fe2000c761270 */
[C---:B----4-:R-:W-:Y:S01]  /*3aca0*/  IMAD.WIDE R18, R23.reuse, 0x4, R4 ;  /* 0x0000000417127825 */ /* 0x050fe200078e0204 */
[----:B------:R-:W-:Y:S01]  /*3acb0*/  ULDC UR6, c[0x0][0x228] ;  /* 0x00008a0000067ab9 */ /* 0x000fe20000000800 */
[----:B------:R-:W-:Y:S01]  /*3acc0*/  ULDC UR4, c[0x0][0x22c] ;  /* 0x00008b0000047ab9 */ /* 0x000fe20000000800 */
[----:B------:R-:W-:Y:S01]  /*3acd0*/  ULDC UR10, c[0x0][0x228] ;  /* 0x00008a00000a7ab9 */ /* 0x000fe20000000800 */
[C---:B--2---:R-:W-:Y:S01]  /*3ace0*/  IMAD.WIDE R12, R23.reuse, 0x4, R10 ;  /* 0x00000004170c7825 */ /* 0x044fe200078e020a */
[----:B------:R-:W-:-:S03]  /*3acf0*/  IADD3 R23, R23, UR26, RZ ;  /* 0x0000001a17177c10 */ /* 0x000fc6000fffe0ff */
[----:B------:R-:W-:Y:S01]  /*3ad00*/  VIADD R0, R3, 0x49 ;  /* 0x0000004903007836 */ /* 0x000fe20000000000 */
[----:B------:R2:W-:Y:S01]  /*3ad10*/  @P6 STG.E desc[UR8][R18.64], R58 ;  /* 0x0000003a12006986 */ /* 0x0005e2000c101908 */
[----:B------:R-:W-:Y:S01]  /*3ad20*/  ISETP.LT.AND P0, PT, R8, UR6, !P0 ;  /* 0x0000000608007c0c */ /* 0x000fe2000c701270 */
[----:B-1----:R-:W-:Y:S01]  /*3ad30*/  IMAD.WIDE R14, R23, 0x4, R4 ;  /* 0x00000004170e7825 */ /* 0x002fe200078e0204 */
[----:B------:R-:W-:Y:S01]  /*3ad40*/  ISETP.LT.AND P6, PT, R7, UR10, !P4 ;  /* 0x0000000a07007c0c */ /* 0x000fe2000e7c1270 */
[----:B------:R1:W-:Y:S01]  /*3ad50*/  @P2 STG.E desc[UR8][R12.64], R122 ;  /* 0x0000007a0c002986 */ /* 0x0003e2000c101908 */
[----:B------:R-:W-:Y:S01]  /*3ad60*/  ISETP.GE.AND P2, PT, R0, UR4, PT ;  /* 0x0000000400007c0c */ /* 0x000fe2000bf46270 */
[----:B------:R-:W-:Y:S01]  /*3ad70*/  VIADD R0, R3, 0x4a ;  /* 0x0000004a03007836 */ /* 0x000fe20000000000 */
[----:B------:R-:W-:Y:S01]  /*3ad80*/  ULDC UR4, c[0x0][0x22c] ;  /* 0x00008b0000047ab9 */ /* 0x000fe20000000800 */
[----:B------:R4:W-:Y:S01]  /*3ad90*/  @P3 STG.E desc[UR8][R14.64], R183 ;  /* 0x000000b70e003986 */ /* 0x0009e2000c101908 */
[C---:B---3--:R-:W-:Y:S01]  /*3ada0*/  IMAD.WIDE R16, R23.reuse, 0x4, R10 ;  /* 0x0000000417107825 */ /* 0x048fe200078e020a */
[----:B------:R-:W-:Y:S01]  /*3adb0*/  ULDC UR6, c[0x0][0x228] ;  /* 0x00008a0000067ab9 */ /* 0x000fe20000000800 */
[----:B------:R-:W-:Y:S01]  /*3adc0*/  ISETP.GE.AND P3, PT, R0, UR4, PT ;  /* 0x0000000400007c0c */ /* 0x000fe2000bf66270 */
[----:B------:R-:W-:Y:S01]  /*3add0*/  ULDC UR4, c[0x0][0x228] ;  /* 0x00008a0000047ab9 */ /* 0x000fe20000000800 */
[----:B------:R-:W-:Y:S01]  /*3ade0*/  VIADD R21, R23, UR26 ;  /* 0x0000001a17157c36 */ /* 0x000fe20008000000 */
[C---:B------:R-:W-:Y:S01]  /*3adf0*/  ISETP.LT.AND P4, PT, R8.reuse, UR4, !P4 ;  /* 0x0000000408007c0c */ /* 0x040fe2000e781270 */
[----:B------:R-:W-:Y:S01]  /*3ae00*/  ULDC UR4, c[0x0][0x228] ;  /* 0x00008a0000047ab9 */ /* 0x000fe20000000800 */
[----:B------:R3:W-:Y:S01]  /*3ae10*/  @P0 STG.E desc[UR8][R16.64], R171 ;  /* 0x000000ab10000986 */ /* 0x0007e2000c101908 */
[----:B--2---:R-:W-:Y:S01]  /*3ae20*/  IMAD.WIDE R18, R21, 0x4, R4 ;  /* 0x0000000415127825 */ /* 0x004fe200078e0204 */
[----:B------:R-:W-:Y:S01]  /*3ae30*/  ISETP.LT.AND P0, PT, R7, UR4, !P5 ;  /* 0x0000000407007c0c */ /* 0x000fe2000ef01270 */
[----:B------:R-:W-:Y:S01]  /*3ae40*/  ULDC UR4, c[0x0][0x22c] ;  /* 0x00008b0000047ab9 */ /* 0x000fe20000000800 */
[----:B------:R-:W-:Y:S01]  /*3ae50*/  ULDC UR10, c[0x0][0x228] ;  /* 0x00008a00000a7ab9 */ /* 0x000fe20000000800 */
[----:B------:R-:W-:Y:S01]  /*3ae60*/  VIADD R0, R3, 0x4b ;  /* 0x0000004b03007836 */ /* 0x000fe20000000000 */
[C---:B------:R-:W-:Y:S01]  /*3ae70*/  IADD3 R23, R21.reuse, UR26, RZ ;  /* 0x0000001a15177c10 */ /* 0x040fe2000fffe0ff */
[----:B------:R-:W-:Y:S01]  /*3ae80*/  @P6 STG.E desc[UR8][R18.64], R59 ;  /* 0x0000003b12006986 */ /* 0x000fe2000c101908 */
[----:B-1----:R-:W-:Y:S01]  /*3ae90*/  IMAD.WIDE R12, R21, 0x4, R10 ;  /* 0x00000004150c7825 */ /* 0x002fe200078e020a */
[----:B------:R-:W-:Y:S01]  /*3aea0*/  ISETP.LT.AND P5, PT, R8, UR6, !P5 ;  /* 0x0000000608007c0c */ /* 0x000fe2000efa1270 */
[----:B------:R-:W-:Y:S01]  /*3aeb0*/  ULDC UR6, c[0x0][0x228] ;  /* 0x00008a0000067ab9 */ /* 0x000fe20000000800 */
[----:B------:R-:W-:Y:S01]  /*3aec0*/  ISETP.GE.AND P6, PT, R0, UR4, PT ;  /* 0x0000000400007c0c */ /* 0x000fe2000bfc6270 */
[----:B------:R-:W-:Y:S01]  /*3aed0*/  VIADD R0, R3, 0x4c ;  /* 0x0000004c03007836 */ /* 0x000fe20000000000 */
[----:B------:R-:W-:Y:S01]  /*3aee0*/  ULDC UR4, c[0x0][0x22c] ;  /* 0x00008b0000047ab9 */ /* 0x000fe20000000800 */
[C---:B----4-:R-:W-:Y:S01]  /*3aef0*/  IMAD.WIDE R14, R23.reuse, 0x4, R4 ;  /* 0x00000004170e7825 */ /* 0x050fe200078e0204 */
[----:B------:R1:W-:Y:S02]  /*3af00*/  @P4 STG.E desc[UR8][R12.64], R123 ;  /* 0x0000007b0c004986 */ /* 0x0003e4000c101908 */
[----:B------:R-:W-:Y:S01]  /*3af10*/  ISETP.GE.AND P4, PT, R0, UR4, PT ;  /* 0x0000000400007c0c */ /* 0x000fe2000bf86270 */
[----:B------:R-:W-:Y:S01]  /*3af20*/  ULDC UR4, c[0x0][0x228] ;  /* 0x00008a0000047ab9 */ /* 0x000fe20000000800 */
[----:B------:R2:W-:Y:S01]  /*3af30*/  @P0 STG.E desc[UR8][R14.64], R188 ;  /* 0x000000bc0e000986 */ /* 0x0005e2000c101908 */
[----:B---3--:R-:W-:Y:S01]  /*3af40*/  IMAD.WIDE R16, R23, 0x4, R10 ;  /* 0x0000000417107825 */ /* 0x008fe200078e020a */
        /* <DEDUP_REMOVED lines=10> */
[C---:B--2---:R-:W-:Y:S01]  /*3aff0*/  IMAD.WIDE R14, R23.reuse, 0x4, R10 ;  /* 0x00000004170e7825 */ /* 0x044fe200078e020a */
[----:B------:R-:W-:Y:S01]  /*3b000*/  IADD3 R23, R23, UR26, RZ ;  /* 0x0000001a17177c10 */ /* 0x000fe2000fffe0ff */
[----:B------:R1:W-:Y:S01]  /*3b010*/  @P0 STG.E desc[UR8][R12.64], R60 ;  /* 0x0000003c0c000986 */ /* 0x0003e2000c101908 */
[----:B------:R-:W-:Y:S01]  /*3b020*/  ISETP.LT.AND P3, PT, R8, UR6, !P3 ;  /* 0x0000000608007c0c */ /* 0x000fe2000df61270 */
[----:B------:R-:W-:Y:S01]  /*3b030*/  ULDC UR6, c[0x0][0x228] ;  /* 0x00008a0000067ab9 */ /* 0x000fe20000000800 */
[----:B------:R-:W-:Y:S01]  /*3b040*/  ISETP.GE.AND P0, PT, R0, UR4, PT ;  /* 0x0000000400007c0c */ /* 0x000fe2000bf06270 */
[----:B---3--:R-:W-:Y:S01]  /*3b050*/  IMAD.WIDE R16, R23, 0x4, R4 ;  /* 0x0000000417107825 */ /* 0x008fe200078e0204 */
        /* <DEDUP_REMOVED lines=31> */
[----:B-1----:R-:W-:Y:S01]  /*3b250*/  IMAD.WIDE R12, R21, 0x4, R10 ;  /* 0x00000004150c7825 */ /* 0x002fe200078e020a */
[----:B------:R-:W-:-:S03]  /*3b260*/  ULDC UR4, c[0x0][0x228] ;  /* 0x00008a0000047ab9 */ /* 0x000fc60000000800 */
[----:B------:R-:W-:Y:S01]  /*3b270*/  VIADD R21, R21, UR26 ;  /* 0x0000001a15157c36 */ /* 0x000fe20008000000 */
[----:B------:R-:W-:Y:S01]  /*3b280*/  ISETP.LT.AND P0, PT, R8, UR4, !P0 ;  /* 0x0000000408007c0c */ /* 0x000fe2000c701270 */
[----:B------:R-:W-:Y:S01]  /*3b290*/  ULDC UR4, c[0x0][0x228] ;  /* 0x00008a0000047ab9 */ /* 0x000fe20000000800 */
[----:B------:R-:W-:Y:S02]  /*3b2a0*/  VIADD R0, R3, 0x51 ;  /* 0x0000005103007836 */ /* 0x000fe40000000000 */
[----:B--2---:R-:W-:Y:S01]  /*3b2b0*/  IMAD.WIDE R14, R21, 0x4, R4 ;  /* 0x00000004150e7825 */ /* 0x004fe200078e0204 */
[----:B------:R1:W-:Y:S01]  /*3b2c0*/  @P4 STG.E desc[UR8][R12.64], R178 ;  /* 0x000000b20c004986 */ /* 0x0003e2000c101908 */
[----:B------:R-:W-:Y:S01]  /*3b2d0*/  ISETP.LT.AND P4, PT, R7, UR4, !P5 ;  /* 0x0000000407007c0c */ /* 0x000fe2000ef81270 */
[----:B------:R-:W-:Y:S02]  /*3b2e0*/  ULDC UR4, c[0x0][0x22c] ;  /* 0x00008b0000047ab9 */ /* 0x000fe40000000800 */
[----:B------:R2:W-:Y:S01]  /*3b2f0*/  @P3 STG.E desc[UR8][R14.64], R62 ;  /* 0x0000003e0e003986 */ /* 0x0005e2000c101908 */
[----:B------:R-:W-:Y:S01]  /*3b300*/  ISETP.GE.AND P3, PT, R0, UR4, PT ;  /* 0x0000000400007c0c */ /* 0x000fe2000bf66270 */
[----:B------:R-:W-:Y:S01]  /*3b310*/  ULDC UR4, c[0x0][0x228] ;  /* 0x00008a0000047ab9 */ /* 0x000fe20000000800 */
[C---:B---3--:R-:W-:Y:S01]  /*3b320*/  IMAD.WIDE R16, R21.reuse, 0x4, R10 ;  /* 0x0000000415107825 */ /* 0x048fe200078e020a */
[----:B------:R-:W-:Y:S01]  /*3b330*/  ISETP.LT.AND P5, PT, R8, UR4, !P5 ;  /* 0x0000000408007c0c */ /* 0x000fe2000efa1270 */
[----:B------:R-:W-:Y:S01]  /*3b340*/  ULDC UR4, c[0x0][0x228] ;  /* 0x00008a0000047ab9 */ /* 0x000fe20000000800 */
[----:B------:R-:W-:-:S02]  /*3b350*/  IADD3 R23, R21, UR26, RZ ;  /* 0x0000001a15177c10 */ /* 0x000fc4000fffe0ff */
[----:B------:R3:W-:Y:S01]  /*3b360*/  @P0 STG.E desc[UR8][R16.64], R126 ;  /* 0x0000007e10000986 */ /* 0x0007e2000c101908 */
[----:B------:R-:W-:Y:S01]  /*3b370*/  ISETP.LT.AND P0, PT, R7, UR4, !P2 ;  /* 0x0000000407007c0c */ /* 0x000fe2000d701270 */
[----:B------:R-:W-:Y:S01]  /*3b380*/  VIADD R0, R3, 0x52 ;  /* 0x0000005203007836 */ /* 0x000fe20000000000 */
[----:B------:R-:W-:Y:S01]  /*3b390*/  ISETP.LT.AND P2, PT, R8, UR6, !P2 ;  /* 0x0000000608007c0c */ /* 0x000fe2000d741270 */
[C---:B------:R-:W-:Y:S01]  /*3b3a0*/  IMAD.WIDE R18, R23.reuse, 0x4, R4 ;  /* 0x0000000417127825 */ /* 0x040fe200078e0204 */
[----:B------:R-:W-:Y:S01]  /*3b3b0*/  ULDC UR4, c[0x0][0x22c] ;  /* 0x00008b0000047ab9 */ /* 0x000fe20000000800 */
[----:B------:R-:W-:Y:S02]  /*3b3c0*/  ULDC UR6, c[0x0][0x228] ;  /* 0x00008a0000067ab9 */ /* 0x000fe40000000800 */
[C---:B-1----:R-:W-:Y:S01]  /*3b3d0*/  IMAD.WIDE R12, R23.reuse, 0x4, R10 ;  /* 0x00000004170c7825 */ /* 0x042fe200078e020a */
[----:B------:R1:W-:Y:S03]  /*3b3e0*/  @P4 STG.E desc[UR8][R18.64], R191 ;  /* 0x000000bf12004986 */ /* 0x0003e6000c101908 */
[----:B------:R-:W-:Y:S01]  /*3b3f0*/  VIADD R21, R23, UR26 ;  /* 0x0000001a17157c36 */ /* 0x000fe20008000000 */
[----:B------:R4:W-:Y:S01]  /*3b400*/  @P5 STG.E desc[UR8][R12.64], R179 ;  /* 0x000000b30c005986 */ /* 0x0009e2000c101908 */
[----:B------:R-:W-:Y:S01]  /*3b410*/  ISETP.GE.AND P5, PT, R0, UR4, PT ;  /* 0x0000000400007c0c */ /* 0x000fe2000bfa6270 */
[----:B------:R-:W-:Y:S01]  /*3b420*/  ULDC UR4, c[0x0][0x22c] ;  /* 0x00008b0000047ab9 */ /* 0x000fe20000000800 */
[----:B--2---:R-:W-:Y:S01]  /*3b430*/  IMAD.WIDE R14, R21, 0x4, R4 ;  /* 0x00000004150e7825 */ /* 0x004fe200078e0204 */
[----:B------:R-:W-:-:S02]  /*3b440*/  IADD3 R0, R3, 0x53, RZ ;  /* 0x0000005303007810 */ /* 0x000fc40007ffe0ff */
[----:B------:R-:W-:Y:S01]  /*3b450*/  ISETP.LT.AND P4, PT, R7, UR10, !P6 ;  /* 0x0000000a07007c0c */ /* 0x000fe2000f781270 */
        /* <DEDUP_REMOVED lines=8> */
[C---:B-1----:R-:W-:Y:S01]  /*3b4e0*/  IMAD.WIDE R18, R23.reuse, 0x4, R4 ;  /* 0x0000000417127825 */ /* 0x042fe200078e0204 */
[----:B------:R-:W-:Y:S01]  /*3b4f0*/  ULDC UR6, c[0x0][0x228] ;  /* 0x00008a0000067ab9 */ /* 0x000fe20000000800 */
[----:B------:R-:W-:Y:S01]  /*3b500*/  ULDC UR4, c[0x0][0x22c] ;  /* 0x00008b0000047ab9 */ /* 0x000fe20000000800 */
[----:B------:R-:W-:Y:S01]  /*3b510*/  ULDC UR10, c[0x0][0x228] ;  /* 0x00008a00000a7ab9 */ /* 0x000fe20000000800 */
[----:B----4-:R-:W-:Y:S01]  /*3b520*/  IMAD.WIDE R12, R23, 0x4, R10 ;  /* 0x00000004170c7825 */ /* 0x010fe200078e020a */
[----:B------:R-:W-:-:S03]  /*3b530*/  ISETP.LT.AND P3, PT, R8, UR6, !P3 ;  /* 0x0000000608007c0c */ /* 0x000fc6000df61270 */
[----:B------:R-:W-:Y:S01]  /*3b540*/  VIADD R0, R3, 0x54 ;  /* 0x0000005403007836 */ /* 0x000fe20000000000 */
[----:B------:R1:W-:Y:S01]  /*3b550*/  @P4 STG.E desc[UR8][R18.64], R192 ;  /* 0x000000c012004986 */ /* 0x0003e2000c101908 */
[----:B------:R-:W-:Y:S01]  /*3b560*/  VIADD R23, R23, UR26 ;  /* 0x0000001a17177c36 */ /* 0x000fe20008000000 */
[----:B------:R-:W-:Y:S02]  /*3b570*/  ULDC UR6, c[0x0][0x228] ;  /* 0x00008a0000067ab9 */ /* 0x000fe40000000800 */
[----:B------:R4:W-:Y:S01]  /*3b580*/  @P6 STG.E desc[UR8][R12.64], R184 ;  /* 0x000000b80c006986 */ /* 0x0009e2000c101908 */
[----:B--2---:R-:W-:Y:S01]  /*3b590*/  IMAD.WIDE R14, R23, 0x4, R4 ;  /* 0x00000004170e7825 */ /* 0x004fe200078e0204 */
[----:B------:R-:W-:Y:S01]  /*3b5a0*/  ISETP.GE.AND P6, PT, R0, UR4, PT ;  /* 0x0000000400007c0c */ /* 0x000fe2000bfc6270 */
[----:B------:R-:W-:Y:S01]  /*3b5b0*/  ULDC UR4, c[0x0][0x22c] ;  /* 0x00008b0000047ab9 */ /* 0x000fe20000000800 */
[----:B------:R-:W-:Y:S02]  /*3b5c0*/  IADD3 R0, R3, 0x55, RZ ;  /* 0x0000005503007810 */ /* 0x000fe40007ffe0ff */
[----:B------:R-:W-:Y:S01]  /*3b5d0*/  ISETP.LT.AND P4, PT, R7, UR10, !P5 ;  /* 0x0000000a07007c0c */ /* 0x000fe2000ef81270 */
[----:B------:R2:W-:Y:S01]  /*3b5e0*/  @P2 STG.E desc[UR8][R14.64], R64 ;  /* 0x000000400e002986 */ /* 0x0005e2000c101908 */
[C---:B---3--:R-:W-:Y:S01]  /*3b5f0*/  IMAD.WIDE R16, R23.reuse, 0x4, R10 ;  /* 0x0000000417107825 */ /* 0x048fe200078e020a */
[----:B------:R-:W-:Y:S01]  /*3b600*/  ISETP.GE.AND P2, PT, R0, UR4, PT ;  /* 0x0000000400007c0c */ /* 0x000fe2000bf46270 */
[----:B------:R-:W-:Y:S01]  /*3b610*/  ULDC UR4, c[0x0][0x228] ;  /* 0x00008a0000047ab9 */ /* 0x000fe20000000800 */
[----:B------:R-:W-:Y:S01]  /*3b620*/  ULDC UR10, c[0x0][0x228] ;  /* 0x00008a00000a7ab9 */ /* 0x000fe20000000800 */
[----:B------:R-:W-:Y:S01]  /*3b630*/  VIADD R21, R23, UR26 ;  /* 0x0000001a17157c36 */ /* 0x000fe20008000000 */
[----:B------:R-:W-:Y:S01]  /*3b640*/  ISETP.LT.AND P5, PT, R8, UR4, !P5 ;  /* 0x0000000408007c0c */ /* 0x000fe2000efa1270 */
[----:B------:R-:W-:Y:S01]  /*3b650*/  ULDC UR4, c[0x0][0x228] ;  /* 0x00008a0000047ab9 */ /* 0x000fe20000000800 */
[----:B------:R3:W-:Y:S01]  /*3b660*/  @P3 STG.E desc[UR8][R16.64], R128 ;  /* 0x0000008010003986 */ /* 0x0007e2000c101908 */
[----:B-1----:R-:W-:Y:S01]  /*3b670*/  IMAD.WIDE R18, R21, 0x4, R4 ;  /* 0x0000000415127825 */ /* 0x002fe200078e0204 */
[----:B------:R-:W-:Y:S01]  /*3b680*/  ISETP.LT.AND P3, PT, R7, UR4, !P0 ;  /* 0x0000000407007c0c */ /* 0x000fe2000c761270 */
[----:B------:R-:W-:-:S02]  /*3b690*/  ULDC UR4, c[0x0][0x22c] ;  /* 0x00008b0000047ab9 */ /* 0x000fc40000000800 */
[----:B------:R-:W-:Y:S01]  /*3b6a0*/  VIADD R0, R3, 0x56 ;  /* 0x0000005603007836 */ /* 0x000fe20000000000 */
[----:B------:R-:W-:Y:S01]  /*3b6b0*/  @P4 STG.E desc[UR8][R18.64], R193 ;  /* 0x000000c112004986 */ /* 0x000fe2000c101908 */
[C---:B------:R-:W-:Y:S01]  /*3b6c0*/  VIADD R23, R21.reuse, UR26 ;  /* 0x0000001a15177c36 */ /* 0x040fe20008000000 */
[----:B------:R-:W-:Y:S01]  /*3b6d0*/  ISETP.LT.AND P0, PT, R8, UR6, !P0 ;  /* 0x0000000608007c0c */ /* 0x000fe2000c701270 */
[----:B----4-:R-:W-:Y:S01]  /*3b6e0*/  IMAD.WIDE R12, R21, 0x4, R10 ;  /* 0x00000004150c7825 */ /* 0x010fe200078e020a */
[----:B------:R-:W-:Y:S01]  /*3b6f0*/  ISETP.GE.AND P4, PT, R0, UR4, PT ;  /* 0x0000000400007c0c */ /* 0x000fe2000bf86270 */
        /* <DEDUP_REMOVED lines=8> */
[----:B---3--:R-:W-:Y:S01]  /*3b780*/  IMAD.WIDE R16, R23, 0x4, R10 ;  /* 0x0000000417107825 */ /* 0x008fe200078e020a */
        /* <DEDUP_REMOVED lines=9> */
[----:B-1----:R-:W-:Y:S01]  /*3b820*/  IMAD.WIDE R12, R23, 0x4, R4 ;  /* 0x00000004170c7825 */ /* 0x002fe200078e0204 */
[----:B------:R-:W-:Y:S01]  /*3b830*/  ISETP.LT.AND P2, PT, R8, UR6, !P2 ;  /* 0x0000000608007c0c */ /* 0x000fe2000d741270 */
[----:B------:R-:W-:-:S02]  /*3b840*/  ULDC UR6, c[0x0][0x228] ;  /* 0x00008a0000067ab9 */ /* 0x000fc40000000800 */
[C---:B--2---:R-:W-:Y:S01]  /*3b850*/  IMAD.WIDE R14, R23.reuse, 0x4, R10 ;  /* 0x00000004170e7825 */ /* 0x044fe200078e020a */
[----:B------:R1:W-:Y:S03]  /*3b860*/  @P3 STG.E desc[UR8][R12.64], R194 ;  /* 0x000000c20c003986 */ /* 0x0003e6000c101908 */
[----:B------:R-:W-:Y:S01]  /*3b870*/  VIADD R23, R23, UR26 ;  /* 0x0000001a17177c36 */ /* 0x000fe20008000000 */
[----:B------:R-:W-:Y:S01]  /*3b880*/  ISETP.GE.AND P3, PT, R0, UR4, PT ;  /* 0x0000000400007c0c */ /* 0x000fe2000bf66270 */
[----:B------:R-:W-:Y:S01]  /*3b890*/  ULDC UR4, c[0x0][0x228] ;  /* 0x00008a0000047ab9 */ /* 0x000fe20000000800 */
[----:B------:R-:W-:Y:S02]  /*3b8a0*/  VIADD R0, R3, 0x59 ;  /* 0x0000005903007836 */ /* 0x000fe40000000000 */
[----:B---3--:R-:W-:Y:S01]  /*3b8b0*/  IMAD.WIDE R16, R23, 0x4, R4 ;  /* 0x0000000417107825 */ /* 0x008fe200078e0204 */
        /* <DEDUP_REMOVED lines=10> */
[----:B-1----:R-:W-:Y:S01]  /*3b960*/  IMAD.WIDE R12, R23, 0x4, R4 ;  /* 0x00000004170c7825 */ /* 0x002fe200078e0204 */
[----:B------:R-:W-:Y:S01]  /*3b970*/  ISETP.LT.AND P2, PT, R7, UR6, !P5 ;  /* 0x0000000607007c0c */ /* 0x000fe2000ef41270 */
[----:B------:R-:W-:Y:S01]  /*3b980*/  ULDC UR4, c[0x0][0x22c] ;  /* 0x00008b0000047ab9 */ /* 0x000fe20000000800 */
[----:B------:R-:W-:Y:S01]  /*3b990*/  ULDC UR6, c[0x0][0x228] ;  /* 0x00008a0000067ab9 */ /* 0x000fe20000000800 */
[----:B------:R-:W-:Y:S01]  /*3b9a0*/  VIADD R0, R3, 0x5a ;  /* 0x0000005a03007836 */ /* 0x000fe20000000000 */
[----:B------:R1:W-:Y:S01]  /*3b9b0*/  @P6 STG.E desc[UR8][R12.64], R195 ;  /* 0x000000c30c006986 */ /* 0x0003e2000c101908 */
[----:B------:R-:W-:-:S02]  /*3b9c0*/  VIADD R21, R23, UR26 ;  /* 0x0000001a17157c36 */ /* 0x000fc40008000000 */
[----:B--2---:R-:W-:Y:S01]  /*3b9d0*/  IMAD.WIDE R14, R23, 0x4, R10 ;  /* 0x00000004170e7825 */ /* 0x004fe200078e020a */
        /* <DEDUP_REMOVED lines=12> */
[----:B------:R-:W-:Y:S01]  /*3baa0*/  IADD3 R21, R21, UR26, RZ ;  /* 0x0000001a15157c10 */ /* 0x000fe2000fffe0ff */
[----:B------:R-:W-:Y:S02]  /*3bab0*/  ULDC UR4, c[0x0][0x228] ;  /* 0x00008a0000047ab9 */ /* 0x000fe40000000800 */
[----:B------:R-:W-:Y:S01]  /*3bac0*/  ISETP.LT.AND P3, PT, R8, UR4, !P3 ;  /* 0x0000000408007c0c */ /* 0x000fe2000df61270 */
[----:B------:R-:W-:Y:S01]  /*3bad0*/  ULDC UR4, c[0x0][0x228] ;  /* 0x00008a0000047ab9 */ /* 0x000fe20000000800 */
[----:B--2---:R-:W-:Y:S01]  /*3bae0*/  IMAD.WIDE R14, R21, 0x4, R4 ;  /* 0x00000004150e7825 */ /* 0x004fe200078e0204 */
[----:B------:R1:W-:Y:S01]  /*3baf0*/  @P5 STG.E desc[UR8][R12.64], R131 ;  /* 0x000000830c005986 */ /* 0x0003e2000c101908 */
[----:B------:R-:W-:Y:S01]  /*3bb00*/  ISETP.LT.AND P5, PT, R7, UR4, !P0 ;  /* 0x0000000407007c0c */ /* 0x000fe2000c7a1270 */
[----:B------:R-:W-:Y:S01]  /*3bb10*/  ULDC UR4, c[0x0][0x22c] ;  /* 0x00008b0000047ab9 */ /* 0x000fe20000000800 */
[----:B------:R-:W-:-:S02]  /*3bb20*/  VIADD R0, R3, 0x5c ;  /* 0x0000005c03007836 */ /* 0x000fc40000000000 */
[----:B------:R2:W-:Y:S01]  /*3bb30*/  @P2 STG.E desc[UR8][R14.64], R196 ;  /* 0x000000c40e002986 */ /* 0x0005e2000c101908 */
[C---:B------:R-:W-:Y:S02]  /*3bb40*/  VIADD R23, R21.reuse, UR26 ;  /* 0x0000001a15177c36 */ /* 0x040fe40008000000 */
[----:B------:R-:W-:Y:S01]  /*3bb50*/  ISETP.GE.AND P2, PT, R0, UR4, PT ;  /* 0x0000000400007c0c */ /* 0x000fe2000bf46270 */
[----:B------:R-:W-:Y:S01]  /*3bb60*/  ULDC UR4, c[0x0][0x228] ;  /* 0x00008a0000047ab9 */ /* 0x000fe20000000800 */
[----:B---3--:R-:W-:Y:S01]  /*3bb70*/  IMAD.WIDE R16, R21, 0x4, R10 ;  /* 0x0000000415107825 */ /* 0x008fe200078e020a */
[C---:B------:R-:W-:Y:S01]  /*3bb80*/  ISETP.LT.AND P0, PT, R8.reuse, UR4, !P0 ;  /* 0x0000000408007c0c */ /* 0x040fe2000c701270 */
[----:B------:R-:W-:Y:S02]  /*3bb90*/  ULDC UR4, c[0x0][0x228] ;  /* 0x00008a0000047ab9 */ /* 0x000fe40000000800 */
[----:B------:R-:W-:Y:S01]  /*3bba0*/  IMAD.WIDE R18, R23, 0x4, R4 ;  /* 0x0000000417127825 */ /* 0x000fe200078e0204 */
[----:B------:R3:W-:Y:S01]  /*3bbb0*/  @P3 STG.E desc[UR8][R16.64], R216 ;  /* 0x000000d810003986 */ /* 0x0007e2000c101908 */
[----:B------:R-:W-:Y:S01]  /*3bbc0*/  ISETP.LT.AND P3, PT, R7, UR4, !P6 ;  /* 0x0000000407007c0c */ /* 0x000fe2000f761270 */
[----:B------:R-:W-:Y:S01]  /*3bbd0*/  ULDC UR4, c[0x0][0x22c] ;  /* 0x00008b0000047ab9 */ /* 0x000fe20000000800 */
[C---:B------:R-:W-:Y:S01]  /*3bbe0*/  IADD3 R21, R23.reuse, UR26, RZ ;  /* 0x0000001a17157c10 */ /* 0x040fe2000fffe0ff */
[----:B------:R4:W-:Y:S01]  /*3bbf0*/  @P5 STG.E desc[UR8][R18.64], R68 ;  /* 0x0000004412005986 */ /* 0x0009e2000c101908 */
[----:B-1----:R-:W-:Y:S01]  /*3bc00*/  IMAD.WIDE R12, R23, 0x4, R10 ;  /* 0x00000004170c7825 */ /* 0x002fe200078e020a */
[----:B------:R-:W-:Y:S01]  /*3bc10*/  ISETP.LT.AND P6, PT, R8, UR6, !P6 ;  /* 0x0000000608007c0c */ /* 0x000fe2000f7c1270 */
[----:B------:R-:W-:Y:S01]  /*3bc20*/  ULDC UR6, c[0x0][0x228] ;  /* 0x00008a0000067ab9 */ /* 0x000fe20000000800 */
[----:B------:R-:W-:Y:S01]  /*3bc30*/  ISETP.LT.AND P5, PT, R7, UR10, !P4 ;  /* 0x0000000a07007c0c */ /* 0x000fe2000e7a1270 */
[----:B------:R-:W-:Y:S01]  /*3bc40*/  VIADD R0, R3, 0x5d ;  /* 0x0000005d03007836 */ /* 0x000fe20000000000 */
[----:B------:R1:W-:Y:S01]  /*3bc50*/  @P0 STG.E desc[UR8][R12.64], R132 ;  /* 0x000000840c000986 */ /* 0x0003e2000c101908 */
[C---:B------:R-:W-:Y:S01]  /*3bc60*/  VIADD R23, R21.reuse, UR26 ;  /* 0x0000001a15177c36 */ /* 0x040fe20008000000 */
[----:B------:R-:W-:Y:S01]  /*3bc70*/  ULDC UR10, c[0x0][0x228] ;  /* 0x00008a00000a7ab9 */ /* 0x000fe20000000800 */
[----:B--2---:R-:W-:Y:S01]  /*3bc80*/  IMAD.WIDE R14, R21, 0x4, R4 ;  /* 0x00000004150e7825 */ /* 0x004fe200078e0204 */
[----:B------:R-:W-:Y:S01]  /*3bc90*/  ISETP.GE.AND P0, PT, R0, UR4, PT ;  /* 0x0000000400007c0c */ /* 0x000fe2000bf06270 */
[----:B------:R-:W-:-:S02]  /*3bca0*/  ULDC UR4, c[0x0][0x22c] ;  /* 0x00008b0000047ab9 */ /* 0x000fc40000000800 */
[----:B------:R-:W-:Y:S01]  /*3bcb0*/  VIADD R0, R3, 0x5e ;  /* 0x0000005e03007836 */ /* 0x000fe20000000000 */
[----:B------:R-:W-:Y:S01]  /*3bcc0*/  ISETP.LT.AND P4, PT, R8, UR6, !P4 ;  /* 0x0000000608007c0c */ /* 0x000fe2000e781270 */
[----:B---3--:R-:W-:Y:S01]  /*3bcd0*/  IMAD.WIDE R16, R21, 0x4, R10 ;  /* 0x0000000415107825 */ /* 0x008fe200078e020a */
[----:B------:R2:W-:Y:S01]  /*3bce0*/  @P3 STG.E desc[UR8][R14.64], R197 ;  /* 0x000000c50e003986 */ /* 0x0005e2000c101908 */
[----:B------:R-:W-:Y:S02]  /*3bcf0*/  ULDC UR6, c[0x0][0x228] ;  /* 0x00008a0000067ab9 */ /* 0x000fe40000000800 */
[----:B----4-:R-:W-:Y:S01]  /*3bd00*/  IMAD.WIDE R18, R23, 0x4, R4 ;  /* 0x0000000417127825 */ /* 0x010fe200078e0204 */
[----:B------:R-:W-:Y:S01]  /*3bd10*/  ISETP.GE.AND P3, PT, R0, UR4, PT ;  /* 0x0000000400007c0c */ /* 0x000fe2000bf66270 */
[----:B------:R3:W-:Y:S01]  /*3bd20*/  @P6 STG.E desc[UR8][R16.64], R217 ;  /* 0x000000d910006986 */ /* 0x0007e2000c101908 */
[----:B------:R-:W-:-:S03]  /*3bd30*/  ULDC UR4, c[0x0][0x228] ;  /* 0x00008a0000047ab9 */ /* 0x000fc60000000800 */
[----:B------:R4:W-:Y:S01]  /*3bd40*/  @P5 STG.E desc[UR8][R18.64], R69 ;  /* 0x0000004512005986 */ /* 0x0009e2000c101908 */
[----:B------:R-:W-:Y:S01]  /*3bd50*/  ISETP.LT.AND P5, PT, R7, UR4, !P2 ;  /* 0x0000000407007c0c */ /* 0x000fe2000d7a1270 */
[C---:B-1----:R-:W-:Y:S01]  /*3bd60*/  IMAD.WIDE R12, R23.reuse, 0x4, R10 ;  /* 0x00000004170c7825 */ /* 0x042fe200078e020a */
[----:B------:R-:W-:Y:S01]  /*3bd70*/  IADD3 R23, R23, UR26, RZ ;  /* 0x0000001a17177c10 */ /* 0x000fe2000fffe0ff */
[----:B------:R-:W-:Y:S02]  /*3bd80*/  ULDC UR4, c[0x0][0x22c] ;  /* 0x00008b0000047ab9 */ /* 0x000fe40000000800 */
[----:B------:R-:W-:Y:S01]  /*3bd90*/  VIADD R0, R3, 0x5f ;  /* 0x0000005f03007836 */ /* 0x000fe20000000000 */
[----:B------:R-:W-:Y:S01]  /*3bda0*/  ISETP.LT.AND P2, PT, R8, UR6, !P2 ;  /* 0x0000000608007c0c */ /* 0x000fe2000d741270 */
[----:B------:R1:W-:Y:S01]  /*3bdb0*/  @P4 STG.E desc[UR8][R12.64], R133 ;  /* 0x000000850c004986 */ /* 0x0003e2000c101908 */
[----:B--2---:R-:W-:Y:S01]  /*3bdc0*/  IMAD.WIDE R14, R23, 0x4, R4 ;  /* 0x00000004170e7825 */ /* 0x004fe200078e0204 */
[----:B------:R-:W-:Y:S01]  /*3bdd0*/  ISETP.LT.AND P6, PT, R7, UR10, !P0 ;  /* 0x0000000a07007c0c */ /* 0x000fe2000c7c1270 */
[----:B------:R-:W-:Y:S01]  /*3bde0*/  ULDC UR6, c[0x0][0x228] ;  /* 0x00008a0000067ab9 */ /* 0x000fe20000000800 */
        /* <DEDUP_REMOVED lines=9> */
[----:B------:R-:W-:Y:S01]  /*3be80*/  ISETP.LT.AND P0, PT, R8, UR4, !P0 ;  /* 0x0000000408007c0c */ /* 0x000fe2000c701270 */
[----:B------:R-:W-:Y:S01]  /*3be90*/  ULDC UR4, c[0x0][0x228] ;  /* 0x00008a0000047ab9 */ /* 0x000fe20000000800 */
[----:B------:R3:W-:Y:S01]  /*3bea0*/  @P2 STG.E desc[UR8][R16.64], R218 ;  /* 0x000000da10002986 */ /* 0x0007e2000c101908 */
[----:B----4-:R-:W-:Y:S01]  /*3beb0*/  IMAD.WIDE R18, R21, 0x4, R4 ;  /* 0x0000000415127825 */ /* 0x010fe200078e0204 */
[----:B------:R-:W-:Y:S01]  /*3bec0*/  ISETP.LT.AND P2, PT, R7, UR4, !P3 ;  /* 0x0000000407007c0c */ /* 0x000fe2000df41270 */
[----:B------:R-:W-:-:S02]  /*3bed0*/  ULDC UR4, c[0x0][0x22c] ;  /* 0x00008b0000047ab9 */ /* 0x000fc40000000800 */
        /* <DEDUP_REMOVED lines=84> */
[C---:B------:R-:W-:Y:S01]  /*3c420*/  VIADD R21, R23.reuse, UR26 ;  /* 0x0000001a17157c36 */ /* 0x040fe20008000000 */
[----:B------:R-:W-:Y:S01]  /*3c430*/  ISETP.LT.AND P4, PT, R8, UR6, !P4 ;  /* 0x0000000608007c0c */ /* 0x000fe2000e781270 */
[----:B-1----:R-:W-:Y:S01]  /*3c440*/  IMAD.WIDE R12, R23, 0x4, R10 ;  /* 0x00000004170c7825 */ /* 0x002fe200078e020a */
[----:B------:R-:W-:Y:S01]  /*3c450*/  ISETP.LT.AND P2, PT, R7, UR10, !P6 ;  /* 0x0000000a07007c0c */ /* 0x000fe2000f741270 */
[----:B------:R-:W-:Y:S01]  /*3c460*/  ULDC UR4, c[0x0][0x22c] ;  /* 0x00008b0000047ab9 */ /* 0x000fe20000000800 */
[----:B------:R-:W-:Y:S01]  /*3c470*/  ULDC UR6, c[0x0][0x228] ;  /* 0x00008a0000067ab9 */ /* 0x000fe20000000800 */
[----:B------:R-:W-:Y:S01]  /*3c480*/  VIADD R0, R3, 0x68 ;  /* 0x0000006803007836 */ /* 0x000fe20000000000 */
[----:B------:R1:W-:Y:S01]  /*3c490*/  @P3 STG.E desc[UR8][R12.64], R222 ;  /* 0x000000de0c003986 */ /* 0x0003e2000c101908 */
[C---:B------:R-:W-:Y:S01]  /*3c4a0*/  VIADD R23, R21.reuse, UR26 ;  /* 0x0000001a15177c36 */ /* 0x040fe20008000000 */
[----:B------:R-:W-:Y:S01]  /*3c4b0*/  ULDC UR10, c[0x0][0x228] ;  /* 0x00008a00000a7ab9 */ /* 0x000fe20000000800 */
[----:B--2---:R-:W-:Y:S01]  /*3c4c0*/  IMAD.WIDE R14, R21, 0x4, R4 ;  /* 0x00000004150e7825 */ /* 0x004fe200078e0204 */
[----:B------:R-:W-:Y:S01]  /*3c4d0*/  ISETP.GE.AND P3, PT, R0, UR4, PT ;  /* 0x0000000400007c0c */ /* 0x000fe2000bf66270 */
[----:B------:R-:W-:Y:S01]  /*3c4e0*/  ULDC UR4, c[0x0][0x22c] ;  /* 0x00008b0000047ab9 */ /* 0x000fe20000000800 */
[----:B------:R-:W-:Y:S01]  /*3c4f0*/  IADD3 R0, R3, 0x69, RZ ;  /* 0x0000006903007810 */ /* 0x000fe20007ffe0ff */
[----:B---3--:R-:W-:Y:S01]  /*3c500*/  IMAD.WIDE R16, R21, 0x4, R10 ;  /* 0x0000000415107825 */ /* 0x008fe200078e020a */
[----:B------:R-:W-:Y:S01]  /*3c510*/  ISETP.LT.AND P6, PT, R8, UR6, !P6 ;  /* 0x0000000608007c0c */ /* 0x000fe2000f7c1270 */
[----:B------:R2:W-:Y:S02]  /*3c520*/  @P0 STG.E desc[UR8][R14.64], R74 ;  /* 0x0000004a0e000986 */ /* 0x0005e4000c101908 */
[----:B----4-:R-:W-:Y:S01]  /*3c530*/  IMAD.WIDE R18, R23, 0x4, R4 ;  /* 0x0000000417127825 */ /* 0x010fe200078e0204 */
[----:B------:R-:W-:Y:S01]  /*3c540*/  ISETP.GE.AND P0, PT, R0, UR4, PT ;  /* 0x0000000400007c0c */ /* 0x000fe2000bf06270 */
[----:B------:R3:W-:Y:S01]  /*3c550*/  @P4 STG.E desc[UR8][R16.64], R138 ;  /* 0x0000008a10004986 */ /* 0x0007e2000c101908 */
[----:B------:R-:W-:Y:S01]  /*3c560*/  ULDC UR4, c[0x0][0x228] ;  /* 0x00008a0000047ab9 */ /* 0x000fe20000000800 */
[----:B------:R-:W-:-:S02]  /*3c570*/  ULDC UR6, c[0x0][0x228] ;  /* 0x00008a0000067ab9 */ /* 0x000fc40000000800 */
[----:B------:R4:W-:Y:S01]  /*3c580*/  @P2 STG.E desc[UR8][R18.64], R203 ;  /* 0x000000cb12002986 */ /* 0x0009e2000c101908 */
[----:B------:R-:W-:Y:S01]  /*3c590*/  ISETP.LT.AND P2, PT, R7, UR4, !P5 ;  /* 0x0000000407007c0c */ /* 0x000fe2000ef41270 */
[----:B-1----:R-:W-:Y:S01]  /*3c5a0*/  IMAD.WIDE R12, R23, 0x4, R10 ;  /* 0x00000004170c7825 */ /* 0x002fe200078e020a */
[----:B------:R-:W-:Y:S01]  /*3c5b0*/  ISETP.LT.AND P5, PT, R8, UR6, !P5 ;  /* 0x0000000608007c0c */ /* 0x000fe2000efa1270 */
[----:B------:R-:W-:Y:S02]  /*3c5c0*/  ULDC UR4, c[0x0][0x22c] ;  /* 0x00008b0000047ab9 */ /* 0x000fe40000000800 */
        /* <DEDUP_REMOVED lines=15> */
[----:B----4-:R-:W-:Y:S01]  /*3c6c0*/  IMAD.WIDE R18, R21, 0x4, R4 ;  /* 0x0000000415127825 */ /* 0x010fe200078e0204 */
        /* <DEDUP_REMOVED lines=9> */
[----:B-1----:R-:W-:Y:S01]  /*3c760*/  IMAD.WIDE R12, R21, 0x4, R10 ;  /* 0x00000004150c7825 */ /* 0x002fe200078e020a */
        /* <DEDUP_REMOVED lines=63> */
[----:B------:R1:W-:Y:S01]  /*3cb60*/  @P3 STG.E desc[UR8][R12.64], R142 ;  /* 0x0000008e0c003986 */ /* 0x0003e2000c101908 */
[----:B--2---:R-:W-:Y:S01]  /*3cb70*/  IMAD.WIDE R14, R21, 0x4, R4 ;  /* 0x00000004150e7825 */ /* 0x004fe200078e0204 */
        /* <DEDUP_REMOVED lines=8> */
[----:B------:R-:W-:Y:S01]  /*3cc00*/  ISETP.LT.AND P0, PT, R8, UR4, !P0 ;  /* 0x0000000408007c0c */ /* 0x000fe2000c701270 */
[----:B------:R-:W-:Y:S02]  /*3cc10*/  ULDC UR4, c[0x0][0x228] ;  /* 0x00008a0000047ab9 */ /* 0x000fe40000000800 */
[C---:B------:R-:W-:Y:S01]  /*3cc20*/  IMAD.WIDE R18, R23.reuse, 0x4, R4 ;  /* 0x0000000417127825 */ /* 0x040fe200078e0204 */
[----:B------:R3:W-:Y:S01]  /*3cc30*/  @P4 STG.E desc[UR8][R16.64], R227 ;  /* 0x000000e310004986 */ /* 0x0007e2000c101908 */
[----:B------:R-:W-:-:S03]  /*3cc40*/  IADD3 R21, R23, UR26, RZ ;  /* 0x0000001a17157c10 */ /* 0x000fc6000fffe0ff */
[----:B------:R4:W-:Y:S01]  /*3cc50*/  @P3 STG.E desc[UR8][R18.64], R79 ;  /* 0x0000004f12003986 */ /* 0x0009e2000c101908 */
[----:B------:R-:W-:Y:S01]  /*3cc60*/  ISETP.LT.AND P3, PT, R7, UR4, !P6 ;  /* 0x0000000407007c0c */ /* 0x000fe2000f761270 */
        /* <DEDUP_REMOVED lines=10> */
[----:B------:R-:W-:Y:S01]  /*3cd10*/  ULDC UR4, c[0x0][0x22c] ;  /* 0x00008b0000047ab9 */ /* 0x000fe20000000800 */
[----:B------:R-:W-:Y:S01]  /*3cd20*/  ULDC UR10, c[0x0][0x228] ;  /* 0x00008a00000a7ab9 */ /* 0x000fe20000000800 */
[----:B------:R-:W-:-:S02]  /*3cd30*/  VIADD R0, R3, 0x74 ;  /* 0x0000007403007836 */ /* 0x000fc40000000000 */
[----:B---3--:R-:W-:Y:S01]  /*3cd40*/  IMAD.WIDE R16, R21, 0x4, R10 ;  /* 0x0000000415107825 */ /* 0x008fe200078e020a */
[----:B------:R2:W-:Y:S03]  /*3cd50*/  @P3 STG.E desc[UR8][R14.64], R208 ;  /* 0x000000d00e003986 */ /* 0x0005e6000c101908 */
[----:B----4-:R-:W-:Y:S01]  /*3cd60*/  IMAD.WIDE R18, R23, 0x4, R4 ;  /* 0x0000000417127825 */ /* 0x010fe200078e0204 */
[----:B------:R-:W-:Y:S01]  /*3cd70*/  ISETP.GE.AND P3, PT, R0, UR4, PT ;  /* 0x0000000400007c0c */ /* 0x000fe2000bf66270 */
[----:B------:R3:W-:Y:S01]  /*3cd80*/  @P6 STG.E desc[UR8][R16.64], R228 ;  /* 0x000000e410006986 */ /* 0x0007e2000c101908 */
[C---:B------:R-:W-:Y:S01]  /*3cd90*/  ISETP.LT.AND P5, PT, R8.reuse, UR6, !P5 ;  /* 0x0000000608007c0c */ /* 0x040fe2000efa1270 */
[----:B------:R-:W-:Y:S01]  /*3cda0*/  ULDC UR4, c[0x0][0x228] ;  /* 0x00008a0000047ab9 */ /* 0x000fe20000000800 */
[----:B------:R-:W-:Y:S01]  /*3cdb0*/  ULDC UR6, c[0x0][0x228] ;  /* 0x00008a0000067ab9 */ /* 0x000fe20000000800 */
[----:B------:R4:W-:Y:S01]  /*3cdc0*/  @P4 STG.E desc[UR8][R18.64], R144 ;  /* 0x0000009012004986 */ /* 0x0009e2000c101908 */
[----:B------:R-:W-:Y:S01]  /*3cdd0*/  ISETP.LT.AND P4, PT, R7, UR4, !P2 ;  /* 0x0000000407007c0c */ /* 0x000fe2000d781270 */
[C---:B-1----:R-:W-:Y:S01]  /*3cde0*/  IMAD.WIDE R12, R23.reuse, 0x4, R10 ;  /* 0x00000004170c7825 */ /* 0x042fe200078e020a */
[----:B------:R-:W-:Y:S01]  /*3cdf0*/  ISETP.LT.AND P2, PT, R8, UR6, !P2 ;  /* 0x0000000608007c0c */ /* 0x000fe2000d741270 */
[----:B------:R-:W-:Y:S01]  /*3ce00*/  ULDC UR4, c[0x0][0x228] ;  /* 0x00008a0000047ab9 */ /* 0x000fe20000000800 */
[----:B------:R-:W-:Y:S01]  /*3ce10*/  IADD3 R23, R23, UR26, RZ ;  /* 0x0000001a17177c10 */ /* 0x000fe2000fffe0ff */
[----:B------:R-:W-:Y:S01]  /*3ce20*/  ULDC UR6, c[0x0][0x228] ;  /* 0x00008a0000067ab9 */ /* 0x000fe20000000800 */
[----:B------:R-:W-:Y:S01]  /*3ce30*/  ISETP.LT.AND P6, PT, R7, UR10, !P0 ;  /* 0x0000000a07007c0c */ /* 0x000fe2000c7c1270 */
[----:B------:R-:W-:-:S02]  /*3ce40*/  VIADD R0, R3, 0x75 ;  /* 0x0000007503007836 */ /* 0x000fc40000000000 */
[C---:B--2---:R-:W-:Y:S01]  /*3ce50*/  IMAD.WIDE R14, R23.reuse, 0x4, R4 ;  /* 0x00000004170e7825 */ /* 0x044fe200078e0204 */
[----:B------:R1:W-:Y:S03]  /*3ce60*/  @P5 STG.E desc[UR8][R12.64], R80 ;  /* 0x000000500c005986 */ /* 0x0003e6000c101908 */
[C---:B---3--:R-:W-:Y:S01]  /*3ce70*/  IMAD.WIDE R16, R23.reuse, 0x4, R10 ;  /* 0x0000000417107825 */ /* 0x048fe200078e020a */
[C---:B------:R-:W-:Y:S01]  /*3ce80*/  ISETP.LT.AND P0, PT, R8.reuse, UR4, !P0 ;  /* 0x0000000408007c0c */ /* 0x040fe2000c701270 */
[----:B------:R2:W-:Y:S01]  /*3ce90*/  @P4 STG.E desc[UR8][R14.64], R209 ;  /* 0x000000d10e004986 */ /* 0x0005e2000c101908 */
[----:B------:R-:W-:Y:S01]  /*3cea0*/  ULDC UR4, c[0x0][0x228] ;  /* 0x00008a0000047ab9 */ /* 0x000fe20000000800 */
[----:B------:R-:W-:Y:S01]  /*3ceb0*/  VIADD R21, R23, UR26 ;  /* 0x0000001a17157c36 */ /* 0x000fe20008000000 */
[----:B------:R-:W-:Y:S01]  /*3cec0*/  ULDC UR10, c[0x0][0x228] ;  /* 0x00008a00000a7ab9 */ /* 0x000fe20000000800 */
[----:B------:R3:W-:Y:S01]  /*3ced0*/  @P2 STG.E desc[UR8][R16.64], R229 ;  /* 0x000000e510002986 */ /* 0x0007e2000c101908 */
[----:B------:R-:W-:Y:S01]  /*3cee0*/  ISETP.LT.AND P2, PT, R7, UR4, !P3 ;  /* 0x0000000407007c0c */ /* 0x000fe2000df41270 */
[C---:B----4-:R-:W-:Y:S01]  /*3cef0*/  IMAD.WIDE R18, R21.reuse, 0x4, R4 ;  /* 0x0000000415127825 */ /* 0x050fe200078e0204 */
[----:B------:R-:W-:Y:S01]  /*3cf00*/  ISETP.LT.AND P3, PT, R8, UR6, !P3 ;  /* 0x0000000608007c0c */ /* 0x000fe2000df61270 */
[----:B------:R-:W-:Y:S01]  /*3cf10*/  ULDC UR4, c[0x0][0x228] ;  /* 0x00008a0000047ab9 */ /* 0x000fe20000000800 */
[----:B------:R-:W-:Y:S01]  /*3cf20*/  ISETP.GE.AND P5, PT, R0, UR25, PT ;  /* 0x0000001900007c0c */ /* 0x000fe2000bfa6270 */
[----:B-1----:R-:W-:Y:S01]  /*3cf30*/  IMAD.WIDE R12, R21, 0x4, R10 ;  /* 0x00000004150c7825 */ /* 0x002fe200078e020a */
[----:B------:R1:W-:Y:S01]  /*3cf40*/  @P6 STG.E desc[UR8][R18.64], R145 ;  /* 0x0000009112006986 */ /* 0x0003e2000c101908 */
[----:B------:R-:W-:-:S02]  /*3cf50*/  ULDC UR6, c[0x0][0x228] ;  /* 0x00008a0000067ab9 */ /* 0x000fc40000000800 */
[----:B------:R-:W-:Y:S02]  /*3cf60*/  VIADD R21, R21, UR26 ;  /* 0x0000001a15157c36 */ /* 0x000fe40008000000 */
[----:B------:R-:W-:Y:S01]  /*3cf70*/  VIADD R0, R3, 0x76 ;  /* 0x0000007603007836 */ /* 0x000fe20000000000 */
[----:B------:R-:W-:Y:S01]  /*3cf80*/  ISETP.LT.AND P6, PT, R7, UR4, !P5 ;  /* 0x0000000407007c0c */ /* 0x000fe2000efc1270 */
[----:B--2---:R-:W-:Y:S01]  /*3cf90*/  IMAD.WIDE R14, R21, 0x4, R4 ;  /* 0x00000004150e7825 */ /* 0x004fe200078e0204 */
[----:B------:R-:W-:-:S03]  /*3cfa0*/  ULDC UR4, c[0x0][0x228] ;  /* 0x00008a0000047ab9 */ /* 0x000fc60000000800 */
[C---:B---3--:R-:W-:Y:S01]  /*3cfb0*/  IMAD.WIDE R16, R21.reuse, 0x4, R10 ;  /* 0x0000000415107825 */ /* 0x048fe200078e020a */
[----:B------:R-:W-:Y:S01]  /*3cfc0*/  ISETP.GE.AND P4, PT, R0, UR23, PT ;  /* 0x0000001700007c0c */ /* 0x000fe2000bf86270 */
[----:B------:R2:W-:Y:S01]  /*3cfd0*/  @P0 STG.E desc[UR8][R12.64], R81 ;  /* 0x000000510c000986 */ /* 0x0005e2000c101908 */
[----:B------:R-:W-:Y:S01]  /*3cfe0*/  ISETP.LT.AND P5, PT, R8, UR4, !P5 ;  /* 0x0000000408007c0c */ /* 0x000fe2000efa1270 */
[----:B------:R-:W-:Y:S01]  /*3cff0*/  VIADD R23, R21, UR26 ;  /* 0x0000001a15177c36 */ /* 0x000fe20008000000 */
[----:B------:R-:W-:Y:S01]  /*3d000*/  ULDC UR4, c[0x0][0x228] ;  /* 0x00008a0000047ab9 */ /* 0x000fe20000000800 */
[----:B------:R-:W-:Y:S01]  /*3d010*/  @P2 STG.E desc[UR8][R14.64], R210 ;  /* 0x000000d20e002986 */ /* 0x000fe2000c101908 */
[----:B------:R-:W-:-:S03]  /*3d020*/  IADD3 R0, R3, 0x77, RZ ;  /* 0x0000007703007810 */ /* 0x000fc60007ffe0ff */
[----:B------:R3:W-:Y:S01]  /*3d030*/  @P3 STG.E desc[UR8][R16.64], R230 ;  /* 0x000000e610003986 */ /* 0x0007e2000c101908 */
[----:B------:R-:W-:Y:S01]  /*3d040*/  ISETP.LT.AND P3, PT, R7, UR4, !P4 ;  /* 0x0000000407007c0c */ /* 0x000fe2000e761270 */
[----:B-1----:R-:W-:Y:S01]  /*3d050*/  IMAD.WIDE R18, R23, 0x4, R4 ;  /* 0x0000000417127825 */ /* 0x002fe200078e0204 */
[----:B------:R-:W-:Y:S01]  /*3d060*/  ISETP.LT.AND P4, PT, R8, UR6, !P4 ;  /* 0x0000000608007c0c */ /* 0x000fe2000e781270 */
[----:B------:R-:W-:Y:S01]  /*3d070*/  ULDC UR4, c[0x0][0x228] ;  /* 0x00008a0000047ab9 */ /* 0x000fe20000000800 */
[----:B------:R-:W-:Y:S01]  /*3d080*/  ISETP.GE.AND P0, PT, R0, UR21, PT ;  /* 0x0000001500007c0c */ /* 0x000fe2000bf06270 */
[----:B------:R-:W-:Y:S01]  /*3d090*/  VIADD R2, R3, 0x78 ;  /* 0x0000007803027836 */ /* 0x000fe20000000000 */
[----:B------:R1:W-:Y:S01]  /*3d0a0*/  @P6 STG.E desc[UR8][R18.64], R146 ;  /* 0x0000009212006986 */ /* 0x0003e2000c101908 */
[C---:B--2---:R-:W-:Y:S01]  /*3d0b0*/  IMAD.WIDE R12, R23.reuse, 0x4, R10 ;  /* 0x00000004170c7825 */ /* 0x044fe200078e020a */
[----:B---3--:R-:W-:Y:S01]  /*3d0c0*/  IADD3 R17, R23, UR26, RZ ;  /* 0x0000001a17117c10 */ /* 0x008fe2000fffe0ff */
[----:B------:R-:W-:Y:S01]  /*3d0d0*/  ULDC UR6, c[0x0][0x228] ;  /* 0x00008a0000067ab9 */ /* 0x000fe20000000800 */
[----:B------:R-:W-:-:S02]  /*3d0e0*/  ISETP.LT.AND P6, PT, R7, UR10, !P0 ;  /* 0x0000000a07007c0c */ /* 0x000fc4000c7c1270 */
[----:B------:R-:W-:Y:S01]  /*3d0f0*/  @P5 STG.E desc[UR8][R12.64], R82 ;  /* 0x000000520c005986 */ /* 0x000fe2000c101908 */
[C---:B------:R-:W-:Y:S02]  /*3d100*/  VIADD R23, R17.reuse, UR26 ;  /* 0x0000001a11177c36 */ /* 0x040fe40008000000 */
[C---:B------:R-:W-:Y:S01]  /*3d110*/  IMAD.WIDE R14, R17.reuse, 0x4, R4 ;  /* 0x00000004110e7825 */ /* 0x040fe200078e0204 */
[----:B------:R-:W-:Y:S01]  /*3d120*/  ISETP.GE.AND P2, PT, R2, UR19, PT ;  /* 0x0000001302007c0c */ /* 0x000fe2000bf46270 */
[----:B------:R-:W-:Y:S02]  /*3d130*/  ULDC UR10, c[0x0][0x228] ;  /* 0x00008a00000a7ab9 */ /* 0x000fe40000000800 */
[----:B------:R-:W-:Y:S01]  /*3d140*/  IMAD.WIDE R16, R17, 0x4, R10 ;  /* 0x0000000411107825 */ /* 0x000fe200078e020a */
[----:B------:R2:W-:Y:S01]  /*3d150*/  @P3 STG.E desc[UR8][R14.64], R211 ;  /* 0x000000d30e003986 */ /* 0x0005e2000c101908 */
[C---:B------:R-:W-:Y:S02]  /*3d160*/  ISETP.LT.AND P0, PT, R8.reuse, UR12, !P0 ;  /* 0x0000000c08007c0c */ /* 0x040fe4000c701270 */
[----:B------:R-:W-:Y:S01]  /*3d170*/  VIADD R0, R3, 0x79 ;  /* 0x0000007903007836 */ /* 0x000fe20000000000 */
[----:B------:R3:W-:Y:S01]  /*3d180*/  @P4 STG.E desc[UR8][R16.64], R231 ;  /* 0x000000e710004986 */ /* 0x0007e2000c101908 */
[----:B------:R-:W-:Y:S01]  /*3d190*/  ISETP.LT.AND P4, PT, R7, UR4, !P2 ;  /* 0x0000000407007c0c */ /* 0x000fe2000d781270 */
[----:B-1----:R-:W-:Y:S01]  /*3d1a0*/  IMAD.WIDE R18, R23, 0x4, R4 ;  /* 0x0000000417127825 */ /* 0x002fe200078e0204 */
[----:B------:R-:W-:Y:S01]  /*3d1b0*/  ISETP.LT.AND P2, PT, R8, UR6, !P2 ;  /* 0x0000000608007c0c */ /* 0x000fe2000d741270 */
[----:B------:R-:W-:Y:S01]  /*3d1c0*/  ULDC UR4, c[0x0][0x228] ;  /* 0x00008a0000047ab9 */ /* 0x000fe20000000800 */
[----:B------:R-:W-:Y:S01]  /*3d1d0*/  ISETP.GE.AND P5, PT, R0, UR17, PT ;  /* 0x0000001100007c0c */ /* 0x000fe2000bfa6270 */
[----:B------:R-:W-:-:S02]  /*3d1e0*/  VIADD R0, R3, 0x7a ;  /* 0x0000007a03007836 */ /* 0x000fc40000000000 */
[C---:B--2---:R-:W-:Y:S01]  /*3d1f0*/  VIADD R15, R23.reuse, UR26 ;  /* 0x0000001a170f7c36 */ /* 0x044fe20008000000 */
[----:B------:R1:W-:Y:S01]  /*3d200*/  @P6 STG.E desc[UR8][R18.64], R147 ;  /* 0x0000009312006986 */ /* 0x0003e2000c101908 */
[----:B------:R-:W-:Y:S01]  /*3d210*/  IMAD.WIDE R20, R23, 0x4, R10 ;  /* 0x0000000417147825 */ /* 0x000fe200078e020a */
[----:B------:R-:W-:Y:S01]  /*3d220*/  ISETP.LT.AND P6, PT, R7, UR10, !P5 ;  /* 0x0000000a07007c0c */ /* 0x000fe2000efc1270 */
[----:B------:R-:W-:Y:S01]  /*3d230*/  ULDC UR6, c[0x0][0x228] ;  /* 0x00008a0000067ab9 */ /* 0x000fe20000000800 */
[----:B------:R-:W-:Y:S01]  /*3d240*/  ISETP.LT.AND P5, PT, R8, UR4, !P5 ;  /* 0x0000000408007c0c */ /* 0x000fe2000efa1270 */
[C---:B------:R-:W-:Y:S02]  /*3d250*/  VIADD R9, R15.reuse, UR26 ;  /* 0x0000001a0f097c36 */ /* 0x040fe40008000000 */
[C---:B------:R-:W-:Y:S01]  /*3d260*/  IMAD.WIDE R12, R15.reuse, 0x4, R4 ;  /* 0x000000040f0c7825 */ /* 0x040fe200078e0204 */
[----:B------:R-:W-:Y:S01]  /*3d270*/  ISETP.GE.AND P3, PT, R0, UR15, PT ;  /* 0x0000000f00007c0c */ /* 0x000fe2000bf66270 */
[----:B------:R-:W-:Y:S01]  /*3d280*/  @P0 STG.E desc[UR8][R20.64], R83 ;  /* 0x0000005314000986 */ /* 0x000fe2000c101908 */
[----:B------:R-:W-:Y:S01]  /*3d290*/  ULDC UR4, c[0x0][0x228] ;  /* 0x00008a0000047ab9 */ /* 0x000fe20000000800 */
[----:B------:R-:W-:Y:S01]  /*3d2a0*/  IMAD.WIDE R14, R15, 0x4, R10 ;  /* 0x000000040f0e7825 */ /* 0x000fe200078e020a */
[----:B------:R-:W-:Y:S01]  /*3d2b0*/  IADD3 R0, R3, 0x7b, RZ ;  /* 0x0000007b03007810 */ /* 0x000fe20007ffe0ff */
[----:B------:R2:W-:Y:S01]  /*3d2c0*/  @P4 STG.E desc[UR8][R12.64], R236 ;  /* 0x000000ec0c004986 */ /* 0x0005e2000c101908 */
[----:B------:R-:W-:Y:S01]  /*3d2d0*/  ULDC UR10, c[0x0][0x228] ;  /* 0x00008a00000a7ab9 */ /* 0x000fe20000000800 */
[----:B---3--:R-:W-:Y:S01]  /*3d2e0*/  IMAD.WIDE R16, R9, 0x4, R4 ;  /* 0x0000000409107825 */ /* 0x008fe200078e0204 */
[----:B------:R-:W-:Y:S01]  /*3d2f0*/  ISETP.GE.AND P0, PT, R0, UR13, PT ;  /* 0x0000000d00007c0c */ /* 0x000fe2000bf06270 */
[----:B------:R-:W-:Y:S01]  /*3d300*/  @P2 STG.E desc[UR8][R14.64], R212 ;  /* 0x000000d40e002986 */ /* 0x000fe2000c101908 */
[----:B------:R-:W-:Y:S01]  /*3d310*/  ISETP.LT.AND P2, PT, R7, UR4, !P3 ;  /* 0x0000000407007c0c */ /* 0x000fe2000df41270 */
[----:B------:R-:W-:Y:S01]  /*3d320*/  VIADD R0, R3, 0x7c ;  /* 0x0000007c03007836 */ /* 0x000fe20000000000 */
[----:B------:R-:W-:Y:S01]  /*3d330*/  ULDC UR4, c[0x0][0x228] ;  /* 0x00008a0000047ab9 */ /* 0x000fe20000000800 */
[C---:B-1----:R-:W-:Y:S01]  /*3d340*/  IMAD.WIDE R18, R9.reuse, 0x4, R10 ;  /* 0x0000000409127825 */ /* 0x042fe200078e020a */
[----:B------:R-:W-:Y:S01]  /*3d350*/  IADD3 R9, R9, UR26, RZ ;  /* 0x0000001a09097c10 */ /* 0x000fe2000fffe0ff */
[----:B------:R1:W-:Y:S01]  /*3d360*/  @P6 STG.E desc[UR8][R16.64], R84 ;  /* 0x0000005410006986 */ /* 0x0003e2000c101908 */
[----:B------:R-:W-:Y:S01]  /*3d370*/  ISETP.GE.AND P4, PT, R0, UR11, PT ;  /* 0x0000000b00007c0c */ /* 0x000fe2000bf86270 */
[----:B------:R-:W-:Y:S01]  /*3d380*/  ULDC UR11, c[0x0][0x228] ;  /* 0x00008a00000b7ab9 */ /* 0x000fe20000000800 */
[C---:B------:R-:W-:Y:S01]  /*3d390*/  ISETP.LT.AND P3, PT, R8.reuse, UR4, !P3 ;  /* 0x0000000408007c0c */ /* 0x040fe2000df61270 */
[----:B------:R3:W-:Y:S01]  /*3d3a0*/  @P5 STG.E desc[UR8][R18.64], R24 ;  /* 0x0000001812005986 */ /* 0x0007e2000c101908 */
[----:B--2---:R-:W-:Y:S01]  /*3d3b0*/  IMAD.WIDE R12, R9, 0x4, R4 ;  /* 0x00000004090c7825 */ /* 0x004fe200078e0204 */
[----:B------:R-:W-:Y:S01]  /*3d3c0*/  ISETP.LT.AND P5, PT, R7, UR6, !P0 ;  /* 0x0000000607007c0c */ /* 0x000fe2000c7a1270 */
[----:B------:R-:W-:Y:S01]  /*3d3d0*/  ULDC UR4, c[0x0][0x228] ;  /* 0x00008a0000047ab9 */ /* 0x000fe20000000800 */
[----:B------:R-:W-:Y:S01]  /*3d3e0*/  ISETP.LT.AND P0, PT, R8, UR10, !P0 ;  /* 0x0000000a08007c0c */ /* 0x000fe2000c701270 */
[----:B------:R-:W-:Y:S01]  /*3d3f0*/  VIADD R0, R3, 0x7d ;  /* 0x0000007d03007836 */ /* 0x000fe20000000000 */
[----:B------:R-:W-:Y:S01]  /*3d400*/  ISETP.LT.AND P6, PT, R7, UR11, !P4 ;  /* 0x0000000b07007c0c */ /* 0x000fe2000e7c1270 */
[C---:B-1----:R-:W-:Y:S01]  /*3d410*/  VIADD R17, R9.reuse, UR26 ;  /* 0x0000001a09117c36 */ /* 0x042fe20008000000 */
[----:B------:R-:W-:Y:S02]  /*3d420*/  @P2 STG.E desc[UR8][R12.64], R237 ;  /* 0x000000ed0c002986 */ /* 0x000fe4000c101908 */
[----:B------:R-:W-:Y:S01]  /*3d430*/  ISETP.GE.AND P2, PT, R0, UR7, PT ;  /* 0x0000000700007c0c */ /* 0x000fe2000bf46270 */
[----:B------:R-:W-:Y:S01]  /*3d440*/  IMAD.WIDE R14, R9, 0x4, R10 ;  /* 0x00000004090e7825 */ /* 0x000fe200078e020a */
[----:B------:R-:W-:Y:S01]  /*3d450*/  ULDC UR6, c[0x0][0x228] ;  /* 0x00008a0000067ab9 */ /* 0x000fe20000000800 */
[----:B------:R-:W-:-:S02]  /*3d460*/  ULDC UR7, c[0x0][0x228] ;  /* 0x00008a0000077ab9 */ /* 0x000fc40000000800 */
[----:B------:R-:W-:Y:S02]  /*3d470*/  VIADD R21, R17, UR26 ;  /* 0x0000001a11157c36 */ /* 0x000fe40008000000 */
[----:B------:R-:W-:Y:S02]  /*3d480*/  VIADD R0, R3, 0x7e ;  /* 0x0000007e03007836 */ /* 0x000fe40000000000 */
[C---:B------:R-:W-:Y:S01]  /*3d490*/  IMAD.WIDE R2, R17.reuse, 0x4, R4 ;  /* 0x0000000411027825 */ /* 0x040fe200078e0204 */
[----:B------:R1:W-:Y:S03]  /*3d4a0*/  @P3 STG.E desc[UR8][R14.64], R213 ;  /* 0x000000d50e003986 */ /* 0x0003e6000c101908 */
[----:B------:R-:W-:Y:S01]  /*3d4b0*/  IMAD.WIDE R16, R17, 0x4, R10 ;  /* 0x0000000411107825 */ /* 0x000fe200078e020a */
[----:B------:R2:W-:Y:S03]  /*3d4c0*/  @P5 STG.E desc[UR8][R2.64], R85 ;  /* 0x0000005502005986 */ /* 0x0005e6000c101908 */
[----:B---3--:R-:W-:Y:S01]  /*3d4d0*/  IMAD.WIDE R18, R21, 0x4, R4 ;  /* 0x0000000415127825 */ /* 0x008fe200078e0204 */
[----:B------:R-:W-:Y:S01]  /*3d4e0*/  ISETP.GE.AND P3, PT, R0, UR5, PT ;  /* 0x0000000500007c0c */ /* 0x000fe2000bf66270 */
[----:B------:R3:W-:Y:S01]  /*3d4f0*/  @P0 STG.E desc[UR8][R16.64], R25 ;  /* 0x0000001910000986 */ /* 0x0007e2000c101908 */
[----:B------:R-:W-:-:S03]  /*3d500*/  ULDC UR5, c[0x0][0x228] ;  /* 0x00008a0000057ab9 */ /* 0x000fc60000000800 */
[----:B------:R4:W-:Y:S01]  /*3d510*/  @P6 STG.E desc[UR8][R18.64], R238 ;  /* 0x000000ee12006986 */ /* 0x0009e2000c101908 */
[C---:B------:R-:W-:Y:S01]  /*3d520*/  ISETP.LT.AND P6, PT, R7.reuse, UR4, !P2 ;  /* 0x0000000407007c0c */ /* 0x040fe2000d7c1270 */
[----:B------:R-:W-:Y:S01]  /*3d530*/  ULDC UR4, c[0x0][0x228] ;  /* 0x00008a0000047ab9 */ /* 0x000fe20000000800 */
[----:B------:R-:W-:Y:S01]  /*3d540*/  ISETP.LT.AND P5, PT, R7, UR5, !P3 ;  /* 0x0000000507007c0c */ /* 0x000fe2000dfa1270 */
[----:B------:R-:W-:Y:S01]  /*3d550*/  ULDC UR5, c[0x0][0x228] ;  /* 0x00008a0000057ab9 */ /* 0x000fe20000000800 */
[----:B------:R-:W-:Y:S02]  /*3d560*/  IADD3 R9, R21, UR26, RZ ;  /* 0x0000001a15097c10 */ /* 0x000fe4000fffe0ff */
[C---:B------:R-:W-:Y:S02]  /*3d570*/  ISETP.LT.AND P4, PT, R8.reuse, UR4, !P4 ;  /* 0x0000000408007c0c */ /* 0x040fe4000e781270 */
[----:B------:R-:W-:Y:S01]  /*3d580*/  ISETP.LT.AND P0, PT, R7, UR6, !P1 ;  /* 0x0000000607007c0c */ /* 0x000fe2000cf01270 */
[----:B------:R-:W-:Y:S01]  /*3d590*/  ULDC UR6, c[0x0][0x228] ;  /* 0x00008a0000067ab9 */ /* 0x000fe20000000800 */
[C---:B------:R-:W-:Y:S01]  /*3d5a0*/  ISETP.LT.AND P2, PT, R8.reuse, UR5, !P2 ;  /* 0x0000000508007c0c */ /* 0x040fe2000d741270 */
[----:B-1----:R-:W-:Y:S01]  /*3d5b0*/  VIADD R15, R9, UR26 ;  /* 0x0000001a090f7c36 */ /* 0x002fe20008000000 */
[----:B------:R-:W-:-:S02]  /*3d5c0*/  ISETP.LT.AND P3, PT, R8, UR6, !P3 ;  /* 0x0000000608007c0c */ /* 0x000fc4000df61270 */
[----:B------:R-:W-:Y:S01]  /*3d5d0*/  ISETP.LT.AND P1, PT, R8, UR7, !P1 ;  /* 0x0000000708007c0c */ /* 0x000fe2000cf21270 */
[----:B--2---:R-:W-:-:S04]  /*3d5e0*/  IMAD.WIDE R2, R21, 0x4, R10 ;  /* 0x0000000415027825 */ /* 0x004fc800078e020a */
[----:B---3--:R-:W-:Y:S02]  /*3d5f0*/  VIADD R17, R15, UR26 ;  /* 0x0000001a0f117c36 */ /* 0x008fe40008000000 */
[C---:B------:R-:W-:Y:S01]  /*3d600*/  IMAD.WIDE R6, R9.reuse, 0x4, R4 ;  /* 0x0000000409067825 */ /* 0x040fe200078e0204 */
[----:B------:R4:W-:Y:S03]  /*3d610*/  @P4 STG.E desc[UR8][R2.64], R214 ;  /* 0x000000d602004986 */ /* 0x0009e6000c101908 */
[----:B------:R-:W-:Y:S01]  /*3d620*/  IMAD.WIDE R8, R9, 0x4, R10 ;  /* 0x0000000409087825 */ /* 0x000fe200078e020a */
[----:B------:R4:W-:Y:S03]  /*3d630*/  @P6 STG.E desc[UR8][R6.64], R86 ;  /* 0x0000005606006986 */ /* 0x0009e6000c101908 */
[C---:B------:R-:W-:Y:S01]  /*3d640*/  IMAD.WIDE R12, R15.reuse, 0x4, R4 ;  /* 0x000000040f0c7825 */ /* 0x040fe200078e0204 */
[----:B------:R4:W-:Y:S03]  /*3d650*/  @P2 STG.E desc[UR8][R8.64], R26 ;  /* 0x0000001a08002986 */ /* 0x0009e6000c101908 */
[----:B------:R-:W-:Y:S01]  /*3d660*/  IMAD.WIDE R14, R15, 0x4, R10 ;  /* 0x000000040f0e7825 */ /* 0x000fe200078e020a */
[----:B------:R4:W-:Y:S03]  /*3d670*/  @P5 STG.E desc[UR8][R12.64], R239 ;  /* 0x000000ef0c005986 */ /* 0x0009e6000c101908 */
[C---:B------:R-:W-:Y:S01]  /*3d680*/  IMAD.WIDE R4, R17.reuse, 0x4, R4 ;  /* 0x0000000411047825 */ /* 0x040fe200078e0204 */
[----:B------:R4:W-:Y:S04]  /*3d690*/  @P3 STG.E desc[UR8][R14.64], R215 ;  /* 0x000000d70e003986 */ /* 0x0009e8000c101908 */
[----:B------:R4:W-:Y:S01]  /*3d6a0*/  @P0 STG.E desc[UR8][R4.64], R87 ;  /* 0x0000005704000986 */ /* 0x0009e2000c101908 */
[----:B------:R-:W-:Y:S01]  /*3d6b0*/  IMAD.WIDE R10, R17, 0x4, R10 ;  /* 0x00000004110a7825 */ /* 0x000fe200078e020a */
[----:B------:R-:W-:Y:S06]  /*3d6c0*/  @!P1 EXIT ;  /* 0x000000000000994d */ /* 0x000fec0003800000 */
[----:B------:R-:W-:Y:S01]  /*3d6d0*/  STG.E desc[UR8][R10.64], R27 ;  /* 0x0000001b0a007986 */ /* 0x000fe2000c101908 */
[----:B------:R-:W-:Y:S05]  /*3d6e0*/  EXIT ;  /* 0x000000000000794d */ /* 0x000fea0003800000 */
.L_x_2:
[----:B------:R-:W-:-:S00]  /*3d6f0*/  BRA `(.L_x_2) ;  /* 0xfffffffc00fc7947 */ /* 0x000fc0000383ffff */
[----:B------:R-:W-:-:S00]  /*3d700*/  NOP ;  /* 0x0000000000007918 */ /* 0x000fc00000000000 */
[----:B------:R-:W-:-:S00]  /*3d710*/  NOP ;  /* 0x0000000000007918 */ /* 0x000fc00000000000 */
[----:B------:R-:W-:-:S00]  /*3d720*/  NOP ;  /* 0x0000000000007918 */ /* 0x000fc00000000000 */
[----:B------:R-:W-:-:S00]  /*3d730*/  NOP ;  /* 0x0000000000007918 */ /* 0x000fc00000000000 */
[----:B------:R-:W-:-:S00]  /*3d740*/  NOP ;  /* 0x0000000000007918 */ /* 0x000fc00000000000 */
[----:B------:R-:W-:-:S00]  /*3d750*/  NOP ;  /* 0x0000000000007918 */ /* 0x000fc00000000000 */
[----:B------:R-:W-:-:S00]  /*3d760*/  NOP ;  /* 0x0000000000007918 */ /* 0x000fc00000000000 */
[----:B------:R-:W-:-:S00]  /*3d770*/  NOP ;  /* 0x0000000000007918 */ /* 0x000fc00000000000 */
.L_x_3:


//--------------------- .nv.shared.matmul_kernel  --------------------------
	.section	.nv.shared.matmul_kernel,"aw",@nobits
	.sectionflags	@""
	.align	16
	.zero		1024


//--------------------- .nv.shared.reserved.0     --------------------------
	.section	.nv.shared.reserved.0,"aw",@nobits
	.weak		__nv_reservedSMEM_offset_0_alias
	.size		__nv_reservedSMEM_offset_0_alias, 0, 0
	.other		__nv_reservedSMEM_offset_0_alias,@"STO_CUDA_RESERVED_SHARED STV_DEFAULT"
__nv_reservedSMEM_offset_0_alias:
	.zero		0


//--------------------- .nv.constant0.matmul_kernel --------------------------
	.section	.nv.constant0.matmul_kernel,"a",@progbits
	.sectionflags	@""
	.align	4
.nv.constant0.matmul_kernel:
	.zero		608


//--------------------- SYMBOLS --------------------------

	.type		.nv.reservedSmem.offset0,@object
	.size		.nv.reservedSmem.offset0,0x4
